	.target	sm_100a

	.elftype	@"ET_EXEC"


//--------------------- .note.nv.tkinfo           --------------------------
	.section	.note.nv.tkinfo,"",@"SHT_NOTE"
	.sectionflags	@"SHF_NOTE_NV_TKINFO"
	.tkinfo
        /*0018*/ 	.word	0x00000002
        /*0030*/ 	.string	""
        /*0030*/ 	.string	"ptxas"
        /*0030*/ 	.string	"Cuda compilation tools, release 13.0, V13.0.88"
        /*0030*/ 	.string	"Build cuda_13.0.r13.0/compiler.36424714_0"
        /*0030*/ 	.string	"-arch sm_100a -m 64 "



//--------------------- .note.nv.cuinfo           --------------------------
	.section	.note.nv.cuinfo,"",@"SHT_NOTE"
	.sectionflags	@"SHF_NOTE_NV_CUINFO"
        /*0018*/ 	.short	0x0002
        /*001a*/ 	.short	0x0064
        /*001c*/ 	.short	0x0082
	.zero		2


//--------------------- .nv.info                  --------------------------
	.section	.nv.info,"",@"SHT_CUDA_INFO"
	.align	4


	//----- nvinfo : EIATTR_REGCOUNT
	.align		4
        /*0000*/ 	.byte	0x04, 0x2f
        /*0002*/ 	.short	(.L_12 - .L_11)
	.align		4
.L_11:
        /*0004*/ 	.word	index@(_ZN7cutlass13device_kernelIN5flash11enable_sm90INS1_16FlashAttnFwdSm90INS1_25CollectiveMainloopFwdSm90ILi2EN4cute5tupleIJNS5_1CILi1EEES8_S8_EEENS6_IJNS7_ILi128EEENS7_ILi96EEENS7_ILi64EEEEEELi256ENS_10bfloat16_tEfNS_4arch4Sm90ELb1ELb0ELb1ELb1ELb0ELb1ELb1ELb1ELb0ELb1ELb1ELb0EEENS1_21CollectiveEpilogueFwdINS6_IJSA_NS7_ILi256EEESB_EEES9_SE_SG_Li256ELb1ELb1ELb1ELb0EEENS1_36VarlenDynamicPersistentTileSchedulerILi128ELi96ELi256ELi128ELb1ELb1ELb1ELb1ELb1ELb1EEEEEEEEEvNT_6ParamsE)
        /*0008*/ 	.word	0x00000004


	//----- nvinfo : EIATTR_FRAME_SIZE
	.align		4
.L_12:
        /*000c*/ 	.byte	0x04, 0x11
        /*000e*/ 	.short	(.L_14 - .L_13)
	.align		4
.L_13:
        /*0010*/ 	.word	index@(_ZN7cutlass13device_kernelIN5flash11enable_sm90INS1_16FlashAttnFwdSm90INS1_25CollectiveMainloopFwdSm90ILi2EN4cute5tupleIJNS5_1CILi1EEES8_S8_EEENS6_IJNS7_ILi128EEENS7_ILi96EEENS7_ILi64EEEEEELi256ENS_10bfloat16_tEfNS_4arch4Sm90ELb1ELb0ELb1ELb1ELb0ELb1ELb1ELb1ELb0ELb1ELb1ELb0EEENS1_21CollectiveEpilogueFwdINS6_IJSA_NS7_ILi256EEESB_EEES9_SE_SG_Li256ELb1ELb1ELb1ELb0EEENS1_36VarlenDynamicPersistentTileSchedulerILi128ELi96ELi256ELi128ELb1ELb1ELb1ELb1ELb1ELb1EEEEEEEEEvNT_6ParamsE)
        /*0014*/ 	.word	0x00000000


	//----- nvinfo : EIATTR_REGCOUNT
	.align		4
.L_14:
        /*0018*/ 	.byte	0x04, 0x2f
        /*001a*/ 	.short	(.L_16 - .L_15)
	.align		4
.L_15:
        /*001c*/ 	.word	index@(_ZN7cutlass13device_kernelIN5flash11enable_sm90INS1_16FlashAttnFwdSm90INS1_25CollectiveMainloopFwdSm90ILi2EN4cute5tupleIJNS5_1CILi1EEES8_S8_EEENS6_IJNS7_ILi128EEENS7_ILi96EEENS7_ILi64EEEEEELi256ENS_10bfloat16_tEfNS_4arch4Sm90ELb1ELb0ELb1ELb1ELb0ELb0ELb1ELb1ELb0ELb1ELb1ELb0EEENS1_21CollectiveEpilogueFwdINS6_IJSA_NS7_ILi256EEESB_EEES9_SE_SG_Li256ELb1ELb1ELb1ELb0EEENS1_36VarlenDynamicPersistentTileSchedulerILi128ELi96ELi256ELi128ELb1ELb1ELb1ELb1ELb1ELb1EEEEEEEEEvNT_6ParamsE)
        /*0020*/ 	.word	0x00000004


	//----- nvinfo : EIATTR_FRAME_SIZE
	.align		4
.L_16:
        /*0024*/ 	.byte	0x04, 0x11
        /*0026*/ 	.short	(.L_18 - .L_17)
	.align		4
.L_17:
        /*0028*/ 	.word	index@(_ZN7cutlass13device_kernelIN5flash11enable_sm90INS1_16FlashAttnFwdSm90INS1_25CollectiveMainloopFwdSm90ILi2EN4cute5tupleIJNS5_1CILi1EEES8_S8_EEENS6_IJNS7_ILi128EEENS7_ILi96EEENS7_ILi64EEEEEELi256ENS_10bfloat16_tEfNS_4arch4Sm90ELb1ELb0ELb1ELb1ELb0ELb0ELb1ELb1ELb0ELb1ELb1ELb0EEENS1_21CollectiveEpilogueFwdINS6_IJSA_NS7_ILi256EEESB_EEES9_SE_SG_Li256ELb1ELb1ELb1ELb0EEENS1_36VarlenDynamicPersistentTileSchedulerILi128ELi96ELi256ELi128ELb1ELb1ELb1ELb1ELb1ELb1EEEEEEEEEvNT_6ParamsE)
        /*002c*/ 	.word	0x00000000


	//----- nvinfo : EIATTR_REGCOUNT
	.align		4
.L_18:
        /*0030*/ 	.byte	0x04, 0x2f
        /*0032*/ 	.short	(.L_20 - .L_19)
	.align		4
.L_19:
        /*0034*/ 	.word	index@(_ZN7cutlass13device_kernelIN5flash11enable_sm90INS1_16FlashAttnFwdSm90INS1_25CollectiveMainloopFwdSm90ILi2EN4cute5tupleIJNS5_1CILi1EEES8_S8_EEENS6_IJNS7_ILi128EEENS7_ILi96EEENS7_ILi64EEEEEELi256ENS_10bfloat16_tEfNS_4arch4Sm90ELb1ELb0ELb1ELb1ELb0ELb1ELb0ELb1ELb0ELb1ELb1ELb0EEENS1_21CollectiveEpilogueFwdINS6_IJSA_NS7_ILi256EEESB_EEES9_SE_SG_Li256ELb1ELb1ELb1ELb0EEENS1_36VarlenDynamicPersistentTileSchedulerILi128ELi96ELi256ELi128ELb1ELb1ELb1ELb1ELb1ELb1EEEEEEEEEvNT_6ParamsE)
        /*0038*/ 	.word	0x00000004


	//----- nvinfo : EIATTR_FRAME_SIZE
	.align		4
.L_20:
        /*003c*/ 	.byte	0x04, 0x11
        /*003e*/ 	.short	(.L_22 - .L_21)
	.align		4
.L_21:
        /*0040*/ 	.word	index@(_ZN7cutlass13device_kernelIN5flash11enable_sm90INS1_16FlashAttnFwdSm90INS1_25CollectiveMainloopFwdSm90ILi2EN4cute5tupleIJNS5_1CILi1EEES8_S8_EEENS6_IJNS7_ILi128EEENS7_ILi96EEENS7_ILi64EEEEEELi256ENS_10bfloat16_tEfNS_4arch4Sm90ELb1ELb0ELb1ELb1ELb0ELb1ELb0ELb1ELb0ELb1ELb1ELb0EEENS1_21CollectiveEpilogueFwdINS6_IJSA_NS7_ILi256EEESB_EEES9_SE_SG_Li256ELb1ELb1ELb1ELb0EEENS1_36VarlenDynamicPersistentTileSchedulerILi128ELi96ELi256ELi128ELb1ELb1ELb1ELb1ELb1ELb1EEEEEEEEEvNT_6ParamsE)
        /*0044*/ 	.word	0x00000000


	//----- nvinfo : EIATTR_REGCOUNT
	.align		4
.L_22:
        /*0048*/ 	.byte	0x04, 0x2f
        /*004a*/ 	.short	(.L_24 - .L_23)
	.align		4
.L_23:
        /*004c*/ 	.word	index@(_ZN7cutlass13device_kernelIN5flash11enable_sm90INS1_16FlashAttnFwdSm90INS1_25CollectiveMainloopFwdSm90ILi2EN4cute5tupleIJNS5_1CILi1EEES8_S8_EEENS6_IJNS7_ILi128EEENS7_ILi96EEENS7_ILi64EEEEEELi256ENS_10bfloat16_tEfNS_4arch4Sm90ELb1ELb0ELb1ELb1ELb0ELb0ELb0ELb1ELb0ELb1ELb1ELb0EEENS1_21CollectiveEpilogueFwdINS6_IJSA_NS7_ILi256EEESB_EEES9_SE_SG_Li256ELb1ELb1ELb1ELb0EEENS1_36VarlenDynamicPersistentTileSchedulerILi128ELi96ELi256ELi128ELb1ELb1ELb1ELb1ELb1ELb1EEEEEEEEEvNT_6ParamsE)
        /*0050*/ 	.word	0x00000004


	//----- nvinfo : EIATTR_FRAME_SIZE
	.align		4
.L_24:
        /*0054*/ 	.byte	0x04, 0x11
        /*0056*/ 	.short	(.L_26 - .L_25)
	.align		4
.L_25:
        /*0058*/ 	.word	index@(_ZN7cutlass13device_kernelIN5flash11enable_sm90INS1_16FlashAttnFwdSm90INS1_25CollectiveMainloopFwdSm90ILi2EN4cute5tupleIJNS5_1CILi1EEES8_S8_EEENS6_IJNS7_ILi128EEENS7_ILi96EEENS7_ILi64EEEEEELi256ENS_10bfloat16_tEfNS_4arch4Sm90ELb1ELb0ELb1ELb1ELb0ELb0ELb0ELb1ELb0ELb1ELb1ELb0EEENS1_21CollectiveEpilogueFwdINS6_IJSA_NS7_ILi256EEESB_EEES9_SE_SG_Li256ELb1ELb1ELb1ELb0EEENS1_36VarlenDynamicPersistentTileSchedulerILi128ELi96ELi256ELi128ELb1ELb1ELb1ELb1ELb1ELb1EEEEEEEEEvNT_6ParamsE)
        /*005c*/ 	.word	0x00000000


	//----- nvinfo : EIATTR_REGCOUNT
	.align		4
.L_26:
        /*0060*/ 	.byte	0x04, 0x2f
        /*0062*/ 	.short	(.L_28 - .L_27)
	.align		4
.L_27:
        /*0064*/ 	.word	index@(_ZN7cutlass13device_kernelIN5flash11enable_sm90INS1_16FlashAttnFwdSm90INS1_25CollectiveMainloopFwdSm90ILi2EN4cute5tupleIJNS5_1CILi1EEES8_S8_EEENS6_IJNS7_ILi128EEENS7_ILi96EEENS7_ILi64EEEEEELi256ENS_10bfloat16_tEfNS_4arch4Sm90ELb1ELb0ELb1ELb0ELb0ELb0ELb1ELb1ELb0ELb1ELb1ELb0EEENS1_21CollectiveEpilogueFwdINS6_IJSA_NS7_ILi256EEESB_EEES9_SE_SG_Li256ELb0ELb1ELb1ELb0EEENS1_19SingleTileSchedulerILb0ELb1ELb1ELi128EEEEEEEEEvNT_6ParamsE)
        /*0068*/ 	.word	0x00000004


	//----- nvinfo : EIATTR_FRAME_SIZE
	.align		4
.L_28:
        /*006c*/ 	.byte	0x04, 0x11
        /*006e*/ 	.short	(.L_30 - .L_29)
	.align		4
.L_29:
        /*0070*/ 	.word	index@(_ZN7cutlass13device_kernelIN5flash11enable_sm90INS1_16FlashAttnFwdSm90INS1_25CollectiveMainloopFwdSm90ILi2EN4cute5tupleIJNS5_1CILi1EEES8_S8_EEENS6_IJNS7_ILi128EEENS7_ILi96EEENS7_ILi64EEEEEELi256ENS_10bfloat16_tEfNS_4arch4Sm90ELb1ELb0ELb1ELb0ELb0ELb0ELb1ELb1ELb0ELb1ELb1ELb0EEENS1_21CollectiveEpilogueFwdINS6_IJSA_NS7_ILi256EEESB_EEES9_SE_SG_Li256ELb0ELb1ELb1ELb0EEENS1_19SingleTileSchedulerILb0ELb1ELb1ELi128EEEEEEEEEvNT_6ParamsE)
        /*0074*/ 	.word	0x00000000


	//----- nvinfo : EIATTR_REGCOUNT
	.align		4
.L_30:
        /*0078*/ 	.byte	0x04, 0x2f
        /*007a*/ 	.short	(.L_32 - .L_31)
	.align		4
.L_31:
        /*007c*/ 	.word	index@(_ZN7cutlass13device_kernelIN5flash11enable_sm90INS1_16FlashAttnFwdSm90INS1_25CollectiveMainloopFwdSm90ILi2EN4cute5tupleIJNS5_1CILi1EEES8_S8_EEENS6_IJNS7_ILi128EEENS7_ILi96EEENS7_ILi64EEEEEELi256ENS_10bfloat16_tEfNS_4arch4Sm90ELb1ELb0ELb1ELb0ELb0ELb0ELb0ELb1ELb0ELb1ELb1ELb0EEENS1_21CollectiveEpilogueFwdINS6_IJSA_NS7_ILi256EEESB_EEES9_SE_SG_Li256ELb0ELb1ELb1ELb0EEENS1_19SingleTileSchedulerILb0ELb1ELb1ELi128EEEEEEEEEvNT_6ParamsE)
        /*0080*/ 	.word	0x00000004


	//----- nvinfo : EIATTR_FRAME_SIZE
	.align		4
.L_32:
        /*0084*/ 	.byte	0x04, 0x11
        /*0086*/ 	.short	(.L_34 - .L_33)
	.align		4
.L_33:
        /*0088*/ 	.word	index@(_ZN7cutlass13device_kernelIN5flash11enable_sm90INS1_16FlashAttnFwdSm90INS1_25CollectiveMainloopFwdSm90ILi2EN4cute5tupleIJNS5_1CILi1EEES8_S8_EEENS6_IJNS7_ILi128EEENS7_ILi96EEENS7_ILi64EEEEEELi256ENS_10bfloat16_tEfNS_4arch4Sm90ELb1ELb0ELb1ELb0ELb0ELb0ELb0ELb1ELb0ELb1ELb1ELb0EEENS1_21CollectiveEpilogueFwdINS6_IJSA_NS7_ILi256EEESB_EEES9_SE_SG_Li256ELb0ELb1ELb1ELb0EEENS1_19SingleTileSchedulerILb0ELb1ELb1ELi128EEEEEEEEEvNT_6ParamsE)
        /*008c*/ 	.word	0x00000000


	//----- nvinfo : EIATTR_REGCOUNT
	.align		4
.L_34:
        /*0090*/ 	.byte	0x04, 0x2f
        /*0092*/ 	.short	(.L_36 - .L_35)
	.align		4
.L_35:
        /*0094*/ 	.word	index@(_ZN7cutlass13device_kernelIN5flash11enable_sm90INS1_16FlashAttnFwdSm90INS1_25CollectiveMainloopFwdSm90ILi2EN4cute5tupleIJNS5_1CILi1EEES8_S8_EEENS6_IJNS7_ILi128EEENS7_ILi96EEENS7_ILi64EEEEEELi256ENS_10bfloat16_tEfNS_4arch4Sm90ELb0ELb1ELb1ELb1ELb0ELb1ELb1ELb1ELb0ELb1ELb1ELb0EEENS1_21CollectiveEpilogueFwdINS6_IJSA_NS7_ILi256EEESB_EEES9_SE_SG_Li256ELb1ELb1ELb1ELb0EEENS1_36VarlenDynamicPersistentTileSchedulerILi128ELi96ELi256ELi128ELb1ELb1ELb1ELb1ELb0ELb1EEEEEEEEEvNT_6ParamsE)
        /*0098*/ 	.word	0x00000004


	//----- nvinfo : EIATTR_FRAME_SIZE
	.align		4
.L_36:
        /*009c*/ 	.byte	0x04, 0x11
        /*009e*/ 	.short	(.L_38 - .L_37)
	.align		4
.L_37:
        /*00a0*/ 	.word	index@(_ZN7cutlass13device_kernelIN5flash11enable_sm90INS1_16FlashAttnFwdSm90INS1_25CollectiveMainloopFwdSm90ILi2EN4cute5tupleIJNS5_1CILi1EEES8_S8_EEENS6_IJNS7_ILi128EEENS7_ILi96EEENS7_ILi64EEEEEELi256ENS_10bfloat16_tEfNS_4arch4Sm90ELb0ELb1ELb1ELb1ELb0ELb1ELb1ELb1ELb0ELb1ELb1ELb0EEENS1_21CollectiveEpilogueFwdINS6_IJSA_NS7_ILi256EEESB_EEES9_SE_SG_Li256ELb1ELb1ELb1ELb0EEENS1_36VarlenDynamicPersistentTileSchedulerILi128ELi96ELi256ELi128ELb1ELb1ELb1ELb1ELb0ELb1EEEEEEEEEvNT_6ParamsE)
        /*00a4*/ 	.word	0x00000000


	//----- nvinfo : EIATTR_REGCOUNT
	.align		4
.L_38:
        /*00a8*/ 	.byte	0x04, 0x2f
        /*00aa*/ 	.short	(.L_40 - .L_39)
	.align		4
.L_39:
        /*00ac*/ 	.word	index@(_ZN7cutlass13device_kernelIN5flash11enable_sm90INS1_16FlashAttnFwdSm90INS1_25CollectiveMainloopFwdSm90ILi2EN4cute5tupleIJNS5_1CILi1EEES8_S8_EEENS6_IJNS7_ILi128EEENS7_ILi96EEENS7_ILi64EEEEEELi256ENS_10bfloat16_tEfNS_4arch4Sm90ELb0ELb1ELb1ELb1ELb0ELb0ELb1ELb1ELb0ELb1ELb1ELb0EEENS1_21CollectiveEpilogueFwdINS6_IJSA_NS7_ILi256EEESB_EEES9_SE_SG_Li256ELb1ELb1ELb1ELb0EEENS1_36VarlenDynamicPersistentTileSchedulerILi128ELi96ELi256ELi128ELb1ELb1ELb1ELb1ELb0ELb1EEEEEEEEEvNT_6ParamsE)
        /*00b0*/ 	.word	0x00000004


	//----- nvinfo : EIATTR_FRAME_SIZE
	.align		4
.L_40:
        /*00b4*/ 	.byte	0x04, 0x11
        /*00b6*/ 	.short	(.L_42 - .L_41)
	.align		4
.L_41:
        /*00b8*/ 	.word	index@(_ZN7cutlass13device_kernelIN5flash11enable_sm90INS1_16FlashAttnFwdSm90INS1_25CollectiveMainloopFwdSm90ILi2EN4cute5tupleIJNS5_1CILi1EEES8_S8_EEENS6_IJNS7_ILi128EEENS7_ILi96EEENS7_ILi64EEEEEELi256ENS_10bfloat16_tEfNS_4arch4Sm90ELb0ELb1ELb1ELb1ELb0ELb0ELb1ELb1ELb0ELb1ELb1ELb0EEENS1_21CollectiveEpilogueFwdINS6_IJSA_NS7_ILi256EEESB_EEES9_SE_SG_Li256ELb1ELb1ELb1ELb0EEENS1_36VarlenDynamicPersistentTileSchedulerILi128ELi96ELi256ELi128ELb1ELb1ELb1ELb1ELb0ELb1EEEEEEEEEvNT_6ParamsE)
        /*00bc*/ 	.word	0x00000000


	//----- nvinfo : EIATTR_REGCOUNT
	.align		4
.L_42:
        /*00c0*/ 	.byte	0x04, 0x2f
        /*00c2*/ 	.short	(.L_44 - .L_43)
	.align		4
.L_43:
        /*00c4*/ 	.word	index@(_ZN7cutlass13device_kernelIN5flash11enable_sm90INS1_16FlashAttnFwdSm90INS1_25CollectiveMainloopFwdSm90ILi2EN4cute5tupleIJNS5_1CILi1EEES8_S8_EEENS6_IJNS7_ILi128EEENS7_ILi96EEENS7_ILi64EEEEEELi256ENS_10bfloat16_tEfNS_4arch4Sm90ELb0ELb1ELb1ELb1ELb0ELb1ELb0ELb1ELb0ELb1ELb1ELb0EEENS1_21CollectiveEpilogueFwdINS6_IJSA_NS7_ILi256EEESB_EEES9_SE_SG_Li256ELb1ELb1ELb1ELb0EEENS1_36VarlenDynamicPersistentTileSchedulerILi128ELi96ELi256ELi128ELb1ELb1ELb1ELb1ELb0ELb1EEEEEEEEEvNT_6ParamsE)
        /*00c8*/ 	.word	0x00000004


	//----- nvinfo : EIATTR_FRAME_SIZE
	.align		4
.L_44:
        /*00cc*/ 	.byte	0x04, 0x11
        /*00ce*/ 	.short	(.L_46 - .L_45)
	.align		4
.L_45:
        /*00d0*/ 	.word	index@(_ZN7cutlass13device_kernelIN5flash11enable_sm90INS1_16FlashAttnFwdSm90INS1_25CollectiveMainloopFwdSm90ILi2EN4cute5tupleIJNS5_1CILi1EEES8_S8_EEENS6_IJNS7_ILi128EEENS7_ILi96EEENS7_ILi64EEEEEELi256ENS_10bfloat16_tEfNS_4arch4Sm90ELb0ELb1ELb1ELb1ELb0ELb1ELb0ELb1ELb0ELb1ELb1ELb0EEENS1_21CollectiveEpilogueFwdINS6_IJSA_NS7_ILi256EEESB_EEES9_SE_SG_Li256ELb1ELb1ELb1ELb0EEENS1_36VarlenDynamicPersistentTileSchedulerILi128ELi96ELi256ELi128ELb1ELb1ELb1ELb1ELb0ELb1EEEEEEEEEvNT_6ParamsE)
        /*00d4*/ 	.word	0x00000000


	//----- nvinfo : EIATTR_REGCOUNT
	.align		4
.L_46:
        /*00d8*/ 	.byte	0x04, 0x2f
        /*00da*/ 	.short	(.L_48 - .L_47)
	.align		4
.L_47:
        /*00dc*/ 	.word	index@(_ZN7cutlass13device_kernelIN5flash11enable_sm90INS1_16FlashAttnFwdSm90INS1_25CollectiveMainloopFwdSm90ILi2EN4cute5tupleIJNS5_1CILi1EEES8_S8_EEENS6_IJNS7_ILi128EEENS7_ILi96EEENS7_ILi64EEEEEELi256ENS_10bfloat16_tEfNS_4arch4Sm90ELb0ELb1ELb1ELb1ELb0ELb0ELb0ELb1ELb0ELb1ELb1ELb0EEENS1_21CollectiveEpilogueFwdINS6_IJSA_NS7_ILi256EEESB_EEES9_SE_SG_Li256ELb1ELb1ELb1ELb0EEENS1_36VarlenDynamicPersistentTileSchedulerILi128ELi96ELi256ELi128ELb1ELb1ELb1ELb1ELb0ELb1EEEEEEEEEvNT_6ParamsE)
        /*00e0*/ 	.word	0x00000004


	//----- nvinfo : EIATTR_FRAME_SIZE
	.align		4
.L_48:
        /*00e4*/ 	.byte	0x04, 0x11
        /*00e6*/ 	.short	(.L_50 - .L_49)
	.align		4
.L_49:
        /*00e8*/ 	.word	index@(_ZN7cutlass13device_kernelIN5flash11enable_sm90INS1_16FlashAttnFwdSm90INS1_25CollectiveMainloopFwdSm90ILi2EN4cute5tupleIJNS5_1CILi1EEES8_S8_EEENS6_IJNS7_ILi128EEENS7_ILi96EEENS7_ILi64EEEEEELi256ENS_10bfloat16_tEfNS_4arch4Sm90ELb0ELb1ELb1ELb1ELb0ELb0ELb0ELb1ELb0ELb1ELb1ELb0EEENS1_21CollectiveEpilogueFwdINS6_IJSA_NS7_ILi256EEESB_EEES9_SE_SG_Li256ELb1ELb1ELb1ELb0EEENS1_36VarlenDynamicPersistentTileSchedulerILi128ELi96ELi256ELi128ELb1ELb1ELb1ELb1ELb0ELb1EEEEEEEEEvNT_6ParamsE)
        /*00ec*/ 	.word	0x00000000


	//----- nvinfo : EIATTR_REGCOUNT
	.align		4
.L_50:
        /*00f0*/ 	.byte	0x04, 0x2f
        /*00f2*/ 	.short	(.L_52 - .L_51)
	.align		4
.L_51:
        /*00f4*/ 	.word	index@(_ZN7cutlass13device_kernelIN5flash11enable_sm90INS1_16FlashAttnFwdSm90INS1_25CollectiveMainloopFwdSm90ILi2EN4cute5tupleIJNS5_1CILi1EEES8_S8_EEENS6_IJNS7_ILi128EEENS7_ILi96EEENS7_ILi64EEEEEELi256ENS_10bfloat16_tEfNS_4arch4Sm90ELb0ELb1ELb1ELb0ELb0ELb0ELb1ELb1ELb0ELb1ELb1ELb0EEENS1_21CollectiveEpilogueFwdINS6_IJSA_NS7_ILi256EEESB_EEES9_SE_SG_Li256ELb0ELb1ELb1ELb0EEENS1_19SingleTileSchedulerILb0ELb1ELb1ELi128EEEEEEEEEvNT_6ParamsE)
        /*00f8*/ 	.word	0x00000004


	//----- nvinfo : EIATTR_FRAME_SIZE
	.align		4
.L_52:
        /*00fc*/ 	.byte	0x04, 0x11
        /*00fe*/ 	.short	(.L_54 - .L_53)
	.align		4
.L_53:
        /*0100*/ 	.word	index@(_ZN7cutlass13device_kernelIN5flash11enable_sm90INS1_16FlashAttnFwdSm90INS1_25CollectiveMainloopFwdSm90ILi2EN4cute5tupleIJNS5_1CILi1EEES8_S8_EEENS6_IJNS7_ILi128EEENS7_ILi96EEENS7_ILi64EEEEEELi256ENS_10bfloat16_tEfNS_4arch4Sm90ELb0ELb1ELb1ELb0ELb0ELb0ELb1ELb1ELb0ELb1ELb1ELb0EEENS1_21CollectiveEpilogueFwdINS6_IJSA_NS7_ILi256EEESB_EEES9_SE_SG_Li256ELb0ELb1ELb1ELb0EEENS1_19SingleTileSchedulerILb0ELb1ELb1ELi128EEEEEEEEEvNT_6ParamsE)
        /*0104*/ 	.word	0x00000000


	//----- nvinfo : EIATTR_REGCOUNT
	.align		4
.L_54:
        /*0108*/ 	.byte	0x04, 0x2f
        /*010a*/ 	.short	(.L_56 - .L_55)
	.align		4
.L_55:
        /*010c*/ 	.word	index@(_ZN7cutlass13device_kernelIN5flash11enable_sm90INS1_16FlashAttnFwdSm90INS1_25CollectiveMainloopFwdSm90ILi2EN4cute5tupleIJNS5_1CILi1EEES8_S8_EEENS6_IJNS7_ILi128EEENS7_ILi96EEENS7_ILi64EEEEEELi256ENS_10bfloat16_tEfNS_4arch4Sm90ELb0ELb1ELb1ELb0ELb0ELb0ELb0ELb1ELb0ELb1ELb1ELb0EEENS1_21CollectiveEpilogueFwdINS6_IJSA_NS7_ILi256EEESB_EEES9_SE_SG_Li256ELb0ELb1ELb1ELb0EEENS1_19SingleTileSchedulerILb0ELb1ELb1ELi128EEEEEEEEEvNT_6ParamsE)
        /*0110*/ 	.word	0x00000004


	//----- nvinfo : EIATTR_FRAME_SIZE
	.align		4
.L_56:
        /*0114*/ 	.byte	0x04, 0x11
        /*0116*/ 	.short	(.L_58 - .L_57)
	.align		4
.L_57:
        /*0118*/ 	.word	index@(_ZN7cutlass13device_kernelIN5flash11enable_sm90INS1_16FlashAttnFwdSm90INS1_25CollectiveMainloopFwdSm90ILi2EN4cute5tupleIJNS5_1CILi1EEES8_S8_EEENS6_IJNS7_ILi128EEENS7_ILi96EEENS7_ILi64EEEEEELi256ENS_10bfloat16_tEfNS_4arch4Sm90ELb0ELb1ELb1ELb0ELb0ELb0ELb0ELb1ELb0ELb1ELb1ELb0EEENS1_21CollectiveEpilogueFwdINS6_IJSA_NS7_ILi256EEESB_EEES9_SE_SG_Li256ELb0ELb1ELb1ELb0EEENS1_19SingleTileSchedulerILb0ELb1ELb1ELi128EEEEEEEEEvNT_6ParamsE)
        /*011c*/ 	.word	0x00000000


	//----- nvinfo : EIATTR_REGCOUNT
	.align		4
.L_58:
        /*0120*/ 	.byte	0x04, 0x2f
        /*0122*/ 	.short	(.L_60 - .L_59)
	.align		4
.L_59:
        /*0124*/ 	.word	index@(_ZN7cutlass13device_kernelIN5flash11enable_sm90INS1_16FlashAttnFwdSm90INS1_25CollectiveMainloopFwdSm90ILi2EN4cute5tupleIJNS5_1CILi1EEES8_S8_EEENS6_IJNS7_ILi128EEENS7_ILi96EEENS7_ILi64EEEEEELi256ENS_10bfloat16_tEfNS_4arch4Sm90ELb0ELb0ELb1ELb1ELb0ELb1ELb1ELb1ELb0ELb1ELb1ELb0EEENS1_21CollectiveEpilogueFwdINS6_IJSA_NS7_ILi256EEESB_EEES9_SE_SG_Li256ELb1ELb1ELb1ELb0EEENS1_36VarlenDynamicPersistentTileSchedulerILi128ELi96ELi256ELi128ELb1ELb1ELb1ELb0ELb1ELb1EEEEEEEEEvNT_6ParamsE)
        /*0128*/ 	.word	0x00000004


	//----- nvinfo : EIATTR_FRAME_SIZE
	.align		4
.L_60:
        /*012c*/ 	.byte	0x04, 0x11
        /*012e*/ 	.short	(.L_62 - .L_61)
	.align		4
.L_61:
        /*0130*/ 	.word	index@(_ZN7cutlass13device_kernelIN5flash11enable_sm90INS1_16FlashAttnFwdSm90INS1_25CollectiveMainloopFwdSm90ILi2EN4cute5tupleIJNS5_1CILi1EEES8_S8_EEENS6_IJNS7_ILi128EEENS7_ILi96EEENS7_ILi64EEEEEELi256ENS_10bfloat16_tEfNS_4arch4Sm90ELb0ELb0ELb1ELb1ELb0ELb1ELb1ELb1ELb0ELb1ELb1ELb0EEENS1_21CollectiveEpilogueFwdINS6_IJSA_NS7_ILi256EEESB_EEES9_SE_SG_Li256ELb1ELb1ELb1ELb0EEENS1_36VarlenDynamicPersistentTileSchedulerILi128ELi96ELi256ELi128ELb1ELb1ELb1ELb0ELb1ELb1EEEEEEEEEvNT_6ParamsE)
        /*0134*/ 	.word	0x00000000


	//----- nvinfo : EIATTR_REGCOUNT
	.align		4
.L_62:
        /*0138*/ 	.byte	0x04, 0x2f
        /*013a*/ 	.short	(.L_64 - .L_63)
	.align		4
.L_63:
        /*013c*/ 	.word	index@(_ZN7cutlass13device_kernelIN5flash11enable_sm90INS1_16FlashAttnFwdSm90INS1_25CollectiveMainloopFwdSm90ILi2EN4cute5tupleIJNS5_1CILi1EEES8_S8_EEENS6_IJNS7_ILi128EEENS7_ILi96EEENS7_ILi64EEEEEELi256ENS_10bfloat16_tEfNS_4arch4Sm90ELb0ELb0ELb1ELb1ELb0ELb0ELb1ELb1ELb0ELb1ELb1ELb0EEENS1_21CollectiveEpilogueFwdINS6_IJSA_NS7_ILi256EEESB_EEES9_SE_SG_Li256ELb1ELb1ELb1ELb0EEENS1_36VarlenDynamicPersistentTileSchedulerILi128ELi96ELi256ELi128ELb1ELb1ELb1ELb0ELb1ELb1EEEEEEEEEvNT_6ParamsE)
        /*0140*/ 	.word	0x00000004


	//----- nvinfo : EIATTR_FRAME_SIZE
	.align		4
.L_64:
        /*0144*/ 	.byte	0x04, 0x11
        /*0146*/ 	.short	(.L_66 - .L_65)
	.align		4
.L_65:
        /*0148*/ 	.word	index@(_ZN7cutlass13device_kernelIN5flash11enable_sm90INS1_16FlashAttnFwdSm90INS1_25CollectiveMainloopFwdSm90ILi2EN4cute5tupleIJNS5_1CILi1EEES8_S8_EEENS6_IJNS7_ILi128EEENS7_ILi96EEENS7_ILi64EEEEEELi256ENS_10bfloat16_tEfNS_4arch4Sm90ELb0ELb0ELb1ELb1ELb0ELb0ELb1ELb1ELb0ELb1ELb1ELb0EEENS1_21CollectiveEpilogueFwdINS6_IJSA_NS7_ILi256EEESB_EEES9_SE_SG_Li256ELb1ELb1ELb1ELb0EEENS1_36VarlenDynamicPersistentTileSchedulerILi128ELi96ELi256ELi128ELb1ELb1ELb1ELb0ELb1ELb1EEEEEEEEEvNT_6ParamsE)
        /*014c*/ 	.word	0x00000000


	//----- nvinfo : EIATTR_REGCOUNT
	.align		4
.L_66:
        /*0150*/ 	.byte	0x04, 0x2f
        /*0152*/ 	.short	(.L_68 - .L_67)
	.align		4
.L_67:
        /*0154*/ 	.word	index@(_ZN7cutlass13device_kernelIN5flash11enable_sm90INS1_16FlashAttnFwdSm90INS1_25CollectiveMainloopFwdSm90ILi2EN4cute5tupleIJNS5_1CILi1EEES8_S8_EEENS6_IJNS7_ILi128EEENS7_ILi96EEENS7_ILi64EEEEEELi256ENS_10bfloat16_tEfNS_4arch4Sm90ELb0ELb0ELb1ELb1ELb0ELb1ELb0ELb1ELb0ELb1ELb1ELb0EEENS1_21CollectiveEpilogueFwdINS6_IJSA_NS7_ILi256EEESB_EEES9_SE_SG_Li256ELb1ELb1ELb1ELb0EEENS1_36VarlenDynamicPersistentTileSchedulerILi128ELi96ELi256ELi128ELb1ELb1ELb1ELb0ELb1ELb1EEEEEEEEEvNT_6ParamsE)
        /*0158*/ 	.word	0x00000004


	//----- nvinfo : EIATTR_FRAME_SIZE
	.align		4
.L_68:
        /*015c*/ 	.byte	0x04, 0x11
        /*015e*/ 	.short	(.L_70 - .L_69)
	.align		4
.L_69:
        /*0160*/ 	.word	index@(_ZN7cutlass13device_kernelIN5flash11enable_sm90INS1_16FlashAttnFwdSm90INS1_25CollectiveMainloopFwdSm90ILi2EN4cute5tupleIJNS5_1CILi1EEES8_S8_EEENS6_IJNS7_ILi128EEENS7_ILi96EEENS7_ILi64EEEEEELi256ENS_10bfloat16_tEfNS_4arch4Sm90ELb0ELb0ELb1ELb1ELb0ELb1ELb0ELb1ELb0ELb1ELb1ELb0EEENS1_21CollectiveEpilogueFwdINS6_IJSA_NS7_ILi256EEESB_EEES9_SE_SG_Li256ELb1ELb1ELb1ELb0EEENS1_36VarlenDynamicPersistentTileSchedulerILi128ELi96ELi256ELi128ELb1ELb1ELb1ELb0ELb1ELb1EEEEEEEEEvNT_6ParamsE)
        /*0164*/ 	.word	0x00000000


	//----- nvinfo : EIATTR_REGCOUNT
	.align		4
.L_70:
        /*0168*/ 	.byte	0x04, 0x2f
        /*016a*/ 	.short	(.L_72 - .L_71)
	.align		4
.L_71:
        /*016c*/ 	.word	index@(_ZN7cutlass13device_kernelIN5flash11enable_sm90INS1_16FlashAttnFwdSm90INS1_25CollectiveMainloopFwdSm90ILi2EN4cute5tupleIJNS5_1CILi1EEES8_S8_EEENS6_IJNS7_ILi128EEENS7_ILi96EEENS7_ILi64EEEEEELi256ENS_10bfloat16_tEfNS_4arch4Sm90ELb0ELb0ELb1ELb1ELb0ELb0ELb0ELb1ELb0ELb1ELb1ELb0EEENS1_21CollectiveEpilogueFwdINS6_IJSA_NS7_ILi256EEESB_EEES9_SE_SG_Li256ELb1ELb1ELb1ELb0EEENS1_36VarlenDynamicPersistentTileSchedulerILi128ELi96ELi256ELi128ELb1ELb1ELb1ELb0ELb1ELb1EEEEEEEEEvNT_6ParamsE)
        /*0170*/ 	.word	0x00000004


	//----- nvinfo : EIATTR_FRAME_SIZE
	.align		4
.L_72:
        /*0174*/ 	.byte	0x04, 0x11
        /*0176*/ 	.short	(.L_74 - .L_73)
	.align		4
.L_73:
        /*0178*/ 	.word	index@(_ZN7cutlass13device_kernelIN5flash11enable_sm90INS1_16FlashAttnFwdSm90INS1_25CollectiveMainloopFwdSm90ILi2EN4cute5tupleIJNS5_1CILi1EEES8_S8_EEENS6_IJNS7_ILi128EEENS7_ILi96EEENS7_ILi64EEEEEELi256ENS_10bfloat16_tEfNS_4arch4Sm90ELb0ELb0ELb1ELb1ELb0ELb0ELb0ELb1ELb0ELb1ELb1ELb0EEENS1_21CollectiveEpilogueFwdINS6_IJSA_NS7_ILi256EEESB_EEES9_SE_SG_Li256ELb1ELb1ELb1ELb0EEENS1_36VarlenDynamicPersistentTileSchedulerILi128ELi96ELi256ELi128ELb1ELb1ELb1ELb0ELb1ELb1EEEEEEEEEvNT_6ParamsE)
        /*017c*/ 	.word	0x00000000


	//----- nvinfo : EIATTR_REGCOUNT
	.align		4
.L_74:
        /*0180*/ 	.byte	0x04, 0x2f
        /*0182*/ 	.short	(.L_76 - .L_75)
	.align		4
.L_75:
        /*0184*/ 	.word	index@(_ZN7cutlass13device_kernelIN5flash11enable_sm90INS1_16FlashAttnFwdSm90INS1_25CollectiveMainloopFwdSm90ILi2EN4cute5tupleIJNS5_1CILi1EEES8_S8_EEENS6_IJNS7_ILi128EEENS7_ILi96EEENS7_ILi64EEEEEELi256ENS_10bfloat16_tEfNS_4arch4Sm90ELb0ELb0ELb1ELb0ELb0ELb0ELb1ELb1ELb0ELb1ELb1ELb0EEENS1_21CollectiveEpilogueFwdINS6_IJSA_NS7_ILi256EEESB_EEES9_SE_SG_Li256ELb0ELb1ELb1ELb0EEENS1_19SingleTileSchedulerILb0ELb1ELb1ELi128EEEEEEEEEvNT_6ParamsE)
        /*0188*/ 	.word	0x00000004


	//----- nvinfo : EIATTR_FRAME_SIZE
	.align		4
.L_76:
        /*018c*/ 	.byte	0x04, 0x11
        /*018e*/ 	.short	(.L_78 - .L_77)
	.align		4
.L_77:
        /*0190*/ 	.word	index@(_ZN7cutlass13device_kernelIN5flash11enable_sm90INS1_16FlashAttnFwdSm90INS1_25CollectiveMainloopFwdSm90ILi2EN4cute5tupleIJNS5_1CILi1EEES8_S8_EEENS6_IJNS7_ILi128EEENS7_ILi96EEENS7_ILi64EEEEEELi256ENS_10bfloat16_tEfNS_4arch4Sm90ELb0ELb0ELb1ELb0ELb0ELb0ELb1ELb1ELb0ELb1ELb1ELb0EEENS1_21CollectiveEpilogueFwdINS6_IJSA_NS7_ILi256EEESB_EEES9_SE_SG_Li256ELb0ELb1ELb1ELb0EEENS1_19SingleTileSchedulerILb0ELb1ELb1ELi128EEEEEEEEEvNT_6ParamsE)
        /*0194*/ 	.word	0x00000000


	//----- nvinfo : EIATTR_REGCOUNT
	.align		4
.L_78:
        /*0198*/ 	.byte	0x04, 0x2f
        /*019a*/ 	.short	(.L_80 - .L_79)
	.align		4
.L_79:
        /*019c*/ 	.word	index@(_ZN7cutlass13device_kernelIN5flash11enable_sm90INS1_16FlashAttnFwdSm90INS1_25CollectiveMainloopFwdSm90ILi2EN4cute5tupleIJNS5_1CILi1EEES8_S8_EEENS6_IJNS7_ILi128EEENS7_ILi96EEENS7_ILi64EEEEEELi256ENS_10bfloat16_tEfNS_4arch4Sm90ELb0ELb0ELb1ELb0ELb0ELb0ELb0ELb1ELb0ELb1ELb1ELb0EEENS1_21CollectiveEpilogueFwdINS6_IJSA_NS7_ILi256EEESB_EEES9_SE_SG_Li256ELb0ELb1ELb1ELb0EEENS1_19SingleTileSchedulerILb0ELb1ELb1ELi128EEEEEEEEEvNT_6ParamsE)
        /*01a0*/ 	.word	0x00000004


	//----- nvinfo : EIATTR_FRAME_SIZE
	.align		4
.L_80:
        /*01a4*/ 	.byte	0x04, 0x11
        /*01a6*/ 	.short	(.L_82 - .L_81)
	.align		4
.L_81:
        /*01a8*/ 	.word	index@(_ZN7cutlass13device_kernelIN5flash11enable_sm90INS1_16FlashAttnFwdSm90INS1_25CollectiveMainloopFwdSm90ILi2EN4cute5tupleIJNS5_1CILi1EEES8_S8_EEENS6_IJNS7_ILi128EEENS7_ILi96EEENS7_ILi64EEEEEELi256ENS_10bfloat16_tEfNS_4arch4Sm90ELb0ELb0ELb1ELb0ELb0ELb0ELb0ELb1ELb0ELb1ELb1ELb0EEENS1_21CollectiveEpilogueFwdINS6_IJSA_NS7_ILi256EEESB_EEES9_SE_SG_Li256ELb0ELb1ELb1ELb0EEENS1_19SingleTileSchedulerILb0ELb1ELb1ELi128EEEEEEEEEvNT_6ParamsE)
        /*01ac*/ 	.word	0x00000000


	//----- nvinfo : EIATTR_REGCOUNT
	.align		4
.L_82:
        /*01b0*/ 	.byte	0x04, 0x2f
        /*01b2*/ 	.short	(.L_84 - .L_83)
	.align		4
.L_83:
        /*01b4*/ 	.word	index@(_ZN7cutlass13device_kernelIN5flash11enable_sm90INS1_16FlashAttnFwdSm90INS1_25CollectiveMainloopFwdSm90ILi2EN4cute5tupleIJNS5_1CILi1EEES8_S8_EEENS6_IJNS7_ILi64EEESA_SA_EEELi512ENS_10bfloat16_tEfNS_4arch4Sm90ELb1ELb0ELb1ELb1ELb0ELb1ELb1ELb0ELb0ELb1ELb1ELb0EEENS1_21CollectiveEpilogueFwdINS6_IJSA_NS7_ILi512EEESA_EEES9_SC_SE_Li256ELb1ELb1ELb1ELb0EEENS1_36VarlenDynamicPersistentTileSchedulerILi64ELi64ELi256ELi128ELb1ELb1ELb1ELb1ELb1ELb1EEEEEEEEEvNT_6ParamsE)
        /*01b8*/ 	.word	0x00000004


	//----- nvinfo : EIATTR_FRAME_SIZE
	.align		4
.L_84:
        /*01bc*/ 	.byte	0x04, 0x11
        /*01be*/ 	.short	(.L_86 - .L_85)
	.align		4
.L_85:
        /*01c0*/ 	.word	index@(_ZN7cutlass13device_kernelIN5flash11enable_sm90INS1_16FlashAttnFwdSm90INS1_25CollectiveMainloopFwdSm90ILi2EN4cute5tupleIJNS5_1CILi1EEES8_S8_EEENS6_IJNS7_ILi64EEESA_SA_EEELi512ENS_10bfloat16_tEfNS_4arch4Sm90ELb1ELb0ELb1ELb1ELb0ELb1ELb1ELb0ELb0ELb1ELb1ELb0EEENS1_21CollectiveEpilogueFwdINS6_IJSA_NS7_ILi512EEESA_EEES9_SC_SE_Li256ELb1ELb1ELb1ELb0EEENS1_36VarlenDynamicPersistentTileSchedulerILi64ELi64ELi256ELi128ELb1ELb1ELb1ELb1ELb1ELb1EEEEEEEEEvNT_6ParamsE)
        /*01c4*/ 	.word	0x00000000


	//----- nvinfo : EIATTR_REGCOUNT
	.align		4
.L_86:
        /*01c8*/ 	.byte	0x04, 0x2f
        /*01ca*/ 	.short	(.L_88 - .L_87)
	.align		4
.L_87:
        /*01cc*/ 	.word	index@(_ZN7cutlass13device_kernelIN5flash11enable_sm90INS1_16FlashAttnFwdSm90INS1_25CollectiveMainloopFwdSm90ILi2EN4cute5tupleIJNS5_1CILi1EEES8_S8_EEENS6_IJNS7_ILi64EEESA_SA_EEELi512ENS_10bfloat16_tEfNS_4arch4Sm90ELb1ELb0ELb1ELb1ELb0ELb0ELb1ELb0ELb0ELb1ELb1ELb0EEENS1_21CollectiveEpilogueFwdINS6_IJSA_NS7_ILi512EEESA_EEES9_SC_SE_Li256ELb1ELb1ELb1ELb0EEENS1_36VarlenDynamicPersistentTileSchedulerILi64ELi64ELi256ELi128ELb1ELb1ELb1ELb1ELb1ELb1EEEEEEEEEvNT_6ParamsE)
        /*01d0*/ 	.word	0x00000004


	//----- nvinfo : EIATTR_FRAME_SIZE
	.align		4
.L_88:
        /*01d4*/ 	.byte	0x04, 0x11
        /*01d6*/ 	.short	(.L_90 - .L_89)
	.align		4
.L_89:
        /*01d8*/ 	.word	index@(_ZN7cutlass13device_kernelIN5flash11enable_sm90INS1_16FlashAttnFwdSm90INS1_25CollectiveMainloopFwdSm90ILi2EN4cute5tupleIJNS5_1CILi1EEES8_S8_EEENS6_IJNS7_ILi64EEESA_SA_EEELi512ENS_10bfloat16_tEfNS_4arch4Sm90ELb1ELb0ELb1ELb1ELb0ELb0ELb1ELb0ELb0ELb1ELb1ELb0EEENS1_21CollectiveEpilogueFwdINS6_IJSA_NS7_ILi512EEESA_EEES9_SC_SE_Li256ELb1ELb1ELb1ELb0EEENS1_36VarlenDynamicPersistentTileSchedulerILi64ELi64ELi256ELi128ELb1ELb1ELb1ELb1ELb1ELb1EEEEEEEEEvNT_6ParamsE)
        /*01dc*/ 	.word	0x00000000


	//----- nvinfo : EIATTR_REGCOUNT
	.align		4
.L_90:
        /*01e0*/ 	.byte	0x04, 0x2f
        /*01e2*/ 	.short	(.L_92 - .L_91)
	.align		4
.L_91:
        /*01e4*/ 	.word	index@(_ZN7cutlass13device_kernelIN5flash11enable_sm90INS1_16FlashAttnFwdSm90INS1_25CollectiveMainloopFwdSm90ILi2EN4cute5tupleIJNS5_1CILi1EEES8_S8_EEENS6_IJNS7_ILi64EEESA_SA_EEELi512ENS_10bfloat16_tEfNS_4arch4Sm90ELb1ELb0ELb1ELb1ELb0ELb1ELb0ELb0ELb0ELb1ELb1ELb0EEENS1_21CollectiveEpilogueFwdINS6_IJSA_NS7_ILi512EEESA_EEES9_SC_SE_Li256ELb1ELb1ELb1ELb0EEENS1_36VarlenDynamicPersistentTileSchedulerILi64ELi64ELi256ELi128ELb1ELb1ELb1ELb1ELb1ELb1EEEEEEEEEvNT_6ParamsE)
        /*01e8*/ 	.word	0x00000004


	//----- nvinfo : EIATTR_FRAME_SIZE
	.align		4
.L_92:
        /*01ec*/ 	.byte	0x04, 0x11
        /*01ee*/ 	.short	(.L_94 - .L_93)
	.align		4
.L_93:
        /*01f0*/ 	.word	index@(_ZN7cutlass13device_kernelIN5flash11enable_sm90INS1_16FlashAttnFwdSm90INS1_25CollectiveMainloopFwdSm90ILi2EN4cute5tupleIJNS5_1CILi1EEES8_S8_EEENS6_IJNS7_ILi64EEESA_SA_EEELi512ENS_10bfloat16_tEfNS_4arch4Sm90ELb1ELb0ELb1ELb1ELb0ELb1ELb0ELb0ELb0ELb1ELb1ELb0EEENS1_21CollectiveEpilogueFwdINS6_IJSA_NS7_ILi512EEESA_EEES9_SC_SE_Li256ELb1ELb1ELb1ELb0EEENS1_36VarlenDynamicPersistentTileSchedulerILi64ELi64ELi256ELi128ELb1ELb1ELb1ELb1ELb1ELb1EEEEEEEEEvNT_6ParamsE)
        /*01f4*/ 	.word	0x00000000


	//----- nvinfo : EIATTR_REGCOUNT
	.align		4
.L_94:
        /*01f8*/ 	.byte	0x04, 0x2f
        /*01fa*/ 	.short	(.L_96 - .L_95)
	.align		4
.L_95:
        /*01fc*/ 	.word	index@(_ZN7cutlass13device_kernelIN5flash11enable_sm90INS1_16FlashAttnFwdSm90INS1_25CollectiveMainloopFwdSm90ILi2EN4cute5tupleIJNS5_1CILi1EEES8_S8_EEENS6_IJNS7_ILi64EEESA_SA_EEELi512ENS_10bfloat16_tEfNS_4arch4Sm90ELb1ELb0ELb1ELb1ELb0ELb0ELb0ELb0ELb0ELb1ELb1ELb0EEENS1_21CollectiveEpilogueFwdINS6_IJSA_NS7_ILi512EEESA_EEES9_SC_SE_Li256ELb1ELb1ELb1ELb0EEENS1_36VarlenDynamicPersistentTileSchedulerILi64ELi64ELi256ELi128ELb1ELb1ELb1ELb1ELb1ELb1EEEEEEEEEvNT_6ParamsE)
        /*0200*/ 	.word	0x00000004


	//----- nvinfo : EIATTR_FRAME_SIZE
	.align		4
.L_96:
        /*0204*/ 	.byte	0x04, 0x11
        /*0206*/ 	.short	(.L_98 - .L_97)
	.align		4
.L_97:
        /*0208*/ 	.word	index@(_ZN7cutlass13device_kernelIN5flash11enable_sm90INS1_16FlashAttnFwdSm90INS1_25CollectiveMainloopFwdSm90ILi2EN4cute5tupleIJNS5_1CILi1EEES8_S8_EEENS6_IJNS7_ILi64EEESA_SA_EEELi512ENS_10bfloat16_tEfNS_4arch4Sm90ELb1ELb0ELb1ELb1ELb0ELb0ELb0ELb0ELb0ELb1ELb1ELb0EEENS1_21CollectiveEpilogueFwdINS6_IJSA_NS7_ILi512EEESA_EEES9_SC_SE_Li256ELb1ELb1ELb1ELb0EEENS1_36VarlenDynamicPersistentTileSchedulerILi64ELi64ELi256ELi128ELb1ELb1ELb1ELb1ELb1ELb1EEEEEEEEEvNT_6ParamsE)
        /*020c*/ 	.word	0x00000000


	//----- nvinfo : EIATTR_REGCOUNT
	.align		4
.L_98:
        /*0210*/ 	.byte	0x04, 0x2f
        /*0212*/ 	.short	(.L_100 - .L_99)
	.align		4
.L_99:
        /*0214*/ 	.word	index@(_ZN7cutlass13device_kernelIN5flash11enable_sm90INS1_16FlashAttnFwdSm90INS1_25CollectiveMainloopFwdSm90ILi2EN4cute5tupleIJNS5_1CILi1EEES8_S8_EEENS6_IJNS7_ILi64EEESA_SA_EEELi512ENS_10bfloat16_tEfNS_4arch4Sm90ELb1ELb0ELb1ELb0ELb0ELb0ELb1ELb0ELb0ELb1ELb1ELb0EEENS1_21CollectiveEpilogueFwdINS6_IJSA_NS7_ILi512EEESA_EEES9_SC_SE_Li256ELb0ELb1ELb1ELb0EEENS1_19SingleTileSchedulerILb0ELb1ELb1ELi64EEEEEEEEEvNT_6ParamsE)
        /*0218*/ 	.word	0x00000004


	//----- nvinfo : EIATTR_FRAME_SIZE
	.align		4
.L_100:
        /*021c*/ 	.byte	0x04, 0x11
        /*021e*/ 	.short	(.L_102 - .L_101)
	.align		4
.L_101:
        /*0220*/ 	.word	index@(_ZN7cutlass13device_kernelIN5flash11enable_sm90INS1_16FlashAttnFwdSm90INS1_25CollectiveMainloopFwdSm90ILi2EN4cute5tupleIJNS5_1CILi1EEES8_S8_EEENS6_IJNS7_ILi64EEESA_SA_EEELi512ENS_10bfloat16_tEfNS_4arch4Sm90ELb1ELb0ELb1ELb0ELb0ELb0ELb1ELb0ELb0ELb1ELb1ELb0EEENS1_21CollectiveEpilogueFwdINS6_IJSA_NS7_ILi512EEESA_EEES9_SC_SE_Li256ELb0ELb1ELb1ELb0EEENS1_19SingleTileSchedulerILb0ELb1ELb1ELi64EEEEEEEEEvNT_6ParamsE)
        /*0224*/ 	.word	0x00000000


	//----- nvinfo : EIATTR_REGCOUNT
	.align		4
.L_102:
        /*0228*/ 	.byte	0x04, 0x2f
        /*022a*/ 	.short	(.L_104 - .L_103)
	.align		4
.L_103:
        /*022c*/ 	.word	index@(_ZN7cutlass13device_kernelIN5flash11enable_sm90INS1_16FlashAttnFwdSm90INS1_25CollectiveMainloopFwdSm90ILi2EN4cute5tupleIJNS5_1CILi1EEES8_S8_EEENS6_IJNS7_ILi64EEESA_SA_EEELi512ENS_10bfloat16_tEfNS_4arch4Sm90ELb1ELb0ELb1ELb0ELb0ELb0ELb0ELb0ELb0ELb1ELb1ELb0EEENS1_21CollectiveEpilogueFwdINS6_IJSA_NS7_ILi512EEESA_EEES9_SC_SE_Li256ELb0ELb1ELb1ELb0EEENS1_19SingleTileSchedulerILb0ELb1ELb1ELi64EEEEEEEEEvNT_6ParamsE)
        /*0230*/ 	.word	0x00000004


	//----- nvinfo : EIATTR_FRAME_SIZE
	.align		4
.L_104:
        /*0234*/ 	.byte	0x04, 0x11
        /*0236*/ 	.short	(.L_106 - .L_105)
	.align		4
.L_105:
        /*0238*/ 	.word	index@(_ZN7cutlass13device_kernelIN5flash11enable_sm90INS1_16FlashAttnFwdSm90INS1_25CollectiveMainloopFwdSm90ILi2EN4cute5tupleIJNS5_1CILi1EEES8_S8_EEENS6_IJNS7_ILi64EEESA_SA_EEELi512ENS_10bfloat16_tEfNS_4arch4Sm90ELb1ELb0ELb1ELb0ELb0ELb0ELb0ELb0ELb0ELb1ELb1ELb0EEENS1_21CollectiveEpilogueFwdINS6_IJSA_NS7_ILi512EEESA_EEES9_SC_SE_Li256ELb0ELb1ELb1ELb0EEENS1_19SingleTileSchedulerILb0ELb1ELb1ELi64EEEEEEEEEvNT_6ParamsE)
        /*023c*/ 	.word	0x00000000


	//----- nvinfo : EIATTR_REGCOUNT
	.align		4
.L_106:
        /*0240*/ 	.byte	0x04, 0x2f
        /*0242*/ 	.short	(.L_108 - .L_107)
	.align		4
.L_107:
        /*0244*/ 	.word	index@(_ZN7cutlass13device_kernelIN5flash11enable_sm90INS1_16FlashAttnFwdSm90INS1_25CollectiveMainloopFwdSm90ILi2EN4cute5tupleIJNS5_1CILi1EEES8_S8_EEENS6_IJNS7_ILi64EEESA_SA_EEELi512ENS_10bfloat16_tEfNS_4arch4Sm90ELb0ELb1ELb1ELb1ELb0ELb1ELb1ELb0ELb0ELb1ELb1ELb0EEENS1_21CollectiveEpilogueFwdINS6_IJSA_NS7_ILi512EEESA_EEES9_SC_SE_Li256ELb1ELb1ELb1ELb0EEENS1_36VarlenDynamicPersistentTileSchedulerILi64ELi64ELi256ELi128ELb1ELb1ELb1ELb1ELb0ELb1EEEEEEEEEvNT_6ParamsE)
        /*0248*/ 	.word	0x00000004


	//----- nvinfo : EIATTR_FRAME_SIZE
	.align		4
.L_108:
        /*024c*/ 	.byte	0x04, 0x11
        /*024e*/ 	.short	(.L_110 - .L_109)
	.align		4
.L_109:
        /*0250*/ 	.word	index@(_ZN7cutlass13device_kernelIN5flash11enable_sm90INS1_16FlashAttnFwdSm90INS1_25CollectiveMainloopFwdSm90ILi2EN4cute5tupleIJNS5_1CILi1EEES8_S8_EEENS6_IJNS7_ILi64EEESA_SA_EEELi512ENS_10bfloat16_tEfNS_4arch4Sm90ELb0ELb1ELb1ELb1ELb0ELb1ELb1ELb0ELb0ELb1ELb1ELb0EEENS1_21CollectiveEpilogueFwdINS6_IJSA_NS7_ILi512EEESA_EEES9_SC_SE_Li256ELb1ELb1ELb1ELb0EEENS1_36VarlenDynamicPersistentTileSchedulerILi64ELi64ELi256ELi128ELb1ELb1ELb1ELb1ELb0ELb1EEEEEEEEEvNT_6ParamsE)
        /*0254*/ 	.word	0x00000000


	//----- nvinfo : EIATTR_REGCOUNT
	.align		4
.L_110:
        /*0258*/ 	.byte	0x04, 0x2f
        /*025a*/ 	.short	(.L_112 - .L_111)
	.align		4
.L_111:
        /*025c*/ 	.word	index@(_ZN7cutlass13device_kernelIN5flash11enable_sm90INS1_16FlashAttnFwdSm90INS1_25CollectiveMainloopFwdSm90ILi2EN4cute5tupleIJNS5_1CILi1EEES8_S8_EEENS6_IJNS7_ILi64EEESA_SA_EEELi512ENS_10bfloat16_tEfNS_4arch4Sm90ELb0ELb1ELb1ELb1ELb0ELb0ELb1ELb0ELb0ELb1ELb1ELb0EEENS1_21CollectiveEpilogueFwdINS6_IJSA_NS7_ILi512EEESA_EEES9_SC_SE_Li256ELb1ELb1ELb1ELb0EEENS1_36VarlenDynamicPersistentTileSchedulerILi64ELi64ELi256ELi128ELb1ELb1ELb1ELb1ELb0ELb1EEEEEEEEEvNT_6ParamsE)
        /*0260*/ 	.word	0x00000004


	//----- nvinfo : EIATTR_FRAME_SIZE
	.align		4
.L_112:
        /*0264*/ 	.byte	0x04, 0x11
        /*0266*/ 	.short	(.L_114 - .L_113)
	.align		4
.L_113:
        /*0268*/ 	.word	index@(_ZN7cutlass13device_kernelIN5flash11enable_sm90INS1_16FlashAttnFwdSm90INS1_25CollectiveMainloopFwdSm90ILi2EN4cute5tupleIJNS5_1CILi1EEES8_S8_EEENS6_IJNS7_ILi64EEESA_SA_EEELi512ENS_10bfloat16_tEfNS_4arch4Sm90ELb0ELb1ELb1ELb1ELb0ELb0ELb1ELb0ELb0ELb1ELb1ELb0EEENS1_21CollectiveEpilogueFwdINS6_IJSA_NS7_ILi512EEESA_EEES9_SC_SE_Li256ELb1ELb1ELb1ELb0EEENS1_36VarlenDynamicPersistentTileSchedulerILi64ELi64ELi256ELi128ELb1ELb1ELb1ELb1ELb0ELb1EEEEEEEEEvNT_6ParamsE)
        /*026c*/ 	.word	0x00000000


	//----- nvinfo : EIATTR_REGCOUNT
	.align		4
.L_114:
        /*0270*/ 	.byte	0x04, 0x2f
        /*0272*/ 	.short	(.L_116 - .L_115)
	.align		4
.L_115:
        /*0274*/ 	.word	index@(_ZN7cutlass13device_kernelIN5flash11enable_sm90INS1_16FlashAttnFwdSm90INS1_25CollectiveMainloopFwdSm90ILi2EN4cute5tupleIJNS5_1CILi1EEES8_S8_EEENS6_IJNS7_ILi64EEESA_SA_EEELi512ENS_10bfloat16_tEfNS_4arch4Sm90ELb0ELb1ELb1ELb1ELb0ELb1ELb0ELb0ELb0ELb1ELb1ELb0EEENS1_21CollectiveEpilogueFwdINS6_IJSA_NS7_ILi512EEESA_EEES9_SC_SE_Li256ELb1ELb1ELb1ELb0EEENS1_36VarlenDynamicPersistentTileSchedulerILi64ELi64ELi256ELi128ELb1ELb1ELb1ELb1ELb0ELb1EEEEEEEEEvNT_6ParamsE)
        /*0278*/ 	.word	0x00000004


	//----- nvinfo : EIATTR_FRAME_SIZE
	.align		4
.L_116:
        /*027c*/ 	.byte	0x04, 0x11
        /*027e*/ 	.short	(.L_118 - .L_117)
	.align		4
.L_117:
        /*0280*/ 	.word	index@(_ZN7cutlass13device_kernelIN5flash11enable_sm90INS1_16FlashAttnFwdSm90INS1_25CollectiveMainloopFwdSm90ILi2EN4cute5tupleIJNS5_1CILi1EEES8_S8_EEENS6_IJNS7_ILi64EEESA_SA_EEELi512ENS_10bfloat16_tEfNS_4arch4Sm90ELb0ELb1ELb1ELb1ELb0ELb1ELb0ELb0ELb0ELb1ELb1ELb0EEENS1_21CollectiveEpilogueFwdINS6_IJSA_NS7_ILi512EEESA_EEES9_SC_SE_Li256ELb1ELb1ELb1ELb0EEENS1_36VarlenDynamicPersistentTileSchedulerILi64ELi64ELi256ELi128ELb1ELb1ELb1ELb1ELb0ELb1EEEEEEEEEvNT_6ParamsE)
        /*0284*/ 	.word	0x00000000


	//----- nvinfo : EIATTR_REGCOUNT
	.align		4
.L_118:
        /*0288*/ 	.byte	0x04, 0x2f
        /*028a*/ 	.short	(.L_120 - .L_119)
	.align		4
.L_119:
        /*028c*/ 	.word	index@(_ZN7cutlass13device_kernelIN5flash11enable_sm90INS1_16FlashAttnFwdSm90INS1_25CollectiveMainloopFwdSm90ILi2EN4cute5tupleIJNS5_1CILi1EEES8_S8_EEENS6_IJNS7_ILi64EEESA_SA_EEELi512ENS_10bfloat16_tEfNS_4arch4Sm90ELb0ELb1ELb1ELb1ELb0ELb0ELb0ELb0ELb0ELb1ELb1ELb0EEENS1_21CollectiveEpilogueFwdINS6_IJSA_NS7_ILi512EEESA_EEES9_SC_SE_Li256ELb1ELb1ELb1ELb0EEENS1_36VarlenDynamicPersistentTileSchedulerILi64ELi64ELi256ELi128ELb1ELb1ELb1ELb1ELb0ELb1EEEEEEEEEvNT_6ParamsE)
        /*0290*/ 	.word	0x00000004


	//----- nvinfo : EIATTR_FRAME_SIZE
	.align		4
.L_120:
        /*0294*/ 	.byte	0x04, 0x11
        /*0296*/ 	.short	(.L_122 - .L_121)
	.align		4
.L_121:
        /*0298*/ 	.word	index@(_ZN7cutlass13device_kernelIN5flash11enable_sm90INS1_16FlashAttnFwdSm90INS1_25CollectiveMainloopFwdSm90ILi2EN4cute5tupleIJNS5_1CILi1EEES8_S8_EEENS6_IJNS7_ILi64EEESA_SA_EEELi512ENS_10bfloat16_tEfNS_4arch4Sm90ELb0ELb1ELb1ELb1ELb0ELb0ELb0ELb0ELb0ELb1ELb1ELb0EEENS1_21CollectiveEpilogueFwdINS6_IJSA_NS7_ILi512EEESA_EEES9_SC_SE_Li256ELb1ELb1ELb1ELb0EEENS1_36VarlenDynamicPersistentTileSchedulerILi64ELi64ELi256ELi128ELb1ELb1ELb1ELb1ELb0ELb1EEEEEEEEEvNT_6ParamsE)
        /*029c*/ 	.word	0x00000000


	//----- nvinfo : EIATTR_REGCOUNT
	.align		4
.L_122:
        /*02a0*/ 	.byte	0x04, 0x2f
        /*02a2*/ 	.short	(.L_124 - .L_123)
	.align		4
.L_123:
        /*02a4*/ 	.word	index@(_ZN7cutlass13device_kernelIN5flash11enable_sm90INS1_16FlashAttnFwdSm90INS1_25CollectiveMainloopFwdSm90ILi2EN4cute5tupleIJNS5_1CILi1EEES8_S8_EEENS6_IJNS7_ILi64EEESA_SA_EEELi512ENS_10bfloat16_tEfNS_4arch4Sm90ELb0ELb1ELb1ELb0ELb0ELb0ELb1ELb0ELb0ELb1ELb1ELb0EEENS1_21CollectiveEpilogueFwdINS6_IJSA_NS7_ILi512EEESA_EEES9_SC_SE_Li256ELb0ELb1ELb1ELb0EEENS1_19SingleTileSchedulerILb0ELb1ELb1ELi64EEEEEEEEEvNT_6ParamsE)
        /*02a8*/ 	.word	0x00000004


	//----- nvinfo : EIATTR_FRAME_SIZE
	.align		4
.L_124:
        /*02ac*/ 	.byte	0x04, 0x11
        /*02ae*/ 	.short	(.L_126 - .L_125)
	.align		4
.L_125:
        /*02b0*/ 	.word	index@(_ZN7cutlass13device_kernelIN5flash11enable_sm90INS1_16FlashAttnFwdSm90INS1_25CollectiveMainloopFwdSm90ILi2EN4cute5tupleIJNS5_1CILi1EEES8_S8_EEENS6_IJNS7_ILi64EEESA_SA_EEELi512ENS_10bfloat16_tEfNS_4arch4Sm90ELb0ELb1ELb1ELb0ELb0ELb0ELb1ELb0ELb0ELb1ELb1ELb0EEENS1_21CollectiveEpilogueFwdINS6_IJSA_NS7_ILi512EEESA_EEES9_SC_SE_Li256ELb0ELb1ELb1ELb0EEENS1_19SingleTileSchedulerILb0ELb1ELb1ELi64EEEEEEEEEvNT_6ParamsE)
        /*02b4*/ 	.word	0x00000000


	//----- nvinfo : EIATTR_REGCOUNT
	.align		4
.L_126:
        /*02b8*/ 	.byte	0x04, 0x2f
        /*02ba*/ 	.short	(.L_128 - .L_127)
	.align		4
.L_127:
        /*02bc*/ 	.word	index@(_ZN7cutlass13device_kernelIN5flash11enable_sm90INS1_16FlashAttnFwdSm90INS1_25CollectiveMainloopFwdSm90ILi2EN4cute5tupleIJNS5_1CILi1EEES8_S8_EEENS6_IJNS7_ILi64EEESA_SA_EEELi512ENS_10bfloat16_tEfNS_4arch4Sm90ELb0ELb1ELb1ELb0ELb0ELb0ELb0ELb0ELb0ELb1ELb1ELb0EEENS1_21CollectiveEpilogueFwdINS6_IJSA_NS7_ILi512EEESA_EEES9_SC_SE_Li256ELb0ELb1ELb1ELb0EEENS1_19SingleTileSchedulerILb0ELb1ELb1ELi64EEEEEEEEEvNT_6ParamsE)
        /*02c0*/ 	.word	0x00000004


	//----- nvinfo : EIATTR_FRAME_SIZE
	.align		4
.L_128:
        /*02c4*/ 	.byte	0x04, 0x11
        /*02c6*/ 	.short	(.L_130 - .L_129)
	.align		4
.L_129:
        /*02c8*/ 	.word	index@(_ZN7cutlass13device_kernelIN5flash11enable_sm90INS1_16FlashAttnFwdSm90INS1_25CollectiveMainloopFwdSm90ILi2EN4cute5tupleIJNS5_1CILi1EEES8_S8_EEENS6_IJNS7_ILi64EEESA_SA_EEELi512ENS_10bfloat16_tEfNS_4arch4Sm90ELb0ELb1ELb1ELb0ELb0ELb0ELb0ELb0ELb0ELb1ELb1ELb0EEENS1_21CollectiveEpilogueFwdINS6_IJSA_NS7_ILi512EEESA_EEES9_SC_SE_Li256ELb0ELb1ELb1ELb0EEENS1_19SingleTileSchedulerILb0ELb1ELb1ELi64EEEEEEEEEvNT_6ParamsE)
        /*02cc*/ 	.word	0x00000000


	//----- nvinfo : EIATTR_REGCOUNT
	.align		4
.L_130:
        /*02d0*/ 	.byte	0x04, 0x2f
        /*02d2*/ 	.short	(.L_132 - .L_131)
	.align		4
.L_131:
        /*02d4*/ 	.word	index@(_ZN7cutlass13device_kernelIN5flash11enable_sm90INS1_16FlashAttnFwdSm90INS1_25CollectiveMainloopFwdSm90ILi2EN4cute5tupleIJNS5_1CILi1EEES8_S8_EEENS6_IJNS7_ILi64EEESA_SA_EEELi512ENS_10bfloat16_tEfNS_4arch4Sm90ELb0ELb0ELb1ELb1ELb0ELb1ELb1ELb0ELb0ELb1ELb1ELb0EEENS1_21CollectiveEpilogueFwdINS6_IJSA_NS7_ILi512EEESA_EEES9_SC_SE_Li256ELb1ELb1ELb1ELb0EEENS1_36VarlenDynamicPersistentTileSchedulerILi64ELi64ELi256ELi128ELb1ELb1ELb1ELb0ELb1ELb1EEEEEEEEEvNT_6ParamsE)
        /*02d8*/ 	.word	0x00000004


	//----- nvinfo : EIATTR_FRAME_SIZE
	.align		4
.L_132:
        /*02dc*/ 	.byte	0x04, 0x11
        /*02de*/ 	.short	(.L_134 - .L_133)
	.align		4
.L_133:
        /*02e0*/ 	.word	index@(_ZN7cutlass13device_kernelIN5flash11enable_sm90INS1_16FlashAttnFwdSm90INS1_25CollectiveMainloopFwdSm90ILi2EN4cute5tupleIJNS5_1CILi1EEES8_S8_EEENS6_IJNS7_ILi64EEESA_SA_EEELi512ENS_10bfloat16_tEfNS_4arch4Sm90ELb0ELb0ELb1ELb1ELb0ELb1ELb1ELb0ELb0ELb1ELb1ELb0EEENS1_21CollectiveEpilogueFwdINS6_IJSA_NS7_ILi512EEESA_EEES9_SC_SE_Li256ELb1ELb1ELb1ELb0EEENS1_36VarlenDynamicPersistentTileSchedulerILi64ELi64ELi256ELi128ELb1ELb1ELb1ELb0ELb1ELb1EEEEEEEEEvNT_6ParamsE)
        /*02e4*/ 	.word	0x00000000


	//----- nvinfo : EIATTR_REGCOUNT
	.align		4
.L_134:
        /*02e8*/ 	.byte	0x04, 0x2f
        /*02ea*/ 	.short	(.L_136 - .L_135)
	.align		4
.L_135:
        /*02ec*/ 	.word	index@(_ZN7cutlass13device_kernelIN5flash11enable_sm90INS1_16FlashAttnFwdSm90INS1_25CollectiveMainloopFwdSm90ILi2EN4cute5tupleIJNS5_1CILi1EEES8_S8_EEENS6_IJNS7_ILi64EEESA_SA_EEELi512ENS_10bfloat16_tEfNS_4arch4Sm90ELb0ELb0ELb1ELb1ELb0ELb0ELb1ELb0ELb0ELb1ELb1ELb0EEENS1_21CollectiveEpilogueFwdINS6_IJSA_NS7_ILi512EEESA_EEES9_SC_SE_Li256ELb1ELb1ELb1ELb0EEENS1_36VarlenDynamicPersistentTileSchedulerILi64ELi64ELi256ELi128ELb1ELb1ELb1ELb0ELb1ELb1EEEEEEEEEvNT_6ParamsE)
        /*02f0*/ 	.word	0x00000004


	//----- nvinfo : EIATTR_FRAME_SIZE
	.align		4
.L_136:
        /*02f4*/ 	.byte	0x04, 0x11
        /*02f6*/ 	.short	(.L_138 - .L_137)
	.align		4
.L_137:
        /*02f8*/ 	.word	index@(_ZN7cutlass13device_kernelIN5flash11enable_sm90INS1_16FlashAttnFwdSm90INS1_25CollectiveMainloopFwdSm90ILi2EN4cute5tupleIJNS5_1CILi1EEES8_S8_EEENS6_IJNS7_ILi64EEESA_SA_EEELi512ENS_10bfloat16_tEfNS_4arch4Sm90ELb0ELb0ELb1ELb1ELb0ELb0ELb1ELb0ELb0ELb1ELb1ELb0EEENS1_21CollectiveEpilogueFwdINS6_IJSA_NS7_ILi512EEESA_EEES9_SC_SE_Li256ELb1ELb1ELb1ELb0EEENS1_36VarlenDynamicPersistentTileSchedulerILi64ELi64ELi256ELi128ELb1ELb1ELb1ELb0ELb1ELb1EEEEEEEEEvNT_6ParamsE)
        /*02fc*/ 	.word	0x00000000


	//----- nvinfo : EIATTR_REGCOUNT
	.align		4
.L_138:
        /*0300*/ 	.byte	0x04, 0x2f
        /*0302*/ 	.short	(.L_140 - .L_139)
	.align		4
.L_139:
        /*0304*/ 	.word	index@(_ZN7cutlass13device_kernelIN5flash11enable_sm90INS1_16FlashAttnFwdSm90INS1_25CollectiveMainloopFwdSm90ILi2EN4cute5tupleIJNS5_1CILi1EEES8_S8_EEENS6_IJNS7_ILi64EEESA_SA_EEELi512ENS_10bfloat16_tEfNS_4arch4Sm90ELb0ELb0ELb1ELb1ELb0ELb1ELb0ELb0ELb0ELb1ELb1ELb0EEENS1_21CollectiveEpilogueFwdINS6_IJSA_NS7_ILi512EEESA_EEES9_SC_SE_Li256ELb1ELb1ELb1ELb0EEENS1_36VarlenDynamicPersistentTileSchedulerILi64ELi64ELi256ELi128ELb1ELb1ELb1ELb0ELb1ELb1EEEEEEEEEvNT_6ParamsE)
        /*0308*/ 	.word	0x00000004


	//----- nvinfo : EIATTR_FRAME_SIZE
	.align		4
.L_140:
        /*030c*/ 	.byte	0x04, 0x11
        /*030e*/ 	.short	(.L_142 - .L_141)
	.align		4
.L_141:
        /*0310*/ 	.word	index@(_ZN7cutlass13device_kernelIN5flash11enable_sm90INS1_16FlashAttnFwdSm90INS1_25CollectiveMainloopFwdSm90ILi2EN4cute5tupleIJNS5_1CILi1EEES8_S8_EEENS6_IJNS7_ILi64EEESA_SA_EEELi512ENS_10bfloat16_tEfNS_4arch4Sm90ELb0ELb0ELb1ELb1ELb0ELb1ELb0ELb0ELb0ELb1ELb1ELb0EEENS1_21CollectiveEpilogueFwdINS6_IJSA_NS7_ILi512EEESA_EEES9_SC_SE_Li256ELb1ELb1ELb1ELb0EEENS1_36VarlenDynamicPersistentTileSchedulerILi64ELi64ELi256ELi128ELb1ELb1ELb1ELb0ELb1ELb1EEEEEEEEEvNT_6ParamsE)
        /*0314*/ 	.word	0x00000000


	//----- nvinfo : EIATTR_REGCOUNT
	.align		4
.L_142:
        /*0318*/ 	.byte	0x04, 0x2f
        /*031a*/ 	.short	(.L_144 - .L_143)
	.align		4
.L_143:
        /*031c*/ 	.word	index@(_ZN7cutlass13device_kernelIN5flash11enable_sm90INS1_16FlashAttnFwdSm90INS1_25CollectiveMainloopFwdSm90ILi2EN4cute5tupleIJNS5_1CILi1EEES8_S8_EEENS6_IJNS7_ILi64EEESA_SA_EEELi512ENS_10bfloat16_tEfNS_4arch4Sm90ELb0ELb0ELb1ELb1ELb0ELb0ELb0ELb0ELb0ELb1ELb1ELb0EEENS1_21CollectiveEpilogueFwdINS6_IJSA_NS7_ILi512EEESA_EEES9_SC_SE_Li256ELb1ELb1ELb1ELb0EEENS1_36VarlenDynamicPersistentTileSchedulerILi64ELi64ELi256ELi128ELb1ELb1ELb1ELb0ELb1ELb1EEEEEEEEEvNT_6ParamsE)
        /*0320*/ 	.word	0x00000004


	//----- nvinfo : EIATTR_FRAME_SIZE
	.align		4
.L_144:
        /*0324*/ 	.byte	0x04, 0x11
        /*0326*/ 	.short	(.L_146 - .L_145)
	.align		4
.L_145:
        /*0328*/ 	.word	index@(_ZN7cutlass13device_kernelIN5flash11enable_sm90INS1_16FlashAttnFwdSm90INS1_25CollectiveMainloopFwdSm90ILi2EN4cute5tupleIJNS5_1CILi1EEES8_S8_EEENS6_IJNS7_ILi64EEESA_SA_EEELi512ENS_10bfloat16_tEfNS_4arch4Sm90ELb0ELb0ELb1ELb1ELb0ELb0ELb0ELb0ELb0ELb1ELb1ELb0EEENS1_21CollectiveEpilogueFwdINS6_IJSA_NS7_ILi512EEESA_EEES9_SC_SE_Li256ELb1ELb1ELb1ELb0EEENS1_36VarlenDynamicPersistentTileSchedulerILi64ELi64ELi256ELi128ELb1ELb1ELb1ELb0ELb1ELb1EEEEEEEEEvNT_6ParamsE)
        /*032c*/ 	.word	0x00000000


	//----- nvinfo : EIATTR_REGCOUNT
	.align		4
.L_146:
        /*0330*/ 	.byte	0x04, 0x2f
        /*0332*/ 	.short	(.L_148 - .L_147)
	.align		4
.L_147:
        /*0334*/ 	.word	index@(_ZN7cutlass13device_kernelIN5flash11enable_sm90INS1_16FlashAttnFwdSm90INS1_25CollectiveMainloopFwdSm90ILi2EN4cute5tupleIJNS5_1CILi1EEES8_S8_EEENS6_IJNS7_ILi64EEESA_SA_EEELi512ENS_10bfloat16_tEfNS_4arch4Sm90ELb0ELb0ELb1ELb0ELb0ELb0ELb1ELb0ELb0ELb1ELb1ELb0EEENS1_21CollectiveEpilogueFwdINS6_IJSA_NS7_ILi512EEESA_EEES9_SC_SE_Li256ELb0ELb1ELb1ELb0EEENS1_19SingleTileSchedulerILb0ELb1ELb1ELi64EEEEEEEEEvNT_6ParamsE)
        /*0338*/ 	.word	0x00000004


	//----- nvinfo : EIATTR_FRAME_SIZE
	.align		4
.L_148:
        /*033c*/ 	.byte	0x04, 0x11
        /*033e*/ 	.short	(.L_150 - .L_149)
	.align		4
.L_149:
        /*0340*/ 	.word	index@(_ZN7cutlass13device_kernelIN5flash11enable_sm90INS1_16FlashAttnFwdSm90INS1_25CollectiveMainloopFwdSm90ILi2EN4cute5tupleIJNS5_1CILi1EEES8_S8_EEENS6_IJNS7_ILi64EEESA_SA_EEELi512ENS_10bfloat16_tEfNS_4arch4Sm90ELb0ELb0ELb1ELb0ELb0ELb0ELb1ELb0ELb0ELb1ELb1ELb0EEENS1_21CollectiveEpilogueFwdINS6_IJSA_NS7_ILi512EEESA_EEES9_SC_SE_Li256ELb0ELb1ELb1ELb0EEENS1_19SingleTileSchedulerILb0ELb1ELb1ELi64EEEEEEEEEvNT_6ParamsE)
        /*0344*/ 	.word	0x00000000


	//----- nvinfo : EIATTR_REGCOUNT
	.align		4
.L_150:
        /*0348*/ 	.byte	0x04, 0x2f
        /*034a*/ 	.short	(.L_152 - .L_151)
	.align		4
.L_151:
        /*034c*/ 	.word	index@(_ZN7cutlass13device_kernelIN5flash11enable_sm90INS1_16FlashAttnFwdSm90INS1_25CollectiveMainloopFwdSm90ILi2EN4cute5tupleIJNS5_1CILi1EEES8_S8_EEENS6_IJNS7_ILi64EEESA_SA_EEELi512ENS_10bfloat16_tEfNS_4arch4Sm90ELb0ELb0ELb1ELb0ELb0ELb0ELb0ELb0ELb0ELb1ELb1ELb0EEENS1_21CollectiveEpilogueFwdINS6_IJSA_NS7_ILi512EEESA_EEES9_SC_SE_Li256ELb0ELb1ELb1ELb0EEENS1_19SingleTileSchedulerILb0ELb1ELb1ELi64EEEEEEEEEvNT_6ParamsE)
        /*0350*/ 	.word	0x00000004


	//----- nvinfo : EIATTR_FRAME_SIZE
	.align		4
.L_152:
        /*0354*/ 	.byte	0x04, 0x11
        /*0356*/ 	.short	(.L_154 - .L_153)
	.align		4
.L_153:
        /*0358*/ 	.word	index@(_ZN7cutlass13device_kernelIN5flash11enable_sm90INS1_16FlashAttnFwdSm90INS1_25CollectiveMainloopFwdSm90ILi2EN4cute5tupleIJNS5_1CILi1EEES8_S8_EEENS6_IJNS7_ILi64EEESA_SA_EEELi512ENS_10bfloat16_tEfNS_4arch4Sm90ELb0ELb0ELb1ELb0ELb0ELb0ELb0ELb0ELb0ELb1ELb1ELb0EEENS1_21CollectiveEpilogueFwdINS6_IJSA_NS7_ILi512EEESA_EEES9_SC_SE_Li256ELb0ELb1ELb1ELb0EEENS1_19SingleTileSchedulerILb0ELb1ELb1ELi64EEEEEEEEEvNT_6ParamsE)
        /*035c*/ 	.word	0x00000000


	//----- nvinfo : EIATTR_REGCOUNT
	.align		4
.L_154:
        /*0360*/ 	.byte	0x04, 0x2f
        /*0362*/ 	.short	(.L_156 - .L_155)
	.align		4
.L_155:
        /*0364*/ 	.word	index@(_ZN7cutlass13device_kernelIN5flash11enable_sm90INS1_16FlashAttnFwdSm90INS1_25CollectiveMainloopFwdSm90ILi2EN4cute5tupleIJNS5_1CILi1EEES8_S8_EEENS6_IJNS7_ILi128EEESA_NS7_ILi192EEEEEELi128ENS_10bfloat16_tEfNS_4arch4Sm90ELb1ELb0ELb1ELb1ELb0ELb1ELb0ELb1ELb1ELb1ELb1ELb0EEENS1_21CollectiveEpilogueFwdINS6_IJSA_SA_SA_EEES9_SD_SF_Li256ELb1ELb1ELb1ELb0EEENS1_36VarlenDynamicPersistentTileSchedulerILi128ELi128ELi256ELi128ELb1ELb1ELb1ELb1ELb1ELb1EEEEEEEEEvNT_6ParamsE)
        /*0368*/ 	.word	0x00000004


	//----- nvinfo : EIATTR_FRAME_SIZE
	.align		4
.L_156:
        /*036c*/ 	.byte	0x04, 0x11
        /*036e*/ 	.short	(.L_158 - .L_157)
	.align		4
.L_157:
        /*0370*/ 	.word	index@(_ZN7cutlass13device_kernelIN5flash11enable_sm90INS1_16FlashAttnFwdSm90INS1_25CollectiveMainloopFwdSm90ILi2EN4cute5tupleIJNS5_1CILi1EEES8_S8_EEENS6_IJNS7_ILi128EEESA_NS7_ILi192EEEEEELi128ENS_10bfloat16_tEfNS_4arch4Sm90ELb1ELb0ELb1ELb1ELb0ELb1ELb0ELb1ELb1ELb1ELb1ELb0EEENS1_21CollectiveEpilogueFwdINS6_IJSA_SA_SA_EEES9_SD_SF_Li256ELb1ELb1ELb1ELb0EEENS1_36VarlenDynamicPersistentTileSchedulerILi128ELi128ELi256ELi128ELb1ELb1ELb1ELb1ELb1ELb1EEEEEEEEEvNT_6ParamsE)
        /*0374*/ 	.word	0x00000000


	//----- nvinfo : EIATTR_REGCOUNT
	.align		4
.L_158:
        /*0378*/ 	.byte	0x04, 0x2f
        /*037a*/ 	.short	(.L_160 - .L_159)
	.align		4
.L_159:
        /*037c*/ 	.word	index@(_ZN7cutlass13device_kernelIN5flash11enable_sm90INS1_16FlashAttnFwdSm90INS1_25CollectiveMainloopFwdSm90ILi2EN4cute5tupleIJNS5_1CILi1EEES8_S8_EEENS6_IJNS7_ILi128EEESA_NS7_ILi192EEEEEELi128ENS_10bfloat16_tEfNS_4arch4Sm90ELb1ELb0ELb1ELb1ELb0ELb0ELb0ELb1ELb1ELb1ELb1ELb0EEENS1_21CollectiveEpilogueFwdINS6_IJSA_SA_SA_EEES9_SD_SF_Li256ELb1ELb1ELb1ELb0EEENS1_36VarlenDynamicPersistentTileSchedulerILi128ELi128ELi256ELi128ELb1ELb1ELb1ELb1ELb1ELb1EEEEEEEEEvNT_6ParamsE)
        /*0380*/ 	.word	0x00000004


	//----- nvinfo : EIATTR_FRAME_SIZE
	.align		4
.L_160:
        /*0384*/ 	.byte	0x04, 0x11
        /*0386*/ 	.short	(.L_162 - .L_161)
	.align		4
.L_161:
        /*0388*/ 	.word	index@(_ZN7cutlass13device_kernelIN5flash11enable_sm90INS1_16FlashAttnFwdSm90INS1_25CollectiveMainloopFwdSm90ILi2EN4cute5tupleIJNS5_1CILi1EEES8_S8_EEENS6_IJNS7_ILi128EEESA_NS7_ILi192EEEEEELi128ENS_10bfloat16_tEfNS_4arch4Sm90ELb1ELb0ELb1ELb1ELb0ELb0ELb0ELb1ELb1ELb1ELb1ELb0EEENS1_21CollectiveEpilogueFwdINS6_IJSA_SA_SA_EEES9_SD_SF_Li256ELb1ELb1ELb1ELb0EEENS1_36VarlenDynamicPersistentTileSchedulerILi128ELi128ELi256ELi128ELb1ELb1ELb1ELb1ELb1ELb1EEEEEEEEEvNT_6ParamsE)
        /*038c*/ 	.word	0x00000000


	//----- nvinfo : EIATTR_REGCOUNT
	.align		4
.L_162:
        /*0390*/ 	.byte	0x04, 0x2f
        /*0392*/ 	.short	(.L_164 - .L_163)
	.align		4
.L_163:
        /*0394*/ 	.word	index@(_ZN7cutlass13device_kernelIN5flash11enable_sm90INS1_16FlashAttnFwdSm90INS1_25CollectiveMainloopFwdSm90ILi2EN4cute5tupleIJNS5_1CILi1EEES8_S8_EEENS6_IJNS7_ILi128EEESA_NS7_ILi192EEEEEELi128ENS_10bfloat16_tEfNS_4arch4Sm90ELb1ELb0ELb1ELb0ELb0ELb0ELb0ELb1ELb1ELb1ELb1ELb0EEENS1_21CollectiveEpilogueFwdINS6_IJSA_SA_SA_EEES9_SD_SF_Li256ELb0ELb1ELb1ELb0EEENS1_19SingleTileSchedulerILb0ELb1ELb1ELi128EEEEEEEEEvNT_6ParamsE)
        /*0398*/ 	.word	0x00000004


	//----- nvinfo : EIATTR_FRAME_SIZE
	.align		4
.L_164:
        /*039c*/ 	.byte	0x04, 0x11
        /*039e*/ 	.short	(.L_166 - .L_165)
	.align		4
.L_165:
        /*03a0*/ 	.word	index@(_ZN7cutlass13device_kernelIN5flash11enable_sm90INS1_16FlashAttnFwdSm90INS1_25CollectiveMainloopFwdSm90ILi2EN4cute5tupleIJNS5_1CILi1EEES8_S8_EEENS6_IJNS7_ILi128EEESA_NS7_ILi192EEEEEELi128ENS_10bfloat16_tEfNS_4arch4Sm90ELb1ELb0ELb1ELb0ELb0ELb0ELb0ELb1ELb1ELb1ELb1ELb0EEENS1_21CollectiveEpilogueFwdINS6_IJSA_SA_SA_EEES9_SD_SF_Li256ELb0ELb1ELb1ELb0EEENS1_19SingleTileSchedulerILb0ELb1ELb1ELi128EEEEEEEEEvNT_6ParamsE)
        /*03a4*/ 	.word	0x00000000


	//----- nvinfo : EIATTR_REGCOUNT
	.align		4
.L_166:
        /*03a8*/ 	.byte	0x04, 0x2f
        /*03aa*/ 	.short	(.L_168 - .L_167)
	.align		4
.L_167:
        /*03ac*/ 	.word	index@(_ZN7cutlass13device_kernelIN5flash11enable_sm90INS1_16FlashAttnFwdSm90INS1_25CollectiveMainloopFwdSm90ILi2EN4cute5tupleIJNS5_1CILi1EEES8_S8_EEENS6_IJNS7_ILi128EEENS7_ILi96EEENS7_ILi192EEEEEELi128ENS_10bfloat16_tEfNS_4arch4Sm90ELb0ELb1ELb1ELb1ELb0ELb1ELb0ELb1ELb1ELb1ELb1ELb0EEENS1_21CollectiveEpilogueFwdINS6_IJSA_SA_SB_EEES9_SE_SG_Li256ELb1ELb1ELb1ELb0EEENS1_36VarlenDynamicPersistentTileSchedulerILi128ELi96ELi256ELi128ELb1ELb1ELb1ELb1ELb0ELb1EEEEEEEEEvNT_6ParamsE)
        /*03b0*/ 	.word	0x00000004


	//----- nvinfo : EIATTR_FRAME_SIZE
	.align		4
.L_168:
        /*03b4*/ 	.byte	0x04, 0x11
        /*03b6*/ 	.short	(.L_170 - .L_169)
	.align		4
.L_169:
        /*03b8*/ 	.word	index@(_ZN7cutlass13device_kernelIN5flash11enable_sm90INS1_16FlashAttnFwdSm90INS1_25CollectiveMainloopFwdSm90ILi2EN4cute5tupleIJNS5_1CILi1EEES8_S8_EEENS6_IJNS7_ILi128EEENS7_ILi96EEENS7_ILi192EEEEEELi128ENS_10bfloat16_tEfNS_4arch4Sm90ELb0ELb1ELb1ELb1ELb0ELb1ELb0ELb1ELb1ELb1ELb1ELb0EEENS1_21CollectiveEpilogueFwdINS6_IJSA_SA_SB_EEES9_SE_SG_Li256ELb1ELb1ELb1ELb0EEENS1_36VarlenDynamicPersistentTileSchedulerILi128ELi96ELi256ELi128ELb1ELb1ELb1ELb1ELb0ELb1EEEEEEEEEvNT_6ParamsE)
        /*03bc*/ 	.word	0x00000000


	//----- nvinfo : EIATTR_REGCOUNT
	.align		4
.L_170:
        /*03c0*/ 	.byte	0x04, 0x2f
        /*03c2*/ 	.short	(.L_172 - .L_171)
	.align		4
.L_171:
        /*03c4*/ 	.word	index@(_ZN7cutlass13device_kernelIN5flash11enable_sm90INS1_16FlashAttnFwdSm90INS1_25CollectiveMainloopFwdSm90ILi2EN4cute5tupleIJNS5_1CILi1EEES8_S8_EEENS6_IJNS7_ILi128EEENS7_ILi96EEENS7_ILi192EEEEEELi128ENS_10bfloat16_tEfNS_4arch4Sm90ELb0ELb1ELb1ELb1ELb0ELb0ELb0ELb1ELb1ELb1ELb1ELb0EEENS1_21CollectiveEpilogueFwdINS6_IJSA_SA_SB_EEES9_SE_SG_Li256ELb1ELb1ELb1ELb0EEENS1_36VarlenDynamicPersistentTileSchedulerILi128ELi96ELi256ELi128ELb1ELb1ELb1ELb1ELb0ELb1EEEEEEEEEvNT_6ParamsE)
        /*03c8*/ 	.word	0x00000004


	//----- nvinfo : EIATTR_FRAME_SIZE
	.align		4
.L_172:
        /*03cc*/ 	.byte	0x04, 0x11
        /*03ce*/ 	.short	(.L_174 - .L_173)
	.align		4
.L_173:
        /*03d0*/ 	.word	index@(_ZN7cutlass13device_kernelIN5flash11enable_sm90INS1_16FlashAttnFwdSm90INS1_25CollectiveMainloopFwdSm90ILi2EN4cute5tupleIJNS5_1CILi1EEES8_S8_EEENS6_IJNS7_ILi128EEENS7_ILi96EEENS7_ILi192EEEEEELi128ENS_10bfloat16_tEfNS_4arch4Sm90ELb0ELb1ELb1ELb1ELb0ELb0ELb0ELb1ELb1ELb1ELb1ELb0EEENS1_21CollectiveEpilogueFwdINS6_IJSA_SA_SB_EEES9_SE_SG_Li256ELb1ELb1ELb1ELb0EEENS1_36VarlenDynamicPersistentTileSchedulerILi128ELi96ELi256ELi128ELb1ELb1ELb1ELb1ELb0ELb1EEEEEEEEEvNT_6ParamsE)
        /*03d4*/ 	.word	0x00000000


	//----- nvinfo : EIATTR_REGCOUNT
	.align		4
.L_174:
        /*03d8*/ 	.byte	0x04, 0x2f
        /*03da*/ 	.short	(.L_176 - .L_175)
	.align		4
.L_175:
        /*03dc*/ 	.word	index@(_ZN7cutlass13device_kernelIN5flash11enable_sm90INS1_16FlashAttnFwdSm90INS1_25CollectiveMainloopFwdSm90ILi2EN4cute5tupleIJNS5_1CILi1EEES8_S8_EEENS6_IJNS7_ILi128EEENS7_ILi96EEENS7_ILi192EEEEEELi128ENS_10bfloat16_tEfNS_4arch4Sm90ELb0ELb1ELb1ELb0ELb0ELb0ELb0ELb1ELb1ELb1ELb1ELb0EEENS1_21CollectiveEpilogueFwdINS6_IJSA_SA_SB_EEES9_SE_SG_Li256ELb0ELb1ELb1ELb0EEENS1_19SingleTileSchedulerILb0ELb1ELb1ELi128EEEEEEEEEvNT_6ParamsE)
        /*03e0*/ 	.word	0x00000004


	//----- nvinfo : EIATTR_FRAME_SIZE
	.align		4
.L_176:
        /*03e4*/ 	.byte	0x04, 0x11
        /*03e6*/ 	.short	(.L_178 - .L_177)
	.align		4
.L_177:
        /*03e8*/ 	.word	index@(_ZN7cutlass13device_kernelIN5flash11enable_sm90INS1_16FlashAttnFwdSm90INS1_25CollectiveMainloopFwdSm90ILi2EN4cute5tupleIJNS5_1CILi1EEES8_S8_EEENS6_IJNS7_ILi128EEENS7_ILi96EEENS7_ILi192EEEEEELi128ENS_10bfloat16_tEfNS_4arch4Sm90ELb0ELb1ELb1ELb0ELb0ELb0ELb0ELb1ELb1ELb1ELb1ELb0EEENS1_21CollectiveEpilogueFwdINS6_IJSA_SA_SB_EEES9_SE_SG_Li256ELb0ELb1ELb1ELb0EEENS1_19SingleTileSchedulerILb0ELb1ELb1ELi128EEEEEEEEEvNT_6ParamsE)
        /*03ec*/ 	.word	0x00000000


	//----- nvinfo : EIATTR_REGCOUNT
	.align		4
.L_178:
        /*03f0*/ 	.byte	0x04, 0x2f
        /*03f2*/ 	.short	(.L_180 - .L_179)
	.align		4
.L_179:
        /*03f4*/ 	.word	index@(_ZN7cutlass13device_kernelIN5flash11enable_sm90INS1_16FlashAttnFwdSm90INS1_25CollectiveMainloopFwdSm90ILi2EN4cute5tupleIJNS5_1CILi1EEES8_S8_EEENS6_IJNS7_ILi128EEESA_NS7_ILi192EEEEEELi128ENS_10bfloat16_tEfNS_4arch4Sm90ELb0ELb0ELb1ELb1ELb0ELb1ELb0ELb1ELb1ELb1ELb1ELb0EEENS1_21CollectiveEpilogueFwdINS6_IJSA_SA_SA_EEES9_SD_SF_Li256ELb1ELb1ELb1ELb0EEENS1_36VarlenDynamicPersistentTileSchedulerILi128ELi128ELi256ELi128ELb1ELb1ELb1ELb0ELb1ELb1EEEEEEEEEvNT_6ParamsE)
        /*03f8*/ 	.word	0x00000004


	//----- nvinfo : EIATTR_FRAME_SIZE
	.align		4
.L_180:
        /*03fc*/ 	.byte	0x04, 0x11
        /*03fe*/ 	.short	(.L_182 - .L_181)
	.align		4
.L_181:
        /*0400*/ 	.word	index@(_ZN7cutlass13device_kernelIN5flash11enable_sm90INS1_16FlashAttnFwdSm90INS1_25CollectiveMainloopFwdSm90ILi2EN4cute5tupleIJNS5_1CILi1EEES8_S8_EEENS6_IJNS7_ILi128EEESA_NS7_ILi192EEEEEELi128ENS_10bfloat16_tEfNS_4arch4Sm90ELb0ELb0ELb1ELb1ELb0ELb1ELb0ELb1ELb1ELb1ELb1ELb0EEENS1_21CollectiveEpilogueFwdINS6_IJSA_SA_SA_EEES9_SD_SF_Li256ELb1ELb1ELb1ELb0EEENS1_36VarlenDynamicPersistentTileSchedulerILi128ELi128ELi256ELi128ELb1ELb1ELb1ELb0ELb1ELb1EEEEEEEEEvNT_6ParamsE)
        /*0404*/ 	.word	0x00000000


	//----- nvinfo : EIATTR_REGCOUNT
	.align		4
.L_182:
        /*0408*/ 	.byte	0x04, 0x2f
        /*040a*/ 	.short	(.L_184 - .L_183)
	.align		4
.L_183:
        /*040c*/ 	.word	index@(_ZN7cutlass13device_kernelIN5flash11enable_sm90INS1_16FlashAttnFwdSm90INS1_25CollectiveMainloopFwdSm90ILi2EN4cute5tupleIJNS5_1CILi1EEES8_S8_EEENS6_IJNS7_ILi128EEESA_NS7_ILi192EEEEEELi128ENS_10bfloat16_tEfNS_4arch4Sm90ELb0ELb0ELb1ELb1ELb0ELb0ELb0ELb1ELb1ELb1ELb1ELb0EEENS1_21CollectiveEpilogueFwdINS6_IJSA_SA_SA_EEES9_SD_SF_Li256ELb1ELb1ELb1ELb0EEENS1_36VarlenDynamicPersistentTileSchedulerILi128ELi128ELi256ELi128ELb1ELb1ELb1ELb0ELb1ELb1EEEEEEEEEvNT_6ParamsE)
        /*0410*/ 	.word	0x00000004


	//----- nvinfo : EIATTR_FRAME_SIZE
	.align		4
.L_184:
        /*0414*/ 	.byte	0x04, 0x11
        /*0416*/ 	.short	(.L_186 - .L_185)
	.align		4
.L_185:
        /*0418*/ 	.word	index@(_ZN7cutlass13device_kernelIN5flash11enable_sm90INS1_16FlashAttnFwdSm90INS1_25CollectiveMainloopFwdSm90ILi2EN4cute5tupleIJNS5_1CILi1EEES8_S8_EEENS6_IJNS7_ILi128EEESA_NS7_ILi192EEEEEELi128ENS_10bfloat16_tEfNS_4arch4Sm90ELb0ELb0ELb1ELb1ELb0ELb0ELb0ELb1ELb1ELb1ELb1ELb0EEENS1_21CollectiveEpilogueFwdINS6_IJSA_SA_SA_EEES9_SD_SF_Li256ELb1ELb1ELb1ELb0EEENS1_36VarlenDynamicPersistentTileSchedulerILi128ELi128ELi256ELi128ELb1ELb1ELb1ELb0ELb1ELb1EEEEEEEEEvNT_6ParamsE)
        /*041c*/ 	.word	0x00000000


	//----- nvinfo : EIATTR_REGCOUNT
	.align		4
.L_186:
        /*0420*/ 	.byte	0x04, 0x2f
        /*0422*/ 	.short	(.L_188 - .L_187)
	.align		4
.L_187:
        /*0424*/ 	.word	index@(_ZN7cutlass13device_kernelIN5flash11enable_sm90INS1_16FlashAttnFwdSm90INS1_25CollectiveMainloopFwdSm90ILi2EN4cute5tupleIJNS5_1CILi1EEES8_S8_EEENS6_IJNS7_ILi128EEESA_NS7_ILi192EEEEEELi128ENS_10bfloat16_tEfNS_4arch4Sm90ELb0ELb0ELb1ELb0ELb0ELb0ELb0ELb1ELb1ELb1ELb1ELb0EEENS1_21CollectiveEpilogueFwdINS6_IJSA_SA_SA_EEES9_SD_SF_Li256ELb0ELb1ELb1ELb0EEENS1_19SingleTileSchedulerILb0ELb1ELb1ELi128EEEEEEEEEvNT_6ParamsE)
        /*0428*/ 	.word	0x00000004


	//----- nvinfo : EIATTR_FRAME_SIZE
	.align		4
.L_188:
        /*042c*/ 	.byte	0x04, 0x11
        /*042e*/ 	.short	(.L_190 - .L_189)
	.align		4
.L_189:
        /*0430*/ 	.word	index@(_ZN7cutlass13device_kernelIN5flash11enable_sm90INS1_16FlashAttnFwdSm90INS1_25CollectiveMainloopFwdSm90ILi2EN4cute5tupleIJNS5_1CILi1EEES8_S8_EEENS6_IJNS7_ILi128EEESA_NS7_ILi192EEEEEELi128ENS_10bfloat16_tEfNS_4arch4Sm90ELb0ELb0ELb1ELb0ELb0ELb0ELb0ELb1ELb1ELb1ELb1ELb0EEENS1_21CollectiveEpilogueFwdINS6_IJSA_SA_SA_EEES9_SD_SF_Li256ELb0ELb1ELb1ELb0EEENS1_19SingleTileSchedulerILb0ELb1ELb1ELi128EEEEEEEEEvNT_6ParamsE)
        /*0434*/ 	.word	0x00000000


	//----- nvinfo : EIATTR_MIN_STACK_SIZE
	.align		4
.L_190:
        /*0438*/ 	.byte	0x04, 0x12
        /*043a*/ 	.short	(.L_192 - .L_191)
	.align		4
.L_191:
        /*043c*/ 	.word	index@(_ZN7cutlass13device_kernelIN5flash11enable_sm90INS1_16FlashAttnFwdSm90INS1_25CollectiveMainloopFwdSm90ILi2EN4cute5tupleIJNS5_1CILi1EEES8_S8_EEENS6_IJNS7_ILi128EEESA_NS7_ILi192EEEEEELi128ENS_10bfloat16_tEfNS_4arch4Sm90ELb0ELb0ELb1ELb0ELb0ELb0ELb0ELb1ELb1ELb1ELb1ELb0EEENS1_21CollectiveEpilogueFwdINS6_IJSA_SA_SA_EEES9_SD_SF_Li256ELb0ELb1ELb1ELb0EEENS1_19SingleTileSchedulerILb0ELb1ELb1ELi128EEEEEEEEEvNT_6ParamsE)
        /*0440*/ 	.word	0x00000000


	//----- nvinfo : EIATTR_MIN_STACK_SIZE
	.align		4
.L_192:
        /*0444*/ 	.byte	0x04, 0x12
        /*0446*/ 	.short	(.L_194 - .L_193)
	.align		4
.L_193:
        /*0448*/ 	.word	index@(_ZN7cutlass13device_kernelIN5flash11enable_sm90INS1_16FlashAttnFwdSm90INS1_25CollectiveMainloopFwdSm90ILi2EN4cute5tupleIJNS5_1CILi1EEES8_S8_EEENS6_IJNS7_ILi128EEESA_NS7_ILi192EEEEEELi128ENS_10bfloat16_tEfNS_4arch4Sm90ELb0ELb0ELb1ELb1ELb0ELb0ELb0ELb1ELb1ELb1ELb1ELb0EEENS1_21CollectiveEpilogueFwdINS6_IJSA_SA_SA_EEES9_SD_SF_Li256ELb1ELb1ELb1ELb0EEENS1_36VarlenDynamicPersistentTileSchedulerILi128ELi128ELi256ELi128ELb1ELb1ELb1ELb0ELb1ELb1EEEEEEEEEvNT_6ParamsE)
        /*044c*/ 	.word	0x00000000


	//----- nvinfo : EIATTR_MIN_STACK_SIZE
	.align		4
.L_194:
        /*0450*/ 	.byte	0x04, 0x12
        /*0452*/ 	.short	(.L_196 - .L_195)
	.align		4
.L_195:
        /*0454*/ 	.word	index@(_ZN7cutlass13device_kernelIN5flash11enable_sm90INS1_16FlashAttnFwdSm90INS1_25CollectiveMainloopFwdSm90ILi2EN4cute5tupleIJNS5_1CILi1EEES8_S8_EEENS6_IJNS7_ILi128EEESA_NS7_ILi192EEEEEELi128ENS_10bfloat16_tEfNS_4arch4Sm90ELb0ELb0ELb1ELb1ELb0ELb1ELb0ELb1ELb1ELb1ELb1ELb0EEENS1_21CollectiveEpilogueFwdINS6_IJSA_SA_SA_EEES9_SD_SF_Li256ELb1ELb1ELb1ELb0EEENS1_36VarlenDynamicPersistentTileSchedulerILi128ELi128ELi256ELi128ELb1ELb1ELb1ELb0ELb1ELb1EEEEEEEEEvNT_6ParamsE)
        /*0458*/ 	.word	0x00000000


	//----- nvinfo : EIATTR_MIN_STACK_SIZE
	.align		4
.L_196:
        /*045c*/ 	.byte	0x04, 0x12
        /*045e*/ 	.short	(.L_198 - .L_197)
	.align		4
.L_197:
        /*0460*/ 	.word	index@(_ZN7cutlass13device_kernelIN5flash11enable_sm90INS1_16FlashAttnFwdSm90INS1_25CollectiveMainloopFwdSm90ILi2EN4cute5tupleIJNS5_1CILi1EEES8_S8_EEENS6_IJNS7_ILi128EEENS7_ILi96EEENS7_ILi192EEEEEELi128ENS_10bfloat16_tEfNS_4arch4Sm90ELb0ELb1ELb1ELb0ELb0ELb0ELb0ELb1ELb1ELb1ELb1ELb0EEENS1_21CollectiveEpilogueFwdINS6_IJSA_SA_SB_EEES9_SE_SG_Li256ELb0ELb1ELb1ELb0EEENS1_19SingleTileSchedulerILb0ELb1ELb1ELi128EEEEEEEEEvNT_6ParamsE)
        /*0464*/ 	.word	0x00000000


	//----- nvinfo : EIATTR_MIN_STACK_SIZE
	.align		4
.L_198:
        /*0468*/ 	.byte	0x04, 0x12
        /*046a*/ 	.short	(.L_200 - .L_199)
	.align		4
.L_199:
        /*046c*/ 	.word	index@(_ZN7cutlass13device_kernelIN5flash11enable_sm90INS1_16FlashAttnFwdSm90INS1_25CollectiveMainloopFwdSm90ILi2EN4cute5tupleIJNS5_1CILi1EEES8_S8_EEENS6_IJNS7_ILi128EEENS7_ILi96EEENS7_ILi192EEEEEELi128ENS_10bfloat16_tEfNS_4arch4Sm90ELb0ELb1ELb1ELb1ELb0ELb0ELb0ELb1ELb1ELb1ELb1ELb0EEENS1_21CollectiveEpilogueFwdINS6_IJSA_SA_SB_EEES9_SE_SG_Li256ELb1ELb1ELb1ELb0EEENS1_36VarlenDynamicPersistentTileSchedulerILi128ELi96ELi256ELi128ELb1ELb1ELb1ELb1ELb0ELb1EEEEEEEEEvNT_6ParamsE)
        /*0470*/ 	.word	0x00000000


	//----- nvinfo : EIATTR_MIN_STACK_SIZE
	.align		4
.L_200:
        /*0474*/ 	.byte	0x04, 0x12
        /*0476*/ 	.short	(.L_202 - .L_201)
	.align		4
.L_201:
        /*0478*/ 	.word	index@(_ZN7cutlass13device_kernelIN5flash11enable_sm90INS1_16FlashAttnFwdSm90INS1_25CollectiveMainloopFwdSm90ILi2EN4cute5tupleIJNS5_1CILi1EEES8_S8_EEENS6_IJNS7_ILi128EEENS7_ILi96EEENS7_ILi192EEEEEELi128ENS_10bfloat16_tEfNS_4arch4Sm90ELb0ELb1ELb1ELb1ELb0ELb1ELb0ELb1ELb1ELb1ELb1ELb0EEENS1_21CollectiveEpilogueFwdINS6_IJSA_SA_SB_EEES9_SE_SG_Li256ELb1ELb1ELb1ELb0EEENS1_36VarlenDynamicPersistentTileSchedulerILi128ELi96ELi256ELi128ELb1ELb1ELb1ELb1ELb0ELb1EEEEEEEEEvNT_6ParamsE)
        /*047c*/ 	.word	0x00000000


	//----- nvinfo : EIATTR_MIN_STACK_SIZE
	.align		4
.L_202:
        /*0480*/ 	.byte	0x04, 0x12
        /*0482*/ 	.short	(.L_204 - .L_203)
	.align		4
.L_203:
        /*0484*/ 	.word	index@(_ZN7cutlass13device_kernelIN5flash11enable_sm90INS1_16FlashAttnFwdSm90INS1_25CollectiveMainloopFwdSm90ILi2EN4cute5tupleIJNS5_1CILi1EEES8_S8_EEENS6_IJNS7_ILi128EEESA_NS7_ILi192EEEEEELi128ENS_10bfloat16_tEfNS_4arch4Sm90ELb1ELb0ELb1ELb0ELb0ELb0ELb0ELb1ELb1ELb1ELb1ELb0EEENS1_21CollectiveEpilogueFwdINS6_IJSA_SA_SA_EEES9_SD_SF_Li256ELb0ELb1ELb1ELb0EEENS1_19SingleTileSchedulerILb0ELb1ELb1ELi128EEEEEEEEEvNT_6ParamsE)
        /*0488*/ 	.word	0x00000000


	//----- nvinfo : EIATTR_MIN_STACK_SIZE
	.align		4
.L_204:
        /*048c*/ 	.byte	0x04, 0x12
        /*048e*/ 	.short	(.L_206 - .L_205)
	.align		4
.L_205:
        /*0490*/ 	.word	index@(_ZN7cutlass13device_kernelIN5flash11enable_sm90INS1_16FlashAttnFwdSm90INS1_25CollectiveMainloopFwdSm90ILi2EN4cute5tupleIJNS5_1CILi1EEES8_S8_EEENS6_IJNS7_ILi128EEESA_NS7_ILi192EEEEEELi128ENS_10bfloat16_tEfNS_4arch4Sm90ELb1ELb0ELb1ELb1ELb0ELb0ELb0ELb1ELb1ELb1ELb1ELb0EEENS1_21CollectiveEpilogueFwdINS6_IJSA_SA_SA_EEES9_SD_SF_Li256ELb1ELb1ELb1ELb0EEENS1_36VarlenDynamicPersistentTileSchedulerILi128ELi128ELi256ELi128ELb1ELb1ELb1ELb1ELb1ELb1EEEEEEEEEvNT_6ParamsE)
        /*0494*/ 	.word	0x00000000


	//----- nvinfo : EIATTR_MIN_STACK_SIZE
	.align		4
.L_206:
        /*0498*/ 	.byte	0x04, 0x12
        /*049a*/ 	.short	(.L_208 - .L_207)
	.align		4
.L_207:
        /*049c*/ 	.word	index@(_ZN7cutlass13device_kernelIN5flash11enable_sm90INS1_16FlashAttnFwdSm90INS1_25CollectiveMainloopFwdSm90ILi2EN4cute5tupleIJNS5_1CILi1EEES8_S8_EEENS6_IJNS7_ILi128EEESA_NS7_ILi192EEEEEELi128ENS_10bfloat16_tEfNS_4arch4Sm90ELb1ELb0ELb1ELb1ELb0ELb1ELb0ELb1ELb1ELb1ELb1ELb0EEENS1_21CollectiveEpilogueFwdINS6_IJSA_SA_SA_EEES9_SD_SF_Li256ELb1ELb1ELb1ELb0EEENS1_36VarlenDynamicPersistentTileSchedulerILi128ELi128ELi256ELi128ELb1ELb1ELb1ELb1ELb1ELb1EEEEEEEEEvNT_6ParamsE)
        /*04a0*/ 	.word	0x00000000


	//----- nvinfo : EIATTR_MIN_STACK_SIZE
	.align		4
.L_208:
        /*04a4*/ 	.byte	0x04, 0x12
        /*04a6*/ 	.short	(.L_210 - .L_209)
	.align		4
.L_209:
        /*04a8*/ 	.word	index@(_ZN7cutlass13device_kernelIN5flash11enable_sm90INS1_16FlashAttnFwdSm90INS1_25CollectiveMainloopFwdSm90ILi2EN4cute5tupleIJNS5_1CILi1EEES8_S8_EEENS6_IJNS7_ILi64EEESA_SA_EEELi512ENS_10bfloat16_tEfNS_4arch4Sm90ELb0ELb0ELb1ELb0ELb0ELb0ELb0ELb0ELb0ELb1ELb1ELb0EEENS1_21CollectiveEpilogueFwdINS6_IJSA_NS7_ILi512EEESA_EEES9_SC_SE_Li256ELb0ELb1ELb1ELb0EEENS1_19SingleTileSchedulerILb0ELb1ELb1ELi64EEEEEEEEEvNT_6ParamsE)
        /*04ac*/ 	.word	0x00000000


	//----- nvinfo : EIATTR_MIN_STACK_SIZE
	.align		4
.L_210:
        /*04b0*/ 	.byte	0x04, 0x12
        /*04b2*/ 	.short	(.L_212 - .L_211)
	.align		4
.L_211:
        /*04b4*/ 	.word	index@(_ZN7cutlass13device_kernelIN5flash11enable_sm90INS1_16FlashAttnFwdSm90INS1_25CollectiveMainloopFwdSm90ILi2EN4cute5tupleIJNS5_1CILi1EEES8_S8_EEENS6_IJNS7_ILi64EEESA_SA_EEELi512ENS_10bfloat16_tEfNS_4arch4Sm90ELb0ELb0ELb1ELb0ELb0ELb0ELb1ELb0ELb0ELb1ELb1ELb0EEENS1_21CollectiveEpilogueFwdINS6_IJSA_NS7_ILi512EEESA_EEES9_SC_SE_Li256ELb0ELb1ELb1ELb0EEENS1_19SingleTileSchedulerILb0ELb1ELb1ELi64EEEEEEEEEvNT_6ParamsE)
        /*04b8*/ 	.word	0x00000000


	//----- nvinfo : EIATTR_MIN_STACK_SIZE
	.align		4
.L_212:
        /*04bc*/ 	.byte	0x04, 0x12
        /*04be*/ 	.short	(.L_214 - .L_213)
	.align		4
.L_213:
        /*04c0*/ 	.word	index@(_ZN7cutlass13device_kernelIN5flash11enable_sm90INS1_16FlashAttnFwdSm90INS1_25CollectiveMainloopFwdSm90ILi2EN4cute5tupleIJNS5_1CILi1EEES8_S8_EEENS6_IJNS7_ILi64EEESA_SA_EEELi512ENS_10bfloat16_tEfNS_4arch4Sm90ELb0ELb0ELb1ELb1ELb0ELb0ELb0ELb0ELb0ELb1ELb1ELb0EEENS1_21CollectiveEpilogueFwdINS6_IJSA_NS7_ILi512EEESA_EEES9_SC_SE_Li256ELb1ELb1ELb1ELb0EEENS1_36VarlenDynamicPersistentTileSchedulerILi64ELi64ELi256ELi128ELb1ELb1ELb1ELb0ELb1ELb1EEEEEEEEEvNT_6ParamsE)
        /*04c4*/ 	.word	0x00000000


	//----- nvinfo : EIATTR_MIN_STACK_SIZE
	.align		4
.L_214:
        /*04c8*/ 	.byte	0x04, 0x12
        /*04ca*/ 	.short	(.L_216 - .L_215)
	.align		4
.L_215:
        /*04cc*/ 	.word	index@(_ZN7cutlass13device_kernelIN5flash11enable_sm90INS1_16FlashAttnFwdSm90INS1_25CollectiveMainloopFwdSm90ILi2EN4cute5tupleIJNS5_1CILi1EEES8_S8_EEENS6_IJNS7_ILi64EEESA_SA_EEELi512ENS_10bfloat16_tEfNS_4arch4Sm90ELb0ELb0ELb1ELb1ELb0ELb1ELb0ELb0ELb0ELb1ELb1ELb0EEENS1_21CollectiveEpilogueFwdINS6_IJSA_NS7_ILi512EEESA_EEES9_SC_SE_Li256ELb1ELb1ELb1ELb0EEENS1_36VarlenDynamicPersistentTileSchedulerILi64ELi64ELi256ELi128ELb1ELb1ELb1ELb0ELb1ELb1EEEEEEEEEvNT_6ParamsE)
        /*04d0*/ 	.word	0x00000000


	//----- nvinfo : EIATTR_MIN_STACK_SIZE
	.align		4
.L_216:
        /*04d4*/ 	.byte	0x04, 0x12
        /*04d6*/ 	.short	(.L_218 - .L_217)
	.align		4
.L_217:
        /*04d8*/ 	.word	index@(_ZN7cutlass13device_kernelIN5flash11enable_sm90INS1_16FlashAttnFwdSm90INS1_25CollectiveMainloopFwdSm90ILi2EN4cute5tupleIJNS5_1CILi1EEES8_S8_EEENS6_IJNS7_ILi64EEESA_SA_EEELi512ENS_10bfloat16_tEfNS_4arch4Sm90ELb0ELb0ELb1ELb1ELb0ELb0ELb1ELb0ELb0ELb1ELb1ELb0EEENS1_21CollectiveEpilogueFwdINS6_IJSA_NS7_ILi512EEESA_EEES9_SC_SE_Li256ELb1ELb1ELb1ELb0EEENS1_36VarlenDynamicPersistentTileSchedulerILi64ELi64ELi256ELi128ELb1ELb1ELb1ELb0ELb1ELb1EEEEEEEEEvNT_6ParamsE)
        /*04dc*/ 	.word	0x00000000


	//----- nvinfo : EIATTR_MIN_STACK_SIZE
	.align		4
.L_218:
        /*04e0*/ 	.byte	0x04, 0x12
        /*04e2*/ 	.short	(.L_220 - .L_219)
	.align		4
.L_219:
        /*04e4*/ 	.word	index@(_ZN7cutlass13device_kernelIN5flash11enable_sm90INS1_16FlashAttnFwdSm90INS1_25CollectiveMainloopFwdSm90ILi2EN4cute5tupleIJNS5_1CILi1EEES8_S8_EEENS6_IJNS7_ILi64EEESA_SA_EEELi512ENS_10bfloat16_tEfNS_4arch4Sm90ELb0ELb0ELb1ELb1ELb0ELb1ELb1ELb0ELb0ELb1ELb1ELb0EEENS1_21CollectiveEpilogueFwdINS6_IJSA_NS7_ILi512EEESA_EEES9_SC_SE_Li256ELb1ELb1ELb1ELb0EEENS1_36VarlenDynamicPersistentTileSchedulerILi64ELi64ELi256ELi128ELb1ELb1ELb1ELb0ELb1ELb1EEEEEEEEEvNT_6ParamsE)
        /*04e8*/ 	.word	0x00000000


	//----- nvinfo : EIATTR_MIN_STACK_SIZE
	.align		4
.L_220:
        /*04ec*/ 	.byte	0x04, 0x12
        /*04ee*/ 	.short	(.L_222 - .L_221)
	.align		4
.L_221:
        /*04f0*/ 	.word	index@(_ZN7cutlass13device_kernelIN5flash11enable_sm90INS1_16FlashAttnFwdSm90INS1_25CollectiveMainloopFwdSm90ILi2EN4cute5tupleIJNS5_1CILi1EEES8_S8_EEENS6_IJNS7_ILi64EEESA_SA_EEELi512ENS_10bfloat16_tEfNS_4arch4Sm90ELb0ELb1ELb1ELb0ELb0ELb0ELb0ELb0ELb0ELb1ELb1ELb0EEENS1_21CollectiveEpilogueFwdINS6_IJSA_NS7_ILi512EEESA_EEES9_SC_SE_Li256ELb0ELb1ELb1ELb0EEENS1_19SingleTileSchedulerILb0ELb1ELb1ELi64EEEEEEEEEvNT_6ParamsE)
        /*04f4*/ 	.word	0x00000000


	//----- nvinfo : EIATTR_MIN_STACK_SIZE
	.align		4
.L_222:
        /*04f8*/ 	.byte	0x04, 0x12
        /*04fa*/ 	.short	(.L_224 - .L_223)
	.align		4
.L_223:
        /*04fc*/ 	.word	index@(_ZN7cutlass13device_kernelIN5flash11enable_sm90INS1_16FlashAttnFwdSm90INS1_25CollectiveMainloopFwdSm90ILi2EN4cute5tupleIJNS5_1CILi1EEES8_S8_EEENS6_IJNS7_ILi64EEESA_SA_EEELi512ENS_10bfloat16_tEfNS_4arch4Sm90ELb0ELb1ELb1ELb0ELb0ELb0ELb1ELb0ELb0ELb1ELb1ELb0EEENS1_21CollectiveEpilogueFwdINS6_IJSA_NS7_ILi512EEESA_EEES9_SC_SE_Li256ELb0ELb1ELb1ELb0EEENS1_19SingleTileSchedulerILb0ELb1ELb1ELi64EEEEEEEEEvNT_6ParamsE)
        /*0500*/ 	.word	0x00000000


	//----- nvinfo : EIATTR_MIN_STACK_SIZE
	.align		4
.L_224:
        /*0504*/ 	.byte	0x04, 0x12
        /*0506*/ 	.short	(.L_226 - .L_225)
	.align		4
.L_225:
        /*0508*/ 	.word	index@(_ZN7cutlass13device_kernelIN5flash11enable_sm90INS1_16FlashAttnFwdSm90INS1_25CollectiveMainloopFwdSm90ILi2EN4cute5tupleIJNS5_1CILi1EEES8_S8_EEENS6_IJNS7_ILi64EEESA_SA_EEELi512ENS_10bfloat16_tEfNS_4arch4Sm90ELb0ELb1ELb1ELb1ELb0ELb0ELb0ELb0ELb0ELb1ELb1ELb0EEENS1_21CollectiveEpilogueFwdINS6_IJSA_NS7_ILi512EEESA_EEES9_SC_SE_Li256ELb1ELb1ELb1ELb0EEENS1_36VarlenDynamicPersistentTileSchedulerILi64ELi64ELi256ELi128ELb1ELb1ELb1ELb1ELb0ELb1EEEEEEEEEvNT_6ParamsE)
        /*050c*/ 	.word	0x00000000


	//----- nvinfo : EIATTR_MIN_STACK_SIZE
	.align		4
.L_226:
        /*0510*/ 	.byte	0x04, 0x12
        /*0512*/ 	.short	(.L_228 - .L_227)
	.align		4
.L_227:
        /*0514*/ 	.word	index@(_ZN7cutlass13device_kernelIN5flash11enable_sm90INS1_16FlashAttnFwdSm90INS1_25CollectiveMainloopFwdSm90ILi2EN4cute5tupleIJNS5_1CILi1EEES8_S8_EEENS6_IJNS7_ILi64EEESA_SA_EEELi512ENS_10bfloat16_tEfNS_4arch4Sm90ELb0ELb1ELb1ELb1ELb0ELb1ELb0ELb0ELb0ELb1ELb1ELb0EEENS1_21CollectiveEpilogueFwdINS6_IJSA_NS7_ILi512EEESA_EEES9_SC_SE_Li256ELb1ELb1ELb1ELb0EEENS1_36VarlenDynamicPersistentTileSchedulerILi64ELi64ELi256ELi128ELb1ELb1ELb1ELb1ELb0ELb1EEEEEEEEEvNT_6ParamsE)
        /*0518*/ 	.word	0x00000000


	//----- nvinfo : EIATTR_MIN_STACK_SIZE
	.align		4
.L_228:
        /*051c*/ 	.byte	0x04, 0x12
        /*051e*/ 	.short	(.L_230 - .L_229)
	.align		4
.L_229:
        /*0520*/ 	.word	index@(_ZN7cutlass13device_kernelIN5flash11enable_sm90INS1_16FlashAttnFwdSm90INS1_25CollectiveMainloopFwdSm90ILi2EN4cute5tupleIJNS5_1CILi1EEES8_S8_EEENS6_IJNS7_ILi64EEESA_SA_EEELi512ENS_10bfloat16_tEfNS_4arch4Sm90ELb0ELb1ELb1ELb1ELb0ELb0ELb1ELb0ELb0ELb1ELb1ELb0EEENS1_21CollectiveEpilogueFwdINS6_IJSA_NS7_ILi512EEESA_EEES9_SC_SE_Li256ELb1ELb1ELb1ELb0EEENS1_36VarlenDynamicPersistentTileSchedulerILi64ELi64ELi256ELi128ELb1ELb1ELb1ELb1ELb0ELb1EEEEEEEEEvNT_6ParamsE)
        /*0524*/ 	.word	0x00000000


	//----- nvinfo : EIATTR_MIN_STACK_SIZE
	.align		4
.L_230:
        /*0528*/ 	.byte	0x04, 0x12
        /*052a*/ 	.short	(.L_232 - .L_231)
	.align		4
.L_231:
        /*052c*/ 	.word	index@(_ZN7cutlass13device_kernelIN5flash11enable_sm90INS1_16FlashAttnFwdSm90INS1_25CollectiveMainloopFwdSm90ILi2EN4cute5tupleIJNS5_1CILi1EEES8_S8_EEENS6_IJNS7_ILi64EEESA_SA_EEELi512ENS_10bfloat16_tEfNS_4arch4Sm90ELb0ELb1ELb1ELb1ELb0ELb1ELb1ELb0ELb0ELb1ELb1ELb0EEENS1_21CollectiveEpilogueFwdINS6_IJSA_NS7_ILi512EEESA_EEES9_SC_SE_Li256ELb1ELb1ELb1ELb0EEENS1_36VarlenDynamicPersistentTileSchedulerILi64ELi64ELi256ELi128ELb1ELb1ELb1ELb1ELb0ELb1EEEEEEEEEvNT_6ParamsE)
        /*0530*/ 	.word	0x00000000


	//----- nvinfo : EIATTR_MIN_STACK_SIZE
	.align		4
.L_232:
        /*0534*/ 	.byte	0x04, 0x12
        /*0536*/ 	.short	(.L_234 - .L_233)
	.align		4
.L_233:
        /*0538*/ 	.word	index@(_ZN7cutlass13device_kernelIN5flash11enable_sm90INS1_16FlashAttnFwdSm90INS1_25CollectiveMainloopFwdSm90ILi2EN4cute5tupleIJNS5_1CILi1EEES8_S8_EEENS6_IJNS7_ILi64EEESA_SA_EEELi512ENS_10bfloat16_tEfNS_4arch4Sm90ELb1ELb0ELb1ELb0ELb0ELb0ELb0ELb0ELb0ELb1ELb1ELb0EEENS1_21CollectiveEpilogueFwdINS6_IJSA_NS7_ILi512EEESA_EEES9_SC_SE_Li256ELb0ELb1ELb1ELb0EEENS1_19SingleTileSchedulerILb0ELb1ELb1ELi64EEEEEEEEEvNT_6ParamsE)
        /*053c*/ 	.word	0x00000000


	//----- nvinfo : EIATTR_MIN_STACK_SIZE
	.align		4
.L_234:
        /*0540*/ 	.byte	0x04, 0x12
        /*0542*/ 	.short	(.L_236 - .L_235)
	.align		4
.L_235:
        /*0544*/ 	.word	index@(_ZN7cutlass13device_kernelIN5flash11enable_sm90INS1_16FlashAttnFwdSm90INS1_25CollectiveMainloopFwdSm90ILi2EN4cute5tupleIJNS5_1CILi1EEES8_S8_EEENS6_IJNS7_ILi64EEESA_SA_EEELi512ENS_10bfloat16_tEfNS_4arch4Sm90ELb1ELb0ELb1ELb0ELb0ELb0ELb1ELb0ELb0ELb1ELb1ELb0EEENS1_21CollectiveEpilogueFwdINS6_IJSA_NS7_ILi512EEESA_EEES9_SC_SE_Li256ELb0ELb1ELb1ELb0EEENS1_19SingleTileSchedulerILb0ELb1ELb1ELi64EEEEEEEEEvNT_6ParamsE)
        /*0548*/ 	.word	0x00000000


	//----- nvinfo : EIATTR_MIN_STACK_SIZE
	.align		4
.L_236:
        /*054c*/ 	.byte	0x04, 0x12
        /*054e*/ 	.short	(.L_238 - .L_237)
	.align		4
.L_237:
        /*0550*/ 	.word	index@(_ZN7cutlass13device_kernelIN5flash11enable_sm90INS1_16FlashAttnFwdSm90INS1_25CollectiveMainloopFwdSm90ILi2EN4cute5tupleIJNS5_1CILi1EEES8_S8_EEENS6_IJNS7_ILi64EEESA_SA_EEELi512ENS_10bfloat16_tEfNS_4arch4Sm90ELb1ELb0ELb1ELb1ELb0ELb0ELb0ELb0ELb0ELb1ELb1ELb0EEENS1_21CollectiveEpilogueFwdINS6_IJSA_NS7_ILi512EEESA_EEES9_SC_SE_Li256ELb1ELb1ELb1ELb0EEENS1_36VarlenDynamicPersistentTileSchedulerILi64ELi64ELi256ELi128ELb1ELb1ELb1ELb1ELb1ELb1EEEEEEEEEvNT_6ParamsE)
        /*0554*/ 	.word	0x00000000


	//----- nvinfo : EIATTR_MIN_STACK_SIZE
	.align		4
.L_238:
        /*0558*/ 	.byte	0x04, 0x12
        /*055a*/ 	.short	(.L_240 - .L_239)
	.align		4
.L_239:
        /*055c*/ 	.word	index@(_ZN7cutlass13device_kernelIN5flash11enable_sm90INS1_16FlashAttnFwdSm90INS1_25CollectiveMainloopFwdSm90ILi2EN4cute5tupleIJNS5_1CILi1EEES8_S8_EEENS6_IJNS7_ILi64EEESA_SA_EEELi512ENS_10bfloat16_tEfNS_4arch4Sm90ELb1ELb0ELb1ELb1ELb0ELb1ELb0ELb0ELb0ELb1ELb1ELb0EEENS1_21CollectiveEpilogueFwdINS6_IJSA_NS7_ILi512EEESA_EEES9_SC_SE_Li256ELb1ELb1ELb1ELb0EEENS1_36VarlenDynamicPersistentTileSchedulerILi64ELi64ELi256ELi128ELb1ELb1ELb1ELb1ELb1ELb1EEEEEEEEEvNT_6ParamsE)
        /*0560*/ 	.word	0x00000000


	//----- nvinfo : EIATTR_MIN_STACK_SIZE
	.align		4
.L_240:
        /*0564*/ 	.byte	0x04, 0x12
        /*0566*/ 	.short	(.L_242 - .L_241)
	.align		4
.L_241:
        /*0568*/ 	.word	index@(_ZN7cutlass13device_kernelIN5flash11enable_sm90INS1_16FlashAttnFwdSm90INS1_25CollectiveMainloopFwdSm90ILi2EN4cute5tupleIJNS5_1CILi1EEES8_S8_EEENS6_IJNS7_ILi64EEESA_SA_EEELi512ENS_10bfloat16_tEfNS_4arch4Sm90ELb1ELb0ELb1ELb1ELb0ELb0ELb1ELb0ELb0ELb1ELb1ELb0EEENS1_21CollectiveEpilogueFwdINS6_IJSA_NS7_ILi512EEESA_EEES9_SC_SE_Li256ELb1ELb1ELb1ELb0EEENS1_36VarlenDynamicPersistentTileSchedulerILi64ELi64ELi256ELi128ELb1ELb1ELb1ELb1ELb1ELb1EEEEEEEEEvNT_6ParamsE)
        /*056c*/ 	.word	0x00000000


	//----- nvinfo : EIATTR_MIN_STACK_SIZE
	.align		4
.L_242:
        /*0570*/ 	.byte	0x04, 0x12
        /*0572*/ 	.short	(.L_244 - .L_243)
	.align		4
.L_243:
        /*0574*/ 	.word	index@(_ZN7cutlass13device_kernelIN5flash11enable_sm90INS1_16FlashAttnFwdSm90INS1_25CollectiveMainloopFwdSm90ILi2EN4cute5tupleIJNS5_1CILi1EEES8_S8_EEENS6_IJNS7_ILi64EEESA_SA_EEELi512ENS_10bfloat16_tEfNS_4arch4Sm90ELb1ELb0ELb1ELb1ELb0ELb1ELb1ELb0ELb0ELb1ELb1ELb0EEENS1_21CollectiveEpilogueFwdINS6_IJSA_NS7_ILi512EEESA_EEES9_SC_SE_Li256ELb1ELb1ELb1ELb0EEENS1_36VarlenDynamicPersistentTileSchedulerILi64ELi64ELi256ELi128ELb1ELb1ELb1ELb1ELb1ELb1EEEEEEEEEvNT_6ParamsE)
        /*0578*/ 	.word	0x00000000


	//----- nvinfo : EIATTR_MIN_STACK_SIZE
	.align		4
.L_244:
        /*057c*/ 	.byte	0x04, 0x12
        /*057e*/ 	.short	(.L_246 - .L_245)
	.align		4
.L_245:
        /*0580*/ 	.word	index@(_ZN7cutlass13device_kernelIN5flash11enable_sm90INS1_16FlashAttnFwdSm90INS1_25CollectiveMainloopFwdSm90ILi2EN4cute5tupleIJNS5_1CILi1EEES8_S8_EEENS6_IJNS7_ILi128EEENS7_ILi96EEENS7_ILi64EEEEEELi256ENS_10bfloat16_tEfNS_4arch4Sm90ELb0ELb0ELb1ELb0ELb0ELb0ELb0ELb1ELb0ELb1ELb1ELb0EEENS1_21CollectiveEpilogueFwdINS6_IJSA_NS7_ILi256EEESB_EEES9_SE_SG_Li256ELb0ELb1ELb1ELb0EEENS1_19SingleTileSchedulerILb0ELb1ELb1ELi128EEEEEEEEEvNT_6ParamsE)
        /*0584*/ 	.word	0x00000000


	//----- nvinfo : EIATTR_MIN_STACK_SIZE
	.align		4
.L_246:
        /*0588*/ 	.byte	0x04, 0x12
        /*058a*/ 	.short	(.L_248 - .L_247)
	.align		4
.L_247:
        /*058c*/ 	.word	index@(_ZN7cutlass13device_kernelIN5flash11enable_sm90INS1_16FlashAttnFwdSm90INS1_25CollectiveMainloopFwdSm90ILi2EN4cute5tupleIJNS5_1CILi1EEES8_S8_EEENS6_IJNS7_ILi128EEENS7_ILi96EEENS7_ILi64EEEEEELi256ENS_10bfloat16_tEfNS_4arch4Sm90ELb0ELb0ELb1ELb0ELb0ELb0ELb1ELb1ELb0ELb1ELb1ELb0EEENS1_21CollectiveEpilogueFwdINS6_IJSA_NS7_ILi256EEESB_EEES9_SE_SG_Li256ELb0ELb1ELb1ELb0EEENS1_19SingleTileSchedulerILb0ELb1ELb1ELi128EEEEEEEEEvNT_6ParamsE)
        /*0590*/ 	.word	0x00000000


	//----- nvinfo : EIATTR_MIN_STACK_SIZE
	.align		4
.L_248:
        /*0594*/ 	.byte	0x04, 0x12
        /*0596*/ 	.short	(.L_250 - .L_249)
	.align		4
.L_249:
        /*0598*/ 	.word	index@(_ZN7cutlass13device_kernelIN5flash11enable_sm90INS1_16FlashAttnFwdSm90INS1_25CollectiveMainloopFwdSm90ILi2EN4cute5tupleIJNS5_1CILi1EEES8_S8_EEENS6_IJNS7_ILi128EEENS7_ILi96EEENS7_ILi64EEEEEELi256ENS_10bfloat16_tEfNS_4arch4Sm90ELb0ELb0ELb1ELb1ELb0ELb0ELb0ELb1ELb0ELb1ELb1ELb0EEENS1_21CollectiveEpilogueFwdINS6_IJSA_NS7_ILi256EEESB_EEES9_SE_SG_Li256ELb1ELb1ELb1ELb0EEENS1_36VarlenDynamicPersistentTileSchedulerILi128ELi96ELi256ELi128ELb1ELb1ELb1ELb0ELb1ELb1EEEEEEEEEvNT_6ParamsE)
        /*059c*/ 	.word	0x00000000


	//----- nvinfo : EIATTR_MIN_STACK_SIZE
	.align		4
.L_250:
        /*05a0*/ 	.byte	0x04, 0x12
        /*05a2*/ 	.short	(.L_252 - .L_251)
	.align		4
.L_251:
        /*05a4*/ 	.word	index@(_ZN7cutlass13device_kernelIN5flash11enable_sm90INS1_16FlashAttnFwdSm90INS1_25CollectiveMainloopFwdSm90ILi2EN4cute5tupleIJNS5_1CILi1EEES8_S8_EEENS6_IJNS7_ILi128EEENS7_ILi96EEENS7_ILi64EEEEEELi256ENS_10bfloat16_tEfNS_4arch4Sm90ELb0ELb0ELb1ELb1ELb0ELb1ELb0ELb1ELb0ELb1ELb1ELb0EEENS1_21CollectiveEpilogueFwdINS6_IJSA_NS7_ILi256EEESB_EEES9_SE_SG_Li256ELb1ELb1ELb1ELb0EEENS1_36VarlenDynamicPersistentTileSchedulerILi128ELi96ELi256ELi128ELb1ELb1ELb1ELb0ELb1ELb1EEEEEEEEEvNT_6ParamsE)
        /*05a8*/ 	.word	0x00000000


	//----- nvinfo : EIATTR_MIN_STACK_SIZE
	.align		4
.L_252:
        /*05ac*/ 	.byte	0x04, 0x12
        /*05ae*/ 	.short	(.L_254 - .L_253)
	.align		4
.L_253:
        /*05b0*/ 	.word	index@(_ZN7cutlass13device_kernelIN5flash11enable_sm90INS1_16FlashAttnFwdSm90INS1_25CollectiveMainloopFwdSm90ILi2EN4cute5tupleIJNS5_1CILi1EEES8_S8_EEENS6_IJNS7_ILi128EEENS7_ILi96EEENS7_ILi64EEEEEELi256ENS_10bfloat16_tEfNS_4arch4Sm90ELb0ELb0ELb1ELb1ELb0ELb0ELb1ELb1ELb0ELb1ELb1ELb0EEENS1_21CollectiveEpilogueFwdINS6_IJSA_NS7_ILi256EEESB_EEES9_SE_SG_Li256ELb1ELb1ELb1ELb0EEENS1_36VarlenDynamicPersistentTileSchedulerILi128ELi96ELi256ELi128ELb1ELb1ELb1ELb0ELb1ELb1EEEEEEEEEvNT_6ParamsE)
        /*05b4*/ 	.word	0x00000000


	//----- nvinfo : EIATTR_MIN_STACK_SIZE
	.align		4
.L_254:
        /*05b8*/ 	.byte	0x04, 0x12
        /*05ba*/ 	.short	(.L_256 - .L_255)
	.align		4
.L_255:
        /*05bc*/ 	.word	index@(_ZN7cutlass13device_kernelIN5flash11enable_sm90INS1_16FlashAttnFwdSm90INS1_25CollectiveMainloopFwdSm90ILi2EN4cute5tupleIJNS5_1CILi1EEES8_S8_EEENS6_IJNS7_ILi128EEENS7_ILi96EEENS7_ILi64EEEEEELi256ENS_10bfloat16_tEfNS_4arch4Sm90ELb0ELb0ELb1ELb1ELb0ELb1ELb1ELb1ELb0ELb1ELb1ELb0EEENS1_21CollectiveEpilogueFwdINS6_IJSA_NS7_ILi256EEESB_EEES9_SE_SG_Li256ELb1ELb1ELb1ELb0EEENS1_36VarlenDynamicPersistentTileSchedulerILi128ELi96ELi256ELi128ELb1ELb1ELb1ELb0ELb1ELb1EEEEEEEEEvNT_6ParamsE)
        /*05c0*/ 	.word	0x00000000


	//----- nvinfo : EIATTR_MIN_STACK_SIZE
	.align		4
.L_256:
        /*05c4*/ 	.byte	0x04, 0x12
        /*05c6*/ 	.short	(.L_258 - .L_257)
	.align		4
.L_257:
        /*05c8*/ 	.word	index@(_ZN7cutlass13device_kernelIN5flash11enable_sm90INS1_16FlashAttnFwdSm90INS1_25CollectiveMainloopFwdSm90ILi2EN4cute5tupleIJNS5_1CILi1EEES8_S8_EEENS6_IJNS7_ILi128EEENS7_ILi96EEENS7_ILi64EEEEEELi256ENS_10bfloat16_tEfNS_4arch4Sm90ELb0ELb1ELb1ELb0ELb0ELb0ELb0ELb1ELb0ELb1ELb1ELb0EEENS1_21CollectiveEpilogueFwdINS6_IJSA_NS7_ILi256EEESB_EEES9_SE_SG_Li256ELb0ELb1ELb1ELb0EEENS1_19SingleTileSchedulerILb0ELb1ELb1ELi128EEEEEEEEEvNT_6ParamsE)
        /*05cc*/ 	.word	0x00000000


	//----- nvinfo : EIATTR_MIN_STACK_SIZE
	.align		4
.L_258:
        /*05d0*/ 	.byte	0x04, 0x12
        /*05d2*/ 	.short	(.L_260 - .L_259)
	.align		4
.L_259:
        /*05d4*/ 	.word	index@(_ZN7cutlass13device_kernelIN5flash11enable_sm90INS1_16FlashAttnFwdSm90INS1_25CollectiveMainloopFwdSm90ILi2EN4cute5tupleIJNS5_1CILi1EEES8_S8_EEENS6_IJNS7_ILi128EEENS7_ILi96EEENS7_ILi64EEEEEELi256ENS_10bfloat16_tEfNS_4arch4Sm90ELb0ELb1ELb1ELb0ELb0ELb0ELb1ELb1ELb0ELb1ELb1ELb0EEENS1_21CollectiveEpilogueFwdINS6_IJSA_NS7_ILi256EEESB_EEES9_SE_SG_Li256ELb0ELb1ELb1ELb0EEENS1_19SingleTileSchedulerILb0ELb1ELb1ELi128EEEEEEEEEvNT_6ParamsE)
        /*05d8*/ 	.word	0x00000000


	//----- nvinfo : EIATTR_MIN_STACK_SIZE
	.align		4
.L_260:
        /*05dc*/ 	.byte	0x04, 0x12
        /*05de*/ 	.short	(.L_262 - .L_261)
	.align		4
.L_261:
        /*05e0*/ 	.word	index@(_ZN7cutlass13device_kernelIN5flash11enable_sm90INS1_16FlashAttnFwdSm90INS1_25CollectiveMainloopFwdSm90ILi2EN4cute5tupleIJNS5_1CILi1EEES8_S8_EEENS6_IJNS7_ILi128EEENS7_ILi96EEENS7_ILi64EEEEEELi256ENS_10bfloat16_tEfNS_4arch4Sm90ELb0ELb1ELb1ELb1ELb0ELb0ELb0ELb1ELb0ELb1ELb1ELb0EEENS1_21CollectiveEpilogueFwdINS6_IJSA_NS7_ILi256EEESB_EEES9_SE_SG_Li256ELb1ELb1ELb1ELb0EEENS1_36VarlenDynamicPersistentTileSchedulerILi128ELi96ELi256ELi128ELb1ELb1ELb1ELb1ELb0ELb1EEEEEEEEEvNT_6ParamsE)
        /*05e4*/ 	.word	0x00000000


	//----- nvinfo : EIATTR_MIN_STACK_SIZE
	.align		4
.L_262:
        /*05e8*/ 	.byte	0x04, 0x12
        /*05ea*/ 	.short	(.L_264 - .L_263)
	.align		4
.L_263:
        /*05ec*/ 	.word	index@(_ZN7cutlass13device_kernelIN5flash11enable_sm90INS1_16FlashAttnFwdSm90INS1_25CollectiveMainloopFwdSm90ILi2EN4cute5tupleIJNS5_1CILi1EEES8_S8_EEENS6_IJNS7_ILi128EEENS7_ILi96EEENS7_ILi64EEEEEELi256ENS_10bfloat16_tEfNS_4arch4Sm90ELb0ELb1ELb1ELb1ELb0ELb1ELb0ELb1ELb0ELb1ELb1ELb0EEENS1_21CollectiveEpilogueFwdINS6_IJSA_NS7_ILi256EEESB_EEES9_SE_SG_Li256ELb1ELb1ELb1ELb0EEENS1_36VarlenDynamicPersistentTileSchedulerILi128ELi96ELi256ELi128ELb1ELb1ELb1ELb1ELb0ELb1EEEEEEEEEvNT_6ParamsE)
        /*05f0*/ 	.word	0x00000000


	//----- nvinfo : EIATTR_MIN_STACK_SIZE
	.align		4
.L_264:
        /*05f4*/ 	.byte	0x04, 0x12
        /*05f6*/ 	.short	(.L_266 - .L_265)
	.align		4
.L_265:
        /*05f8*/ 	.word	index@(_ZN7cutlass13device_kernelIN5flash11enable_sm90INS1_16FlashAttnFwdSm90INS1_25CollectiveMainloopFwdSm90ILi2EN4cute5tupleIJNS5_1CILi1EEES8_S8_EEENS6_IJNS7_ILi128EEENS7_ILi96EEENS7_ILi64EEEEEELi256ENS_10bfloat16_tEfNS_4arch4Sm90ELb0ELb1ELb1ELb1ELb0ELb0ELb1ELb1ELb0ELb1ELb1ELb0EEENS1_21CollectiveEpilogueFwdINS6_IJSA_NS7_ILi256EEESB_EEES9_SE_SG_Li256ELb1ELb1ELb1ELb0EEENS1_36VarlenDynamicPersistentTileSchedulerILi128ELi96ELi256ELi128ELb1ELb1ELb1ELb1ELb0ELb1EEEEEEEEEvNT_6ParamsE)
        /*05fc*/ 	.word	0x00000000


	//----- nvinfo : EIATTR_MIN_STACK_SIZE
	.align		4
.L_266:
        /*0600*/ 	.byte	0x04, 0x12
        /*0602*/ 	.short	(.L_268 - .L_267)
	.align		4
.L_267:
        /*0604*/ 	.word	index@(_ZN7cutlass13device_kernelIN5flash11enable_sm90INS1_16FlashAttnFwdSm90INS1_25CollectiveMainloopFwdSm90ILi2EN4cute5tupleIJNS5_1CILi1EEES8_S8_EEENS6_IJNS7_ILi128EEENS7_ILi96EEENS7_ILi64EEEEEELi256ENS_10bfloat16_tEfNS_4arch4Sm90ELb0ELb1ELb1ELb1ELb0ELb1ELb1ELb1ELb0ELb1ELb1ELb0EEENS1_21CollectiveEpilogueFwdINS6_IJSA_NS7_ILi256EEESB_EEES9_SE_SG_Li256ELb1ELb1ELb1ELb0EEENS1_36VarlenDynamicPersistentTileSchedulerILi128ELi96ELi256ELi128ELb1ELb1ELb1ELb1ELb0ELb1EEEEEEEEEvNT_6ParamsE)
        /*0608*/ 	.word	0x00000000


	//----- nvinfo : EIATTR_MIN_STACK_SIZE
	.align		4
.L_268:
        /*060c*/ 	.byte	0x04, 0x12
        /*060e*/ 	.short	(.L_270 - .L_269)
	.align		4
.L_269:
        /*0610*/ 	.word	index@(_ZN7cutlass13device_kernelIN5flash11enable_sm90INS1_16FlashAttnFwdSm90INS1_25CollectiveMainloopFwdSm90ILi2EN4cute5tupleIJNS5_1CILi1EEES8_S8_EEENS6_IJNS7_ILi128EEENS7_ILi96EEENS7_ILi64EEEEEELi256ENS_10bfloat16_tEfNS_4arch4Sm90ELb1ELb0ELb1ELb0ELb0ELb0ELb0ELb1ELb0ELb1ELb1ELb0EEENS1_21CollectiveEpilogueFwdINS6_IJSA_NS7_ILi256EEESB_EEES9_SE_SG_Li256ELb0ELb1ELb1ELb0EEENS1_19SingleTileSchedulerILb0ELb1ELb1ELi128EEEEEEEEEvNT_6ParamsE)
        /*0614*/ 	.word	0x00000000


	//----- nvinfo : EIATTR_MIN_STACK_SIZE
	.align		4
.L_270:
        /*0618*/ 	.byte	0x04, 0x12
        /*061a*/ 	.short	(.L_272 - .L_271)
	.align		4
.L_271:
        /*061c*/ 	.word	index@(_ZN7cutlass13device_kernelIN5flash11enable_sm90INS1_16FlashAttnFwdSm90INS1_25CollectiveMainloopFwdSm90ILi2EN4cute5tupleIJNS5_1CILi1EEES8_S8_EEENS6_IJNS7_ILi128EEENS7_ILi96EEENS7_ILi64EEEEEELi256ENS_10bfloat16_tEfNS_4arch4Sm90ELb1ELb0ELb1ELb0ELb0ELb0ELb1ELb1ELb0ELb1ELb1ELb0EEENS1_21CollectiveEpilogueFwdINS6_IJSA_NS7_ILi256EEESB_EEES9_SE_SG_Li256ELb0ELb1ELb1ELb0EEENS1_19SingleTileSchedulerILb0ELb1ELb1ELi128EEEEEEEEEvNT_6ParamsE)
        /*0620*/ 	.word	0x00000000


	//----- nvinfo : EIATTR_MIN_STACK_SIZE
	.align		4
.L_272:
        /*0624*/ 	.byte	0x04, 0x12
        /*0626*/ 	.short	(.L_274 - .L_273)
	.align		4
.L_273:
        /*0628*/ 	.word	index@(_ZN7cutlass13device_kernelIN5flash11enable_sm90INS1_16FlashAttnFwdSm90INS1_25CollectiveMainloopFwdSm90ILi2EN4cute5tupleIJNS5_1CILi1EEES8_S8_EEENS6_IJNS7_ILi128EEENS7_ILi96EEENS7_ILi64EEEEEELi256ENS_10bfloat16_tEfNS_4arch4Sm90ELb1ELb0ELb1ELb1ELb0ELb0ELb0ELb1ELb0ELb1ELb1ELb0EEENS1_21CollectiveEpilogueFwdINS6_IJSA_NS7_ILi256EEESB_EEES9_SE_SG_Li256ELb1ELb1ELb1ELb0EEENS1_36VarlenDynamicPersistentTileSchedulerILi128ELi96ELi256ELi128ELb1ELb1ELb1ELb1ELb1ELb1EEEEEEEEEvNT_6ParamsE)
        /*062c*/ 	.word	0x00000000


	//----- nvinfo : EIATTR_MIN_STACK_SIZE
	.align		4
.L_274:
        /*0630*/ 	.byte	0x04, 0x12
        /*0632*/ 	.short	(.L_276 - .L_275)
	.align		4
.L_275:
        /*0634*/ 	.word	index@(_ZN7cutlass13device_kernelIN5flash11enable_sm90INS1_16FlashAttnFwdSm90INS1_25CollectiveMainloopFwdSm90ILi2EN4cute5tupleIJNS5_1CILi1EEES8_S8_EEENS6_IJNS7_ILi128EEENS7_ILi96EEENS7_ILi64EEEEEELi256ENS_10bfloat16_tEfNS_4arch4Sm90ELb1ELb0ELb1ELb1ELb0ELb1ELb0ELb1ELb0ELb1ELb1ELb0EEENS1_21CollectiveEpilogueFwdINS6_IJSA_NS7_ILi256EEESB_EEES9_SE_SG_Li256ELb1ELb1ELb1ELb0EEENS1_36VarlenDynamicPersistentTileSchedulerILi128ELi96ELi256ELi128ELb1ELb1ELb1ELb1ELb1ELb1EEEEEEEEEvNT_6ParamsE)
        /*0638*/ 	.word	0x00000000


	//----- nvinfo : EIATTR_MIN_STACK_SIZE
	.align		4
.L_276:
        /*063c*/ 	.byte	0x04, 0x12
        /*063e*/ 	.short	(.L_278 - .L_277)
	.align		4
.L_277:
        /*0640*/ 	.word	index@(_ZN7cutlass13device_kernelIN5flash11enable_sm90INS1_16FlashAttnFwdSm90INS1_25CollectiveMainloopFwdSm90ILi2EN4cute5tupleIJNS5_1CILi1EEES8_S8_EEENS6_IJNS7_ILi128EEENS7_ILi96EEENS7_ILi64EEEEEELi256ENS_10bfloat16_tEfNS_4arch4Sm90ELb1ELb0ELb1ELb1ELb0ELb0ELb1ELb1ELb0ELb1ELb1ELb0EEENS1_21CollectiveEpilogueFwdINS6_IJSA_NS7_ILi256EEESB_EEES9_SE_SG_Li256ELb1ELb1ELb1ELb0EEENS1_36VarlenDynamicPersistentTileSchedulerILi128ELi96ELi256ELi128ELb1ELb1ELb1ELb1ELb1ELb1EEEEEEEEEvNT_6ParamsE)
        /*0644*/ 	.word	0x00000000


	//----- nvinfo : EIATTR_MIN_STACK_SIZE
	.align		4
.L_278:
        /*0648*/ 	.byte	0x04, 0x12
        /*064a*/ 	.short	(.L_280 - .L_279)
	.align		4
.L_279:
        /*064c*/ 	.word	index@(_ZN7cutlass13device_kernelIN5flash11enable_sm90INS1_16FlashAttnFwdSm90INS1_25CollectiveMainloopFwdSm90ILi2EN4cute5tupleIJNS5_1CILi1EEES8_S8_EEENS6_IJNS7_ILi128EEENS7_ILi96EEENS7_ILi64EEEEEELi256ENS_10bfloat16_tEfNS_4arch4Sm90ELb1ELb0ELb1ELb1ELb0ELb1ELb1ELb1ELb0ELb1ELb1ELb0EEENS1_21CollectiveEpilogueFwdINS6_IJSA_NS7_ILi256EEESB_EEES9_SE_SG_Li256ELb1ELb1ELb1ELb0EEENS1_36VarlenDynamicPersistentTileSchedulerILi128ELi96ELi256ELi128ELb1ELb1ELb1ELb1ELb1ELb1EEEEEEEEEvNT_6ParamsE)
        /*0650*/ 	.word	0x00000000
.L_280:


//--------------------- .nv.compat                --------------------------
	.section	.nv.compat,"",@"SHT_CUDA_COMPAT_INFO"
	.align	4
        /*0000*/ 	.byte	0x02, 0x09, 0x01, 0x00, 0x02, 0x02, 0x01, 0x00, 0x02, 0x05, 0x05, 0x00, 0x03, 0x07, 0x01, 0x01
        /*0010*/ 	.byte	0x02, 0x03, 0x00, 0x00, 0x02, 0x06, 0x01, 0x00, 0x04, 0x0b, 0x08, 0x00, 0x09, 0x00, 0x00, 0x00
        /*0020*/ 	.byte	0x00, 0x00, 0x00, 0x00


//--------------------- .nv.info._ZN7cutlass13device_kernelIN5flash11enable_sm90INS1_16FlashAttnFwdSm90INS1_25CollectiveMainloopFwdSm90ILi2EN4cute5tupleIJNS5_1CILi1EEES8_S8_EEENS6_IJNS7_ILi128EEESA_NS7_ILi192EEEEEELi128ENS_10bfloat16_tEfNS_4arch4Sm90ELb0ELb0ELb1ELb0ELb0ELb0ELb0ELb1ELb1ELb1ELb1ELb0EEENS1_21CollectiveEpilogueFwdINS6_IJSA_SA_SA_EEES9_SD_SF_Li256ELb0ELb1ELb1ELb0EEENS1_19SingleTileSchedulerILb0ELb1ELb1ELi128EEEEEEEEEvNT_6ParamsE --------------------------
	.section	.nv.info._ZN7cutlass13device_kernelIN5flash11enable_sm90INS1_16FlashAttnFwdSm90INS1_25CollectiveMainloopFwdSm90ILi2EN4cute5tupleIJNS5_1CILi1EEES8_S8_EEENS6_IJNS7_ILi128EEESA_NS7_ILi192EEEEEELi128ENS_10bfloat16_tEfNS_4arch4Sm90ELb0ELb0ELb1ELb0ELb0ELb0ELb0ELb1ELb1ELb1ELb1ELb0EEENS1_21CollectiveEpilogueFwdINS6_IJSA_SA_SA_EEES9_SD_SF_Li256ELb0ELb1ELb1ELb0EEENS1_19SingleTileSchedulerILb0ELb1ELb1ELi128EEEEEEEEEvNT_6ParamsE,"",@"SHT_CUDA_INFO"
	.sectionflags	@""
	.align	4


	//----- nvinfo : EIATTR_CUDA_API_VERSION
	.align		4
        /*0000*/ 	.byte	0x04, 0x37
        /*0002*/ 	.short	(.L_282 - .L_281)
.L_281:
        /*0004*/ 	.word	0x00000082


	//----- nvinfo : EIATTR_KPARAM_INFO
	.align		4
.L_282:
        /*0008*/ 	.byte	0x04, 0x17
        /*000a*/ 	.short	(.L_284 - .L_283)
.L_283:
        /*000c*/ 	.word	0x00000000
        /*0010*/ 	.short	0x0000
        /*0012*/ 	.short	0x0000
        /*0014*/ 	.byte	0x00, 0xf0, 0x01, 0x28


	//----- nvinfo : EIATTR_SPARSE_MMA_MASK
	.align		4
.L_284:
        /*0018*/ 	.byte	0x03, 0x50
        /*001a*/ 	.short	0x0000


	//----- nvinfo : EIATTR_MAXREG_COUNT
	.align		4
        /*001c*/ 	.byte	0x03, 0x1b
        /*001e*/ 	.short	0x00a8


	//----- nvinfo : EIATTR_MERCURY_ISA_VERSION
	.align		4
        /*0020*/ 	.byte	0x03, 0x5f
        /*0022*/ 	.short	0x0101


	//----- nvinfo : EIATTR_VRC_CTA_INIT_COUNT
	.align		4
        /*0024*/ 	.byte	0x02, 0x4a
	.zero		1
	.zero		1


	//----- nvinfo : EIATTR_EXIT_INSTR_OFFSETS
	.align		4
        /*0028*/ 	.byte	0x04, 0x1c
        /*002a*/ 	.short	(.L_286 - .L_285)


	//   ....[0]....
.L_285:
        /*002c*/ 	.word	0x00000010


	//----- nvinfo : EIATTR_MAX_THREADS
	.align		4
.L_286:
        /*0030*/ 	.byte	0x04, 0x05
        /*0032*/ 	.short	(.L_288 - .L_287)
.L_287:
        /*0034*/ 	.word	0x00000180
        /*0038*/ 	.word	0x00000001
        /*003c*/ 	.word	0x00000001


	//----- nvinfo : EIATTR_CBANK_PARAM_SIZE
	.align		4
.L_288:
        /*0040*/ 	.byte	0x03, 0x19
        /*0042*/ 	.short	0x0a00


	//----- nvinfo : EIATTR_PARAM_CBANK
	.align		4
        /*0044*/ 	.byte	0x04, 0x0a
        /*0046*/ 	.short	(.L_290 - .L_289)
	.align		4
.L_289:
        /*0048*/ 	.word	index@(.nv.constant0._ZN7cutlass13device_kernelIN5flash11enable_sm90INS1_16FlashAttnFwdSm90INS1_25CollectiveMainloopFwdSm90ILi2EN4cute5tupleIJNS5_1CILi1EEES8_S8_EEENS6_IJNS7_ILi128EEESA_NS7_ILi192EEEEEELi128ENS_10bfloat16_tEfNS_4arch4Sm90ELb0ELb0ELb1ELb0ELb0ELb0ELb0ELb1ELb1ELb1ELb1ELb0EEENS1_21CollectiveEpilogueFwdINS6_IJSA_SA_SA_EEES9_SD_SF_Li256ELb0ELb1ELb1ELb0EEENS1_19SingleTileSchedulerILb0ELb1ELb1ELi128EEEEEEEEEvNT_6ParamsE)
        /*004c*/ 	.short	0x0380
        /*004e*/ 	.short	0x0a00


	//----- nvinfo : EIATTR_SW_WAR
	.align		4
.L_290:
        /*0050*/ 	.byte	0x04, 0x36
        /*0052*/ 	.short	(.L_292 - .L_291)
.L_291:
        /*0054*/ 	.word	0x00000008
.L_292:


//--------------------- .nv.info._ZN7cutlass13device_kernelIN5flash11enable_sm90INS1_16FlashAttnFwdSm90INS1_25CollectiveMainloopFwdSm90ILi2EN4cute5tupleIJNS5_1CILi1EEES8_S8_EEENS6_IJNS7_ILi128EEESA_NS7_ILi192EEEEEELi128ENS_10bfloat16_tEfNS_4arch4Sm90ELb0ELb0ELb1ELb1ELb0ELb0ELb0ELb1ELb1ELb1ELb1ELb0EEENS1_21CollectiveEpilogueFwdINS6_IJSA_SA_SA_EEES9_SD_SF_Li256ELb1ELb1ELb1ELb0EEENS1_36VarlenDynamicPersistentTileSchedulerILi128ELi128ELi256ELi128ELb1ELb1ELb1ELb0ELb1ELb1EEEEEEEEEvNT_6ParamsE --------------------------
	.section	.nv.info._ZN7cutlass13device_kernelIN5flash11enable_sm90INS1_16FlashAttnFwdSm90INS1_25CollectiveMainloopFwdSm90ILi2EN4cute5tupleIJNS5_1CILi1EEES8_S8_EEENS6_IJNS7_ILi128EEESA_NS7_ILi192EEEEEELi128ENS_10bfloat16_tEfNS_4arch4Sm90ELb0ELb0ELb1ELb1ELb0ELb0ELb0ELb1ELb1ELb1ELb1ELb0EEENS1_21CollectiveEpilogueFwdINS6_IJSA_SA_SA_EEES9_SD_SF_Li256ELb1ELb1ELb1ELb0EEENS1_36VarlenDynamicPersistentTileSchedulerILi128ELi128ELi256ELi128ELb1ELb1ELb1ELb0ELb1ELb1EEEEEEEEEvNT_6ParamsE,"",@"SHT_CUDA_INFO"
	.sectionflags	@""
	.align	4


	//----- nvinfo : EIATTR_CUDA_API_VERSION
	.align		4
        /*0000*/ 	.byte	0x04, 0x37
        /*0002*/ 	.short	(.L_294 - .L_293)
.L_293:
        /*0004*/ 	.word	0x00000082


	//----- nvinfo : EIATTR_KPARAM_INFO
	.align		4
.L_294:
        /*0008*/ 	.byte	0x04, 0x17
        /*000a*/ 	.short	(.L_296 - .L_295)
.L_295:
        /*000c*/ 	.word	0x00000000
        /*0010*/ 	.short	0x0000
        /*0012*/ 	.short	0x0000
        /*0014*/ 	.byte	0x00, 0xf0, 0x01, 0x2a


	//----- nvinfo : EIATTR_SPARSE_MMA_MASK
	.align		4
.L_296:
        /*0018*/ 	.byte	0x03, 0x50
        /*001a*/ 	.short	0x0000


	//----- nvinfo : EIATTR_MAXREG_COUNT
	.align		4
        /*001c*/ 	.byte	0x03, 0x1b
        /*001e*/ 	.short	0x00a8


	//----- nvinfo : EIATTR_MERCURY_ISA_VERSION
	.align		4
        /*0020*/ 	.byte	0x03, 0x5f
        /*0022*/ 	.short	0x0101


	//----- nvinfo : EIATTR_VRC_CTA_INIT_COUNT
	.align		4
        /*0024*/ 	.byte	0x02, 0x4a
	.zero		1
	.zero		1


	//----- nvinfo : EIATTR_EXIT_INSTR_OFFSETS
	.align		4
        /*0028*/ 	.byte	0x04, 0x1c
        /*002a*/ 	.short	(.L_298 - .L_297)


	//   ....[0]....
.L_297:
        /*002c*/ 	.word	0x00000010


	//----- nvinfo : EIATTR_MAX_THREADS
	.align		4
.L_298:
        /*0030*/ 	.byte	0x04, 0x05
        /*0032*/ 	.short	(.L_300 - .L_299)
.L_299:
        /*0034*/ 	.word	0x00000180
        /*0038*/ 	.word	0x00000001
        /*003c*/ 	.word	0x00000001


	//----- nvinfo : EIATTR_CBANK_PARAM_SIZE
	.align		4
.L_300:
        /*0040*/ 	.byte	0x03, 0x19
        /*0042*/ 	.short	0x0a80


	//----- nvinfo : EIATTR_PARAM_CBANK
	.align		4
        /*0044*/ 	.byte	0x04, 0x0a
        /*0046*/ 	.short	(.L_302 - .L_301)
	.align		4
.L_301:
        /*0048*/ 	.word	index@(.nv.constant0._ZN7cutlass13device_kernelIN5flash11enable_sm90INS1_16FlashAttnFwdSm90INS1_25CollectiveMainloopFwdSm90ILi2EN4cute5tupleIJNS5_1CILi1EEES8_S8_EEENS6_IJNS7_ILi128EEESA_NS7_ILi192EEEEEELi128ENS_10bfloat16_tEfNS_4arch4Sm90ELb0ELb0ELb1ELb1ELb0ELb0ELb0ELb1ELb1ELb1ELb1ELb0EEENS1_21CollectiveEpilogueFwdINS6_IJSA_SA_SA_EEES9_SD_SF_Li256ELb1ELb1ELb1ELb0EEENS1_36VarlenDynamicPersistentTileSchedulerILi128ELi128ELi256ELi128ELb1ELb1ELb1ELb0ELb1ELb1EEEEEEEEEvNT_6ParamsE)
        /*004c*/ 	.short	0x0380
        /*004e*/ 	.short	0x0a80


	//----- nvinfo : EIATTR_SW_WAR
	.align		4
.L_302:
        /*0050*/ 	.byte	0x04, 0x36
        /*0052*/ 	.short	(.L_304 - .L_303)
.L_303:
        /*0054*/ 	.word	0x00000008
.L_304:


//--------------------- .nv.info._ZN7cutlass13device_kernelIN5flash11enable_sm90INS1_16FlashAttnFwdSm90INS1_25CollectiveMainloopFwdSm90ILi2EN4cute5tupleIJNS5_1CILi1EEES8_S8_EEENS6_IJNS7_ILi128EEESA_NS7_ILi192EEEEEELi128ENS_10bfloat16_tEfNS_4arch4Sm90ELb0ELb0ELb1ELb1ELb0ELb1ELb0ELb1ELb1ELb1ELb1ELb0EEENS1_21CollectiveEpilogueFwdINS6_IJSA_SA_SA_EEES9_SD_SF_Li256ELb1ELb1ELb1ELb0EEENS1_36VarlenDynamicPersistentTileSchedulerILi128ELi128ELi256ELi128ELb1ELb1ELb1ELb0ELb1ELb1EEEEEEEEEvNT_6ParamsE --------------------------
	.section	.nv.info._ZN7cutlass13device_kernelIN5flash11enable_sm90INS1_16FlashAttnFwdSm90INS1_25CollectiveMainloopFwdSm90ILi2EN4cute5tupleIJNS5_1CILi1EEES8_S8_EEENS6_IJNS7_ILi128EEESA_NS7_ILi192EEEEEELi128ENS_10bfloat16_tEfNS_4arch4Sm90ELb0ELb0ELb1ELb1ELb0ELb1ELb0ELb1ELb1ELb1ELb1ELb0EEENS1_21CollectiveEpilogueFwdINS6_IJSA_SA_SA_EEES9_SD_SF_Li256ELb1ELb1ELb1ELb0EEENS1_36VarlenDynamicPersistentTileSchedulerILi128ELi128ELi256ELi128ELb1ELb1ELb1ELb0ELb1ELb1EEEEEEEEEvNT_6ParamsE,"",@"SHT_CUDA_INFO"
	.sectionflags	@""
	.align	4


	//----- nvinfo : EIATTR_CUDA_API_VERSION
	.align		4
        /*0000*/ 	.byte	0x04, 0x37
        /*0002*/ 	.short	(.L_306 - .L_305)
.L_305:
        /*0004*/ 	.word	0x00000082


	//----- nvinfo : EIATTR_KPARAM_INFO
	.align		4
.L_306:
        /*0008*/ 	.byte	0x04, 0x17
        /*000a*/ 	.short	(.L_308 - .L_307)
.L_307:
        /*000c*/ 	.word	0x00000000
        /*0010*/ 	.short	0x0000
        /*0012*/ 	.short	0x0000
        /*0014*/ 	.byte	0x00, 0xf0, 0x01, 0x2a


	//----- nvinfo : EIATTR_SPARSE_MMA_MASK
	.align		4
.L_308:
        /*0018*/ 	.byte	0x03, 0x50
        /*001a*/ 	.short	0x0000


	//----- nvinfo : EIATTR_MAXREG_COUNT
	.align		4
        /*001c*/ 	.byte	0x03, 0x1b
        /*001e*/ 	.short	0x00a8


	//----- nvinfo : EIATTR_MERCURY_ISA_VERSION
	.align		4
        /*0020*/ 	.byte	0x03, 0x5f
        /*0022*/ 	.short	0x0101


	//----- nvinfo : EIATTR_VRC_CTA_INIT_COUNT
	.align		4
        /*0024*/ 	.byte	0x02, 0x4a
	.zero		1
	.zero		1


	//----- nvinfo : EIATTR_EXIT_INSTR_OFFSETS
	.align		4
        /*0028*/ 	.byte	0x04, 0x1c
        /*002a*/ 	.short	(.L_310 - .L_309)


	//   ....[0]....
.L_309:
        /*002c*/ 	.word	0x00000010


	//----- nvinfo : EIATTR_MAX_THREADS
	.align		4
.L_310:
        /*0030*/ 	.byte	0x04, 0x05
        /*0032*/ 	.short	(.L_312 - .L_311)
.L_311:
        /*0034*/ 	.word	0x00000180
        /*0038*/ 	.word	0x00000001
        /*003c*/ 	.word	0x00000001


	//----- nvinfo : EIATTR_CBANK_PARAM_SIZE
	.align		4
.L_312:
        /*0040*/ 	.byte	0x03, 0x19
        /*0042*/ 	.short	0x0a80


	//----- nvinfo : EIATTR_PARAM_CBANK
	.align		4
        /*0044*/ 	.byte	0x04, 0x0a
        /*0046*/ 	.short	(.L_314 - .L_313)
	.align		4
.L_313:
        /*0048*/ 	.word	index@(.nv.constant0._ZN7cutlass13device_kernelIN5flash11enable_sm90INS1_16FlashAttnFwdSm90INS1_25CollectiveMainloopFwdSm90ILi2EN4cute5tupleIJNS5_1CILi1EEES8_S8_EEENS6_IJNS7_ILi128EEESA_NS7_ILi192EEEEEELi128ENS_10bfloat16_tEfNS_4arch4Sm90ELb0ELb0ELb1ELb1ELb0ELb1ELb0ELb1ELb1ELb1ELb1ELb0EEENS1_21CollectiveEpilogueFwdINS6_IJSA_SA_SA_EEES9_SD_SF_Li256ELb1ELb1ELb1ELb0EEENS1_36VarlenDynamicPersistentTileSchedulerILi128ELi128ELi256ELi128ELb1ELb1ELb1ELb0ELb1ELb1EEEEEEEEEvNT_6ParamsE)
        /*004c*/ 	.short	0x0380
        /*004e*/ 	.short	0x0a80


	//----- nvinfo : EIATTR_SW_WAR
	.align		4
.L_314:
        /*0050*/ 	.byte	0x04, 0x36
        /*0052*/ 	.short	(.L_316 - .L_315)
.L_315:
        /*0054*/ 	.word	0x00000008
.L_316:


//--------------------- .nv.info._ZN7cutlass13device_kernelIN5flash11enable_sm90INS1_16FlashAttnFwdSm90INS1_25CollectiveMainloopFwdSm90ILi2EN4cute5tupleIJNS5_1CILi1EEES8_S8_EEENS6_IJNS7_ILi128EEENS7_ILi96EEENS7_ILi192EEEEEELi128ENS_10bfloat16_tEfNS_4arch4Sm90ELb0ELb1ELb1ELb0ELb0ELb0ELb0ELb1ELb1ELb1ELb1ELb0EEENS1_21CollectiveEpilogueFwdINS6_IJSA_SA_SB_EEES9_SE_SG_Li256ELb0ELb1ELb1ELb0EEENS1_19SingleTileSchedulerILb0ELb1ELb1ELi128EEEEEEEEEvNT_6ParamsE --------------------------
	.section	.nv.info._ZN7cutlass13device_kernelIN5flash11enable_sm90INS1_16FlashAttnFwdSm90INS1_25CollectiveMainloopFwdSm90ILi2EN4cute5tupleIJNS5_1CILi1EEES8_S8_EEENS6_IJNS7_ILi128EEENS7_ILi96EEENS7_ILi192EEEEEELi128ENS_10bfloat16_tEfNS_4arch4Sm90ELb0ELb1ELb1ELb0ELb0ELb0ELb0ELb1ELb1ELb1ELb1ELb0EEENS1_21CollectiveEpilogueFwdINS6_IJSA_SA_SB_EEES9_SE_SG_Li256ELb0ELb1ELb1ELb0EEENS1_19SingleTileSchedulerILb0ELb1ELb1ELi128EEEEEEEEEvNT_6ParamsE,"",@"SHT_CUDA_INFO"
	.sectionflags	@""
	.align	4


	//----- nvinfo : EIATTR_CUDA_API_VERSION
	.align		4
        /*0000*/ 	.byte	0x04, 0x37
        /*0002*/ 	.short	(.L_318 - .L_317)
.L_317:
        /*0004*/ 	.word	0x00000082


	//----- nvinfo : EIATTR_KPARAM_INFO
	.align		4
.L_318:
        /*0008*/ 	.byte	0x04, 0x17
        /*000a*/ 	.short	(.L_320 - .L_319)
.L_319:
        /*000c*/ 	.word	0x00000000
        /*0010*/ 	.short	0x0000
        /*0012*/ 	.short	0x0000
        /*0014*/ 	.byte	0x00, 0xf0, 0x01, 0x28


	//----- nvinfo : EIATTR_SPARSE_MMA_MASK
	.align		4
.L_320:
        /*0018*/ 	.byte	0x03, 0x50
        /*001a*/ 	.short	0x0000


	//----- nvinfo : EIATTR_MAXREG_COUNT
	.align		4
        /*001c*/ 	.byte	0x03, 0x1b
        /*001e*/ 	.short	0x00a8


	//----- nvinfo : EIATTR_MERCURY_ISA_VERSION
	.align		4
        /*0020*/ 	.byte	0x03, 0x5f
        /*0022*/ 	.short	0x0101


	//----- nvinfo : EIATTR_VRC_CTA_INIT_COUNT
	.align		4
        /*0024*/ 	.byte	0x02, 0x4a
	.zero		1
	.zero		1


	//----- nvinfo : EIATTR_EXIT_INSTR_OFFSETS
	.align		4
        /*0028*/ 	.byte	0x04, 0x1c
        /*002a*/ 	.short	(.L_322 - .L_321)


	//   ....[0]....
.L_321:
        /*002c*/ 	.word	0x00000010


	//----- nvinfo : EIATTR_MAX_THREADS
	.align		4
.L_322:
        /*0030*/ 	.byte	0x04, 0x05
        /*0032*/ 	.short	(.L_324 - .L_323)
.L_323:
        /*0034*/ 	.word	0x00000180
        /*0038*/ 	.word	0x00000001
        /*003c*/ 	.word	0x00000001


	//----- nvinfo : EIATTR_CBANK_PARAM_SIZE
	.align		4
.L_324:
        /*0040*/ 	.byte	0x03, 0x19
        /*0042*/ 	.short	0x0a00


	//----- nvinfo : EIATTR_PARAM_CBANK
	.align		4
        /*0044*/ 	.byte	0x04, 0x0a
        /*0046*/ 	.short	(.L_326 - .L_325)
	.align		4
.L_325:
        /*0048*/ 	.word	index@(.nv.constant0._ZN7cutlass13device_kernelIN5flash11enable_sm90INS1_16FlashAttnFwdSm90INS1_25CollectiveMainloopFwdSm90ILi2EN4cute5tupleIJNS5_1CILi1EEES8_S8_EEENS6_IJNS7_ILi128EEENS7_ILi96EEENS7_ILi192EEEEEELi128ENS_10bfloat16_tEfNS_4arch4Sm90ELb0ELb1ELb1ELb0ELb0ELb0ELb0ELb1ELb1ELb1ELb1ELb0EEENS1_21CollectiveEpilogueFwdINS6_IJSA_SA_SB_EEES9_SE_SG_Li256ELb0ELb1ELb1ELb0EEENS1_19SingleTileSchedulerILb0ELb1ELb1ELi128EEEEEEEEEvNT_6ParamsE)
        /*004c*/ 	.short	0x0380
        /*004e*/ 	.short	0x0a00


	//----- nvinfo : EIATTR_SW_WAR
	.align		4
.L_326:
        /*0050*/ 	.byte	0x04, 0x36
        /*0052*/ 	.short	(.L_328 - .L_327)
.L_327:
        /*0054*/ 	.word	0x00000008
.L_328:


//--------------------- .nv.info._ZN7cutlass13device_kernelIN5flash11enable_sm90INS1_16FlashAttnFwdSm90INS1_25CollectiveMainloopFwdSm90ILi2EN4cute5tupleIJNS5_1CILi1EEES8_S8_EEENS6_IJNS7_ILi128EEENS7_ILi96EEENS7_ILi192EEEEEELi128ENS_10bfloat16_tEfNS_4arch4Sm90ELb0ELb1ELb1ELb1ELb0ELb0ELb0ELb1ELb1ELb1ELb1ELb0EEENS1_21CollectiveEpilogueFwdINS6_IJSA_SA_SB_EEES9_SE_SG_Li256ELb1ELb1ELb1ELb0EEENS1_36VarlenDynamicPersistentTileSchedulerILi128ELi96ELi256ELi128ELb1ELb1ELb1ELb1ELb0ELb1EEEEEEEEEvNT_6ParamsE --------------------------
	.section	.nv.info._ZN7cutlass13device_kernelIN5flash11enable_sm90INS1_16FlashAttnFwdSm90INS1_25CollectiveMainloopFwdSm90ILi2EN4cute5tupleIJNS5_1CILi1EEES8_S8_EEENS6_IJNS7_ILi128EEENS7_ILi96EEENS7_ILi192EEEEEELi128ENS_10bfloat16_tEfNS_4arch4Sm90ELb0ELb1ELb1ELb1ELb0ELb0ELb0ELb1ELb1ELb1ELb1ELb0EEENS1_21CollectiveEpilogueFwdINS6_IJSA_SA_SB_EEES9_SE_SG_Li256ELb1ELb1ELb1ELb0EEENS1_36VarlenDynamicPersistentTileSchedulerILi128ELi96ELi256ELi128ELb1ELb1ELb1ELb1ELb0ELb1EEEEEEEEEvNT_6ParamsE,"",@"SHT_CUDA_INFO"
	.sectionflags	@""
	.align	4


	//----- nvinfo : EIATTR_CUDA_API_VERSION
	.align		4
        /*0000*/ 	.byte	0x04, 0x37
        /*0002*/ 	.short	(.L_330 - .L_329)
.L_329:
        /*0004*/ 	.word	0x00000082


	//----- nvinfo : EIATTR_KPARAM_INFO
	.align		4
.L_330:
        /*0008*/ 	.byte	0x04, 0x17
        /*000a*/ 	.short	(.L_332 - .L_331)
.L_331:
        /*000c*/ 	.word	0x00000000
        /*0010*/ 	.short	0x0000
        /*0012*/ 	.short	0x0000
        /*0014*/ 	.byte	0x00, 0xf0, 0x01, 0x2a


	//----- nvinfo : EIATTR_SPARSE_MMA_MASK
	.align		4
.L_332:
        /*0018*/ 	.byte	0x03, 0x50
        /*001a*/ 	.short	0x0000


	//----- nvinfo : EIATTR_MAXREG_COUNT
	.align		4
        /*001c*/ 	.byte	0x03, 0x1b
        /*001e*/ 	.short	0x00a8


	//----- nvinfo : EIATTR_MERCURY_ISA_VERSION
	.align		4
        /*0020*/ 	.byte	0x03, 0x5f
        /*0022*/ 	.short	0x0101


	//----- nvinfo : EIATTR_VRC_CTA_INIT_COUNT
	.align		4
        /*0024*/ 	.byte	0x02, 0x4a
	.zero		1
	.zero		1


	//----- nvinfo : EIATTR_EXIT_INSTR_OFFSETS
	.align		4
        /*0028*/ 	.byte	0x04, 0x1c
        /*002a*/ 	.short	(.L_334 - .L_333)


	//   ....[0]....
.L_333:
        /*002c*/ 	.word	0x00000010


	//----- nvinfo : EIATTR_MAX_THREADS
	.align		4
.L_334:
        /*0030*/ 	.byte	0x04, 0x05
        /*0032*/ 	.short	(.L_336 - .L_335)
.L_335:
        /*0034*/ 	.word	0x00000180
        /*0038*/ 	.word	0x00000001
        /*003c*/ 	.word	0x00000001


	//----- nvinfo : EIATTR_CBANK_PARAM_SIZE
	.align		4
.L_336:
        /*0040*/ 	.byte	0x03, 0x19
        /*0042*/ 	.short	0x0a80


	//----- nvinfo : EIATTR_PARAM_CBANK
	.align		4
        /*0044*/ 	.byte	0x04, 0x0a
        /*0046*/ 	.short	(.L_338 - .L_337)
	.align		4
.L_337:
        /*0048*/ 	.word	index@(.nv.constant0._ZN7cutlass13device_kernelIN5flash11enable_sm90INS1_16FlashAttnFwdSm90INS1_25CollectiveMainloopFwdSm90ILi2EN4cute5tupleIJNS5_1CILi1EEES8_S8_EEENS6_IJNS7_ILi128EEENS7_ILi96EEENS7_ILi192EEEEEELi128ENS_10bfloat16_tEfNS_4arch4Sm90ELb0ELb1ELb1ELb1ELb0ELb0ELb0ELb1ELb1ELb1ELb1ELb0EEENS1_21CollectiveEpilogueFwdINS6_IJSA_SA_SB_EEES9_SE_SG_Li256ELb1ELb1ELb1ELb0EEENS1_36VarlenDynamicPersistentTileSchedulerILi128ELi96ELi256ELi128ELb1ELb1ELb1ELb1ELb0ELb1EEEEEEEEEvNT_6ParamsE)
        /*004c*/ 	.short	0x0380
        /*004e*/ 	.short	0x0a80


	//----- nvinfo : EIATTR_SW_WAR
	.align		4
.L_338:
        /*0050*/ 	.byte	0x04, 0x36
        /*0052*/ 	.short	(.L_340 - .L_339)
.L_339:
        /*0054*/ 	.word	0x00000008
.L_340:


//--------------------- .nv.info._ZN7cutlass13device_kernelIN5flash11enable_sm90INS1_16FlashAttnFwdSm90INS1_25CollectiveMainloopFwdSm90ILi2EN4cute5tupleIJNS5_1CILi1EEES8_S8_EEENS6_IJNS7_ILi128EEENS7_ILi96EEENS7_ILi192EEEEEELi128ENS_10bfloat16_tEfNS_4arch4Sm90ELb0ELb1ELb1ELb1ELb0ELb1ELb0ELb1ELb1ELb1ELb1ELb0EEENS1_21CollectiveEpilogueFwdINS6_IJSA_SA_SB_EEES9_SE_SG_Li256ELb1ELb1ELb1ELb0EEENS1_36VarlenDynamicPersistentTileSchedulerILi128ELi96ELi256ELi128ELb1ELb1ELb1ELb1ELb0ELb1EEEEEEEEEvNT_6ParamsE --------------------------
	.section	.nv.info._ZN7cutlass13device_kernelIN5flash11enable_sm90INS1_16FlashAttnFwdSm90INS1_25CollectiveMainloopFwdSm90ILi2EN4cute5tupleIJNS5_1CILi1EEES8_S8_EEENS6_IJNS7_ILi128EEENS7_ILi96EEENS7_ILi192EEEEEELi128ENS_10bfloat16_tEfNS_4arch4Sm90ELb0ELb1ELb1ELb1ELb0ELb1ELb0ELb1ELb1ELb1ELb1ELb0EEENS1_21CollectiveEpilogueFwdINS6_IJSA_SA_SB_EEES9_SE_SG_Li256ELb1ELb1ELb1ELb0EEENS1_36VarlenDynamicPersistentTileSchedulerILi128ELi96ELi256ELi128ELb1ELb1ELb1ELb1ELb0ELb1EEEEEEEEEvNT_6ParamsE,"",@"SHT_CUDA_INFO"
	.sectionflags	@""
	.align	4


	//----- nvinfo : EIATTR_CUDA_API_VERSION
	.align		4
        /*0000*/ 	.byte	0x04, 0x37
        /*0002*/ 	.short	(.L_342 - .L_341)
.L_341:
        /*0004*/ 	.word	0x00000082


	//----- nvinfo : EIATTR_KPARAM_INFO
	.align		4
.L_342:
        /*0008*/ 	.byte	0x04, 0x17
        /*000a*/ 	.short	(.L_344 - .L_343)
.L_343:
        /*000c*/ 	.word	0x00000000
        /*0010*/ 	.short	0x0000
        /*0012*/ 	.short	0x0000
        /*0014*/ 	.byte	0x00, 0xf0, 0x01, 0x2a


	//----- nvinfo : EIATTR_SPARSE_MMA_MASK
	.align		4
.L_344:
        /*0018*/ 	.byte	0x03, 0x50
        /*001a*/ 	.short	0x0000


	//----- nvinfo : EIATTR_MAXREG_COUNT
	.align		4
        /*001c*/ 	.byte	0x03, 0x1b
        /*001e*/ 	.short	0x00a8


	//----- nvinfo : EIATTR_MERCURY_ISA_VERSION
	.align		4
        /*0020*/ 	.byte	0x03, 0x5f
        /*0022*/ 	.short	0x0101


	//----- nvinfo : EIATTR_VRC_CTA_INIT_COUNT
	.align		4
        /*0024*/ 	.byte	0x02, 0x4a
	.zero		1
	.zero		1


	//----- nvinfo : EIATTR_EXIT_INSTR_OFFSETS
	.align		4
        /*0028*/ 	.byte	0x04, 0x1c
        /*002a*/ 	.short	(.L_346 - .L_345)


	//   ....[0]....
.L_345:
        /*002c*/ 	.word	0x00000010


	//----- nvinfo : EIATTR_MAX_THREADS
	.align		4
.L_346:
        /*0030*/ 	.byte	0x04, 0x05
        /*0032*/ 	.short	(.L_348 - .L_347)
.L_347:
        /*0034*/ 	.word	0x00000180
        /*0038*/ 	.word	0x00000001
        /*003c*/ 	.word	0x00000001


	//----- nvinfo : EIATTR_CBANK_PARAM_SIZE
	.align		4
.L_348:
        /*0040*/ 	.byte	0x03, 0x19
        /*0042*/ 	.short	0x0a80


	//----- nvinfo : EIATTR_PARAM_CBANK
	.align		4
        /*0044*/ 	.byte	0x04, 0x0a
        /*0046*/ 	.short	(.L_350 - .L_349)
	.align		4
.L_349:
        /*0048*/ 	.word	index@(.nv.constant0._ZN7cutlass13device_kernelIN5flash11enable_sm90INS1_16FlashAttnFwdSm90INS1_25CollectiveMainloopFwdSm90ILi2EN4cute5tupleIJNS5_1CILi1EEES8_S8_EEENS6_IJNS7_ILi128EEENS7_ILi96EEENS7_ILi192EEEEEELi128ENS_10bfloat16_tEfNS_4arch4Sm90ELb0ELb1ELb1ELb1ELb0ELb1ELb0ELb1ELb1ELb1ELb1ELb0EEENS1_21CollectiveEpilogueFwdINS6_IJSA_SA_SB_EEES9_SE_SG_Li256ELb1ELb1ELb1ELb0EEENS1_36VarlenDynamicPersistentTileSchedulerILi128ELi96ELi256ELi128ELb1ELb1ELb1ELb1ELb0ELb1EEEEEEEEEvNT_6ParamsE)
        /*004c*/ 	.short	0x0380
        /*004e*/ 	.short	0x0a80


	//----- nvinfo : EIATTR_SW_WAR
	.align		4
.L_350:
        /*0050*/ 	.byte	0x04, 0x36
        /*0052*/ 	.short	(.L_352 - .L_351)
.L_351:
        /*0054*/ 	.word	0x00000008
.L_352:


//--------------------- .nv.info._ZN7cutlass13device_kernelIN5flash11enable_sm90INS1_16FlashAttnFwdSm90INS1_25CollectiveMainloopFwdSm90ILi2EN4cute5tupleIJNS5_1CILi1EEES8_S8_EEENS6_IJNS7_ILi128EEESA_NS7_ILi192EEEEEELi128ENS_10bfloat16_tEfNS_4arch4Sm90ELb1ELb0ELb1ELb0ELb0ELb0ELb0ELb1ELb1ELb1ELb1ELb0EEENS1_21CollectiveEpilogueFwdINS6_IJSA_SA_SA_EEES9_SD_SF_Li256ELb0ELb1ELb1ELb0EEENS1_19SingleTileSchedulerILb0ELb1ELb1ELi128EEEEEEEEEvNT_6ParamsE --------------------------
	.section	.nv.info._ZN7cutlass13device_kernelIN5flash11enable_sm90INS1_16FlashAttnFwdSm90INS1_25CollectiveMainloopFwdSm90ILi2EN4cute5tupleIJNS5_1CILi1EEES8_S8_EEENS6_IJNS7_ILi128EEESA_NS7_ILi192EEEEEELi128ENS_10bfloat16_tEfNS_4arch4Sm90ELb1ELb0ELb1ELb0ELb0ELb0ELb0ELb1ELb1ELb1ELb1ELb0EEENS1_21CollectiveEpilogueFwdINS6_IJSA_SA_SA_EEES9_SD_SF_Li256ELb0ELb1ELb1ELb0EEENS1_19SingleTileSchedulerILb0ELb1ELb1ELi128EEEEEEEEEvNT_6ParamsE,"",@"SHT_CUDA_INFO"
	.sectionflags	@""
	.align	4


	//----- nvinfo : EIATTR_CUDA_API_VERSION
	.align		4
        /*0000*/ 	.byte	0x04, 0x37
        /*0002*/ 	.short	(.L_354 - .L_353)
.L_353:
        /*0004*/ 	.word	0x00000082


	//----- nvinfo : EIATTR_KPARAM_INFO
	.align		4
.L_354:
        /*0008*/ 	.byte	0x04, 0x17
        /*000a*/ 	.short	(.L_356 - .L_355)
.L_355:
        /*000c*/ 	.word	0x00000000
        /*0010*/ 	.short	0x0000
        /*0012*/ 	.short	0x0000
        /*0014*/ 	.byte	0x00, 0xf0, 0x01, 0x28


	//----- nvinfo : EIATTR_SPARSE_MMA_MASK
	.align		4
.L_356:
        /*0018*/ 	.byte	0x03, 0x50
        /*001a*/ 	.short	0x0000


	//----- nvinfo : EIATTR_MAXREG_COUNT
	.align		4
        /*001c*/ 	.byte	0x03, 0x1b
        /*001e*/ 	.short	0x00a8


	//----- nvinfo : EIATTR_MERCURY_ISA_VERSION
	.align		4
        /*0020*/ 	.byte	0x03, 0x5f
        /*0022*/ 	.short	0x0101


	//----- nvinfo : EIATTR_VRC_CTA_INIT_COUNT
	.align		4
        /*0024*/ 	.byte	0x02, 0x4a
	.zero		1
	.zero		1


	//----- nvinfo : EIATTR_EXIT_INSTR_OFFSETS
	.align		4
        /*0028*/ 	.byte	0x04, 0x1c
        /*002a*/ 	.short	(.L_358 - .L_357)


	//   ....[0]....
.L_357:
        /*002c*/ 	.word	0x00000010


	//----- nvinfo : EIATTR_MAX_THREADS
	.align		4
.L_358:
        /*0030*/ 	.byte	0x04, 0x05
        /*0032*/ 	.short	(.L_360 - .L_359)
.L_359:
        /*0034*/ 	.word	0x00000180
        /*0038*/ 	.word	0x00000001
        /*003c*/ 	.word	0x00000001


	//----- nvinfo : EIATTR_CBANK_PARAM_SIZE
	.align		4
.L_360:
        /*0040*/ 	.byte	0x03, 0x19
        /*0042*/ 	.short	0x0a00


	//----- nvinfo : EIATTR_PARAM_CBANK
	.align		4
        /*0044*/ 	.byte	0x04, 0x0a
        /*0046*/ 	.short	(.L_362 - .L_361)
	.align		4
.L_361:
        /*0048*/ 	.word	index@(.nv.constant0._ZN7cutlass13device_kernelIN5flash11enable_sm90INS1_16FlashAttnFwdSm90INS1_25CollectiveMainloopFwdSm90ILi2EN4cute5tupleIJNS5_1CILi1EEES8_S8_EEENS6_IJNS7_ILi128EEESA_NS7_ILi192EEEEEELi128ENS_10bfloat16_tEfNS_4arch4Sm90ELb1ELb0ELb1ELb0ELb0ELb0ELb0ELb1ELb1ELb1ELb1ELb0EEENS1_21CollectiveEpilogueFwdINS6_IJSA_SA_SA_EEES9_SD_SF_Li256ELb0ELb1ELb1ELb0EEENS1_19SingleTileSchedulerILb0ELb1ELb1ELi128EEEEEEEEEvNT_6ParamsE)
        /*004c*/ 	.short	0x0380
        /*004e*/ 	.short	0x0a00


	//----- nvinfo : EIATTR_SW_WAR
	.align		4
.L_362:
        /*0050*/ 	.byte	0x04, 0x36
        /*0052*/ 	.short	(.L_364 - .L_363)
.L_363:
        /*0054*/ 	.word	0x00000008
.L_364:


//--------------------- .nv.info._ZN7cutlass13device_kernelIN5flash11enable_sm90INS1_16FlashAttnFwdSm90INS1_25CollectiveMainloopFwdSm90ILi2EN4cute5tupleIJNS5_1CILi1EEES8_S8_EEENS6_IJNS7_ILi128EEESA_NS7_ILi192EEEEEELi128ENS_10bfloat16_tEfNS_4arch4Sm90ELb1ELb0ELb1ELb1ELb0ELb0ELb0ELb1ELb1ELb1ELb1ELb0EEENS1_21CollectiveEpilogueFwdINS6_IJSA_SA_SA_EEES9_SD_SF_Li256ELb1ELb1ELb1ELb0EEENS1_36VarlenDynamicPersistentTileSchedulerILi128ELi128ELi256ELi128ELb1ELb1ELb1ELb1ELb1ELb1EEEEEEEEEvNT_6ParamsE --------------------------
	.section	.nv.info._ZN7cutlass13device_kernelIN5flash11enable_sm90INS1_16FlashAttnFwdSm90INS1_25CollectiveMainloopFwdSm90ILi2EN4cute5tupleIJNS5_1CILi1EEES8_S8_EEENS6_IJNS7_ILi128EEESA_NS7_ILi192EEEEEELi128ENS_10bfloat16_tEfNS_4arch4Sm90ELb1ELb0ELb1ELb1ELb0ELb0ELb0ELb1ELb1ELb1ELb1ELb0EEENS1_21CollectiveEpilogueFwdINS6_IJSA_SA_SA_EEES9_SD_SF_Li256ELb1ELb1ELb1ELb0EEENS1_36VarlenDynamicPersistentTileSchedulerILi128ELi128ELi256ELi128ELb1ELb1ELb1ELb1ELb1ELb1EEEEEEEEEvNT_6ParamsE,"",@"SHT_CUDA_INFO"
	.sectionflags	@""
	.align	4


	//----- nvinfo : EIATTR_CUDA_API_VERSION
	.align		4
        /*0000*/ 	.byte	0x04, 0x37
        /*0002*/ 	.short	(.L_366 - .L_365)
.L_365:
        /*0004*/ 	.word	0x00000082


	//----- nvinfo : EIATTR_KPARAM_INFO
	.align		4
.L_366:
        /*0008*/ 	.byte	0x04, 0x17
        /*000a*/ 	.short	(.L_368 - .L_367)
.L_367:
        /*000c*/ 	.word	0x00000000
        /*0010*/ 	.short	0x0000
        /*0012*/ 	.short	0x0000
        /*0014*/ 	.byte	0x00, 0xf0, 0x01, 0x2a


	//----- nvinfo : EIATTR_SPARSE_MMA_MASK
	.align		4
.L_368:
        /*0018*/ 	.byte	0x03, 0x50
        /*001a*/ 	.short	0x0000


	//----- nvinfo : EIATTR_MAXREG_COUNT
	.align		4
        /*001c*/ 	.byte	0x03, 0x1b
        /*001e*/ 	.short	0x00a8


	//----- nvinfo : EIATTR_MERCURY_ISA_VERSION
	.align		4
        /*0020*/ 	.byte	0x03, 0x5f
        /*0022*/ 	.short	0x0101


	//----- nvinfo : EIATTR_VRC_CTA_INIT_COUNT
	.align		4
        /*0024*/ 	.byte	0x02, 0x4a
	.zero		1
	.zero		1


	//----- nvinfo : EIATTR_EXIT_INSTR_OFFSETS
	.align		4
        /*0028*/ 	.byte	0x04, 0x1c
        /*002a*/ 	.short	(.L_370 - .L_369)


	//   ....[0]....
.L_369:
        /*002c*/ 	.word	0x00000010


	//----- nvinfo : EIATTR_MAX_THREADS
	.align		4
.L_370:
        /*0030*/ 	.byte	0x04, 0x05
        /*0032*/ 	.short	(.L_372 - .L_371)
.L_371:
        /*0034*/ 	.word	0x00000180
        /*0038*/ 	.word	0x00000001
        /*003c*/ 	.word	0x00000001


	//----- nvinfo : EIATTR_CBANK_PARAM_SIZE
	.align		4
.L_372:
        /*0040*/ 	.byte	0x03, 0x19
        /*0042*/ 	.short	0x0a80


	//----- nvinfo : EIATTR_PARAM_CBANK
	.align		4
        /*0044*/ 	.byte	0x04, 0x0a
        /*0046*/ 	.short	(.L_374 - .L_373)
	.align		4
.L_373:
        /*0048*/ 	.word	index@(.nv.constant0._ZN7cutlass13device_kernelIN5flash11enable_sm90INS1_16FlashAttnFwdSm90INS1_25CollectiveMainloopFwdSm90ILi2EN4cute5tupleIJNS5_1CILi1EEES8_S8_EEENS6_IJNS7_ILi128EEESA_NS7_ILi192EEEEEELi128ENS_10bfloat16_tEfNS_4arch4Sm90ELb1ELb0ELb1ELb1ELb0ELb0ELb0ELb1ELb1ELb1ELb1ELb0EEENS1_21CollectiveEpilogueFwdINS6_IJSA_SA_SA_EEES9_SD_SF_Li256ELb1ELb1ELb1ELb0EEENS1_36VarlenDynamicPersistentTileSchedulerILi128ELi128ELi256ELi128ELb1ELb1ELb1ELb1ELb1ELb1EEEEEEEEEvNT_6ParamsE)
        /*004c*/ 	.short	0x0380
        /*004e*/ 	.short	0x0a80


	//----- nvinfo : EIATTR_SW_WAR
	.align		4
.L_374:
        /*0050*/ 	.byte	0x04, 0x36
        /*0052*/ 	.short	(.L_376 - .L_375)
.L_375:
        /*0054*/ 	.word	0x00000008
.L_376:


//--------------------- .nv.info._ZN7cutlass13device_kernelIN5flash11enable_sm90INS1_16FlashAttnFwdSm90INS1_25CollectiveMainloopFwdSm90ILi2EN4cute5tupleIJNS5_1CILi1EEES8_S8_EEENS6_IJNS7_ILi128EEESA_NS7_ILi192EEEEEELi128ENS_10bfloat16_tEfNS_4arch4Sm90ELb1ELb0ELb1ELb1ELb0ELb1ELb0ELb1ELb1ELb1ELb1ELb0EEENS1_21CollectiveEpilogueFwdINS6_IJSA_SA_SA_EEES9_SD_SF_Li256ELb1ELb1ELb1ELb0EEENS1_36VarlenDynamicPersistentTileSchedulerILi128ELi128ELi256ELi128ELb1ELb1ELb1ELb1ELb1ELb1EEEEEEEEEvNT_6ParamsE --------------------------
	.section	.nv.info._ZN7cutlass13device_kernelIN5flash11enable_sm90INS1_16FlashAttnFwdSm90INS1_25CollectiveMainloopFwdSm90ILi2EN4cute5tupleIJNS5_1CILi1EEES8_S8_EEENS6_IJNS7_ILi128EEESA_NS7_ILi192EEEEEELi128ENS_10bfloat16_tEfNS_4arch4Sm90ELb1ELb0ELb1ELb1ELb0ELb1ELb0ELb1ELb1ELb1ELb1ELb0EEENS1_21CollectiveEpilogueFwdINS6_IJSA_SA_SA_EEES9_SD_SF_Li256ELb1ELb1ELb1ELb0EEENS1_36VarlenDynamicPersistentTileSchedulerILi128ELi128ELi256ELi128ELb1ELb1ELb1ELb1ELb1ELb1EEEEEEEEEvNT_6ParamsE,"",@"SHT_CUDA_INFO"
	.sectionflags	@""
	.align	4


	//----- nvinfo : EIATTR_CUDA_API_VERSION
	.align		4
        /*0000*/ 	.byte	0x04, 0x37
        /*0002*/ 	.short	(.L_378 - .L_377)
.L_377:
        /*0004*/ 	.word	0x00000082


	//----- nvinfo : EIATTR_KPARAM_INFO
	.align		4
.L_378:
        /*0008*/ 	.byte	0x04, 0x17
        /*000a*/ 	.short	(.L_380 - .L_379)
.L_379:
        /*000c*/ 	.word	0x00000000
        /*0010*/ 	.short	0x0000
        /*0012*/ 	.short	0x0000
        /*0014*/ 	.byte	0x00, 0xf0, 0x01, 0x2a


	//----- nvinfo : EIATTR_SPARSE_MMA_MASK
	.align		4
.L_380:
        /*0018*/ 	.byte	0x03, 0x50
        /*001a*/ 	.short	0x0000


	//----- nvinfo : EIATTR_MAXREG_COUNT
	.align		4
        /*001c*/ 	.byte	0x03, 0x1b
        /*001e*/ 	.short	0x00a8


	//----- nvinfo : EIATTR_MERCURY_ISA_VERSION
	.align		4
        /*0020*/ 	.byte	0x03, 0x5f
        /*0022*/ 	.short	0x0101


	//----- nvinfo : EIATTR_VRC_CTA_INIT_COUNT
	.align		4
        /*0024*/ 	.byte	0x02, 0x4a
	.zero		1
	.zero		1


	//----- nvinfo : EIATTR_EXIT_INSTR_OFFSETS
	.align		4
        /*0028*/ 	.byte	0x04, 0x1c
        /*002a*/ 	.short	(.L_382 - .L_381)


	//   ....[0]....
.L_381:
        /*002c*/ 	.word	0x00000010


	//----- nvinfo : EIATTR_MAX_THREADS
	.align		4
.L_382:
        /*0030*/ 	.byte	0x04, 0x05
        /*0032*/ 	.short	(.L_384 - .L_383)
.L_383:
        /*0034*/ 	.word	0x00000180
        /*0038*/ 	.word	0x00000001
        /*003c*/ 	.word	0x00000001


	//----- nvinfo : EIATTR_CBANK_PARAM_SIZE
	.align		4
.L_384:
        /*0040*/ 	.byte	0x03, 0x19
        /*0042*/ 	.short	0x0a80


	//----- nvinfo : EIATTR_PARAM_CBANK
	.align		4
        /*0044*/ 	.byte	0x04, 0x0a
        /*0046*/ 	.short	(.L_386 - .L_385)
	.align		4
.L_385:
        /*0048*/ 	.word	index@(.nv.constant0._ZN7cutlass13device_kernelIN5flash11enable_sm90INS1_16FlashAttnFwdSm90INS1_25CollectiveMainloopFwdSm90ILi2EN4cute5tupleIJNS5_1CILi1EEES8_S8_EEENS6_IJNS7_ILi128EEESA_NS7_ILi192EEEEEELi128ENS_10bfloat16_tEfNS_4arch4Sm90ELb1ELb0ELb1ELb1ELb0ELb1ELb0ELb1ELb1ELb1ELb1ELb0EEENS1_21CollectiveEpilogueFwdINS6_IJSA_SA_SA_EEES9_SD_SF_Li256ELb1ELb1ELb1ELb0EEENS1_36VarlenDynamicPersistentTileSchedulerILi128ELi128ELi256ELi128ELb1ELb1ELb1ELb1ELb1ELb1EEEEEEEEEvNT_6ParamsE)
        /*004c*/ 	.short	0x0380
        /*004e*/ 	.short	0x0a80


	//----- nvinfo : EIATTR_SW_WAR
	.align		4
.L_386:
        /*0050*/ 	.byte	0x04, 0x36
        /*0052*/ 	.short	(.L_388 - .L_387)
.L_387:
        /*0054*/ 	.word	0x00000008
.L_388:


//--------------------- .nv.info._ZN7cutlass13device_kernelIN5flash11enable_sm90INS1_16FlashAttnFwdSm90INS1_25CollectiveMainloopFwdSm90ILi2EN4cute5tupleIJNS5_1CILi1EEES8_S8_EEENS6_IJNS7_ILi64EEESA_SA_EEELi512ENS_10bfloat16_tEfNS_4arch4Sm90ELb0ELb0ELb1ELb0ELb0ELb0ELb0ELb0ELb0ELb1ELb1ELb0EEENS1_21CollectiveEpilogueFwdINS6_IJSA_NS7_ILi512EEESA_EEES9_SC_SE_Li256ELb0ELb1ELb1ELb0EEENS1_19SingleTileSchedulerILb0ELb1ELb1ELi64EEEEEEEEEvNT_6ParamsE --------------------------
	.section	.nv.info._ZN7cutlass13device_kernelIN5flash11enable_sm90INS1_16FlashAttnFwdSm90INS1_25CollectiveMainloopFwdSm90ILi2EN4cute5tupleIJNS5_1CILi1EEES8_S8_EEENS6_IJNS7_ILi64EEESA_SA_EEELi512ENS_10bfloat16_tEfNS_4arch4Sm90ELb0ELb0ELb1ELb0ELb0ELb0ELb0ELb0ELb0ELb1ELb1ELb0EEENS1_21CollectiveEpilogueFwdINS6_IJSA_NS7_ILi512EEESA_EEES9_SC_SE_Li256ELb0ELb1ELb1ELb0EEENS1_19SingleTileSchedulerILb0ELb1ELb1ELi64EEEEEEEEEvNT_6ParamsE,"",@"SHT_CUDA_INFO"
	.sectionflags	@""
	.align	4


	//----- nvinfo : EIATTR_CUDA_API_VERSION
	.align		4
        /*0000*/ 	.byte	0x04, 0x37
        /*0002*/ 	.short	(.L_390 - .L_389)
.L_389:
        /*0004*/ 	.word	0x00000082


	//----- nvinfo : EIATTR_KPARAM_INFO
	.align		4
.L_390:
        /*0008*/ 	.byte	0x04, 0x17
        /*000a*/ 	.short	(.L_392 - .L_391)
.L_391:
        /*000c*/ 	.word	0x00000000
        /*0010*/ 	.short	0x0000
        /*0012*/ 	.short	0x0000
        /*0014*/ 	.byte	0x00, 0xf0, 0x01, 0x28


	//----- nvinfo : EIATTR_SPARSE_MMA_MASK
	.align		4
.L_392:
        /*0018*/ 	.byte	0x03, 0x50
        /*001a*/ 	.short	0x0000


	//----- nvinfo : EIATTR_MAXREG_COUNT
	.align		4
        /*001c*/ 	.byte	0x03, 0x1b
        /*001e*/ 	.short	0x00a8


	//----- nvinfo : EIATTR_MERCURY_ISA_VERSION
	.align		4
        /*0020*/ 	.byte	0x03, 0x5f
        /*0022*/ 	.short	0x0101


	//----- nvinfo : EIATTR_VRC_CTA_INIT_COUNT
	.align		4
        /*0024*/ 	.byte	0x02, 0x4a
	.zero		1
	.zero		1


	//----- nvinfo : EIATTR_EXIT_INSTR_OFFSETS
	.align		4
        /*0028*/ 	.byte	0x04, 0x1c
        /*002a*/ 	.short	(.L_394 - .L_393)


	//   ....[0]....
.L_393:
        /*002c*/ 	.word	0x00000010


	//----- nvinfo : EIATTR_MAX_THREADS
	.align		4
.L_394:
        /*0030*/ 	.byte	0x04, 0x05
        /*0032*/ 	.short	(.L_396 - .L_395)
.L_395:
        /*0034*/ 	.word	0x00000180
        /*0038*/ 	.word	0x00000001
        /*003c*/ 	.word	0x00000001


	//----- nvinfo : EIATTR_CBANK_PARAM_SIZE
	.align		4
.L_396:
        /*0040*/ 	.byte	0x03, 0x19
        /*0042*/ 	.short	0x0a00


	//----- nvinfo : EIATTR_PARAM_CBANK
	.align		4
        /*0044*/ 	.byte	0x04, 0x0a
        /*0046*/ 	.short	(.L_398 - .L_397)
	.align		4
.L_397:
        /*0048*/ 	.word	index@(.nv.constant0._ZN7cutlass13device_kernelIN5flash11enable_sm90INS1_16FlashAttnFwdSm90INS1_25CollectiveMainloopFwdSm90ILi2EN4cute5tupleIJNS5_1CILi1EEES8_S8_EEENS6_IJNS7_ILi64EEESA_SA_EEELi512ENS_10bfloat16_tEfNS_4arch4Sm90ELb0ELb0ELb1ELb0ELb0ELb0ELb0ELb0ELb0ELb1ELb1ELb0EEENS1_21CollectiveEpilogueFwdINS6_IJSA_NS7_ILi512EEESA_EEES9_SC_SE_Li256ELb0ELb1ELb1ELb0EEENS1_19SingleTileSchedulerILb0ELb1ELb1ELi64EEEEEEEEEvNT_6ParamsE)
        /*004c*/ 	.short	0x0380
        /*004e*/ 	.short	0x0a00


	//----- nvinfo : EIATTR_SW_WAR
	.align		4
.L_398:
        /*0050*/ 	.byte	0x04, 0x36
        /*0052*/ 	.short	(.L_400 - .L_399)
.L_399:
        /*0054*/ 	.word	0x00000008
.L_400:


//--------------------- .nv.info._ZN7cutlass13device_kernelIN5flash11enable_sm90INS1_16FlashAttnFwdSm90INS1_25CollectiveMainloopFwdSm90ILi2EN4cute5tupleIJNS5_1CILi1EEES8_S8_EEENS6_IJNS7_ILi64EEESA_SA_EEELi512ENS_10bfloat16_tEfNS_4arch4Sm90ELb0ELb0ELb1ELb0ELb0ELb0ELb1ELb0ELb0ELb1ELb1ELb0EEENS1_21CollectiveEpilogueFwdINS6_IJSA_NS7_ILi512EEESA_EEES9_SC_SE_Li256ELb0ELb1ELb1ELb0EEENS1_19SingleTileSchedulerILb0ELb1ELb1ELi64EEEEEEEEEvNT_6ParamsE --------------------------
	.section	.nv.info._ZN7cutlass13device_kernelIN5flash11enable_sm90INS1_16FlashAttnFwdSm90INS1_25CollectiveMainloopFwdSm90ILi2EN4cute5tupleIJNS5_1CILi1EEES8_S8_EEENS6_IJNS7_ILi64EEESA_SA_EEELi512ENS_10bfloat16_tEfNS_4arch4Sm90ELb0ELb0ELb1ELb0ELb0ELb0ELb1ELb0ELb0ELb1ELb1ELb0EEENS1_21CollectiveEpilogueFwdINS6_IJSA_NS7_ILi512EEESA_EEES9_SC_SE_Li256ELb0ELb1ELb1ELb0EEENS1_19SingleTileSchedulerILb0ELb1ELb1ELi64EEEEEEEEEvNT_6ParamsE,"",@"SHT_CUDA_INFO"
	.sectionflags	@""
	.align	4


	//----- nvinfo : EIATTR_CUDA_API_VERSION
	.align		4
        /*0000*/ 	.byte	0x04, 0x37
        /*0002*/ 	.short	(.L_402 - .L_401)
.L_401:
        /*0004*/ 	.word	0x00000082


	//----- nvinfo : EIATTR_KPARAM_INFO
	.align		4
.L_402:
        /*0008*/ 	.byte	0x04, 0x17
        /*000a*/ 	.short	(.L_404 - .L_403)
.L_403:
        /*000c*/ 	.word	0x00000000
        /*0010*/ 	.short	0x0000
        /*0012*/ 	.short	0x0000
        /*0014*/ 	.byte	0x00, 0xf0, 0x01, 0x2c


	//----- nvinfo : EIATTR_SPARSE_MMA_MASK
	.align		4
.L_404:
        /*0018*/ 	.byte	0x03, 0x50
        /*001a*/ 	.short	0x0000


	//----- nvinfo : EIATTR_MAXREG_COUNT
	.align		4
        /*001c*/ 	.byte	0x03, 0x1b
        /*001e*/ 	.short	0x00a8


	//----- nvinfo : EIATTR_MERCURY_ISA_VERSION
	.align		4
        /*0020*/ 	.byte	0x03, 0x5f
        /*0022*/ 	.short	0x0101


	//----- nvinfo : EIATTR_VRC_CTA_INIT_COUNT
	.align		4
        /*0024*/ 	.byte	0x02, 0x4a
	.zero		1
	.zero		1


	//----- nvinfo : EIATTR_EXIT_INSTR_OFFSETS
	.align		4
        /*0028*/ 	.byte	0x04, 0x1c
        /*002a*/ 	.short	(.L_406 - .L_405)


	//   ....[0]....
.L_405:
        /*002c*/ 	.word	0x00000010


	//----- nvinfo : EIATTR_MAX_THREADS
	.align		4
.L_406:
        /*0030*/ 	.byte	0x04, 0x05
        /*0032*/ 	.short	(.L_408 - .L_407)
.L_407:
        /*0034*/ 	.word	0x00000180
        /*0038*/ 	.word	0x00000001
        /*003c*/ 	.word	0x00000001


	//----- nvinfo : EIATTR_CBANK_PARAM_SIZE
	.align		4
.L_408:
        /*0040*/ 	.byte	0x03, 0x19
        /*0042*/ 	.short	0x0b00


	//----- nvinfo : EIATTR_PARAM_CBANK
	.align		4
        /*0044*/ 	.byte	0x04, 0x0a
        /*0046*/ 	.short	(.L_410 - .L_409)
	.align		4
.L_409:
        /*0048*/ 	.word	index@(.nv.constant0._ZN7cutlass13device_kernelIN5flash11enable_sm90INS1_16FlashAttnFwdSm90INS1_25CollectiveMainloopFwdSm90ILi2EN4cute5tupleIJNS5_1CILi1EEES8_S8_EEENS6_IJNS7_ILi64EEESA_SA_EEELi512ENS_10bfloat16_tEfNS_4arch4Sm90ELb0ELb0ELb1ELb0ELb0ELb0ELb1ELb0ELb0ELb1ELb1ELb0EEENS1_21CollectiveEpilogueFwdINS6_IJSA_NS7_ILi512EEESA_EEES9_SC_SE_Li256ELb0ELb1ELb1ELb0EEENS1_19SingleTileSchedulerILb0ELb1ELb1ELi64EEEEEEEEEvNT_6ParamsE)
        /*004c*/ 	.short	0x0380
        /*004e*/ 	.short	0x0b00


	//----- nvinfo : EIATTR_SW_WAR
	.align		4
.L_410:
        /*0050*/ 	.byte	0x04, 0x36
        /*0052*/ 	.short	(.L_412 - .L_411)
.L_411:
        /*0054*/ 	.word	0x00000008
.L_412:


//--------------------- .nv.info._ZN7cutlass13device_kernelIN5flash11enable_sm90INS1_16FlashAttnFwdSm90INS1_25CollectiveMainloopFwdSm90ILi2EN4cute5tupleIJNS5_1CILi1EEES8_S8_EEENS6_IJNS7_ILi64EEESA_SA_EEELi512ENS_10bfloat16_tEfNS_4arch4Sm90ELb0ELb0ELb1ELb1ELb0ELb0ELb0ELb0ELb0ELb1ELb1ELb0EEENS1_21CollectiveEpilogueFwdINS6_IJSA_NS7_ILi512EEESA_EEES9_SC_SE_Li256ELb1ELb1ELb1ELb0EEENS1_36VarlenDynamicPersistentTileSchedulerILi64ELi64ELi256ELi128ELb1ELb1ELb1ELb0ELb1ELb1EEEEEEEEEvNT_6ParamsE --------------------------
	.section	.nv.info._ZN7cutlass13device_kernelIN5flash11enable_sm90INS1_16FlashAttnFwdSm90INS1_25CollectiveMainloopFwdSm90ILi2EN4cute5tupleIJNS5_1CILi1EEES8_S8_EEENS6_IJNS7_ILi64EEESA_SA_EEELi512ENS_10bfloat16_tEfNS_4arch4Sm90ELb0ELb0ELb1ELb1ELb0ELb0ELb0ELb0ELb0ELb1ELb1ELb0EEENS1_21CollectiveEpilogueFwdINS6_IJSA_NS7_ILi512EEESA_EEES9_SC_SE_Li256ELb1ELb1ELb1ELb0EEENS1_36VarlenDynamicPersistentTileSchedulerILi64ELi64ELi256ELi128ELb1ELb1ELb1ELb0ELb1ELb1EEEEEEEEEvNT_6ParamsE,"",@"SHT_CUDA_INFO"
	.sectionflags	@""
	.align	4


	//----- nvinfo : EIATTR_CUDA_API_VERSION
	.align		4
        /*0000*/ 	.byte	0x04, 0x37
        /*0002*/ 	.short	(.L_414 - .L_413)
.L_413:
        /*0004*/ 	.word	0x00000082


	//----- nvinfo : EIATTR_KPARAM_INFO
	.align		4
.L_414:
        /*0008*/ 	.byte	0x04, 0x17
        /*000a*/ 	.short	(.L_416 - .L_415)
.L_415:
        /*000c*/ 	.word	0x00000000
        /*0010*/ 	.short	0x0000
        /*0012*/ 	.short	0x0000
        /*0014*/ 	.byte	0x00, 0xf0, 0x01, 0x2a


	//----- nvinfo : EIATTR_SPARSE_MMA_MASK
	.align		4
.L_416:
        /*0018*/ 	.byte	0x03, 0x50
        /*001a*/ 	.short	0x0000


	//----- nvinfo : EIATTR_MAXREG_COUNT
	.align		4
        /*001c*/ 	.byte	0x03, 0x1b
        /*001e*/ 	.short	0x00a8


	//----- nvinfo : EIATTR_MERCURY_ISA_VERSION
	.align		4
        /*0020*/ 	.byte	0x03, 0x5f
        /*0022*/ 	.short	0x0101


	//----- nvinfo : EIATTR_VRC_CTA_INIT_COUNT
	.align		4
        /*0024*/ 	.byte	0x02, 0x4a
	.zero		1
	.zero		1


	//----- nvinfo : EIATTR_EXIT_INSTR_OFFSETS
	.align		4
        /*0028*/ 	.byte	0x04, 0x1c
        /*002a*/ 	.short	(.L_418 - .L_417)


	//   ....[0]....
.L_417:
        /*002c*/ 	.word	0x00000010


	//----- nvinfo : EIATTR_MAX_THREADS
	.align		4
.L_418:
        /*0030*/ 	.byte	0x04, 0x05
        /*0032*/ 	.short	(.L_420 - .L_419)
.L_419:
        /*0034*/ 	.word	0x00000180
        /*0038*/ 	.word	0x00000001
        /*003c*/ 	.word	0x00000001


	//----- nvinfo : EIATTR_CBANK_PARAM_SIZE
	.align		4
.L_420:
        /*0040*/ 	.byte	0x03, 0x19
        /*0042*/ 	.short	0x0a80


	//----- nvinfo : EIATTR_PARAM_CBANK
	.align		4
        /*0044*/ 	.byte	0x04, 0x0a
        /*0046*/ 	.short	(.L_422 - .L_421)
	.align		4
.L_421:
        /*0048*/ 	.word	index@(.nv.constant0._ZN7cutlass13device_kernelIN5flash11enable_sm90INS1_16FlashAttnFwdSm90INS1_25CollectiveMainloopFwdSm90ILi2EN4cute5tupleIJNS5_1CILi1EEES8_S8_EEENS6_IJNS7_ILi64EEESA_SA_EEELi512ENS_10bfloat16_tEfNS_4arch4Sm90ELb0ELb0ELb1ELb1ELb0ELb0ELb0ELb0ELb0ELb1ELb1ELb0EEENS1_21CollectiveEpilogueFwdINS6_IJSA_NS7_ILi512EEESA_EEES9_SC_SE_Li256ELb1ELb1ELb1ELb0EEENS1_36VarlenDynamicPersistentTileSchedulerILi64ELi64ELi256ELi128ELb1ELb1ELb1ELb0ELb1ELb1EEEEEEEEEvNT_6ParamsE)
        /*004c*/ 	.short	0x0380
        /*004e*/ 	.short	0x0a80


	//----- nvinfo : EIATTR_SW_WAR
	.align		4
.L_422:
        /*0050*/ 	.byte	0x04, 0x36
        /*0052*/ 	.short	(.L_424 - .L_423)
.L_423:
        /*0054*/ 	.word	0x00000008
.L_424:


//--------------------- .nv.info._ZN7cutlass13device_kernelIN5flash11enable_sm90INS1_16FlashAttnFwdSm90INS1_25CollectiveMainloopFwdSm90ILi2EN4cute5tupleIJNS5_1CILi1EEES8_S8_EEENS6_IJNS7_ILi64EEESA_SA_EEELi512ENS_10bfloat16_tEfNS_4arch4Sm90ELb0ELb0ELb1ELb1ELb0ELb1ELb0ELb0ELb0ELb1ELb1ELb0EEENS1_21CollectiveEpilogueFwdINS6_IJSA_NS7_ILi512EEESA_EEES9_SC_SE_Li256ELb1ELb1ELb1ELb0EEENS1_36VarlenDynamicPersistentTileSchedulerILi64ELi64ELi256ELi128ELb1ELb1ELb1ELb0ELb1ELb1EEEEEEEEEvNT_6ParamsE --------------------------
	.section	.nv.info._ZN7cutlass13device_kernelIN5flash11enable_sm90INS1_16FlashAttnFwdSm90INS1_25CollectiveMainloopFwdSm90ILi2EN4cute5tupleIJNS5_1CILi1EEES8_S8_EEENS6_IJNS7_ILi64EEESA_SA_EEELi512ENS_10bfloat16_tEfNS_4arch4Sm90ELb0ELb0ELb1ELb1ELb0ELb1ELb0ELb0ELb0ELb1ELb1ELb0EEENS1_21CollectiveEpilogueFwdINS6_IJSA_NS7_ILi512EEESA_EEES9_SC_SE_Li256ELb1ELb1ELb1ELb0EEENS1_36VarlenDynamicPersistentTileSchedulerILi64ELi64ELi256ELi128ELb1ELb1ELb1ELb0ELb1ELb1EEEEEEEEEvNT_6ParamsE,"",@"SHT_CUDA_INFO"
	.sectionflags	@""
	.align	4


	//----- nvinfo : EIATTR_CUDA_API_VERSION
	.align		4
        /*0000*/ 	.byte	0x04, 0x37
        /*0002*/ 	.short	(.L_426 - .L_425)
.L_425:
        /*0004*/ 	.word	0x00000082


	//----- nvinfo : EIATTR_KPARAM_INFO
	.align		4
.L_426:
        /*0008*/ 	.byte	0x04, 0x17
        /*000a*/ 	.short	(.L_428 - .L_427)
.L_427:
        /*000c*/ 	.word	0x00000000
        /*0010*/ 	.short	0x0000
        /*0012*/ 	.short	0x0000
        /*0014*/ 	.byte	0x00, 0xf0, 0x01, 0x2a


	//----- nvinfo : EIATTR_SPARSE_MMA_MASK
	.align		4
.L_428:
        /*0018*/ 	.byte	0x03, 0x50
        /*001a*/ 	.short	0x0000


	//----- nvinfo : EIATTR_MAXREG_COUNT
	.align		4
        /*001c*/ 	.byte	0x03, 0x1b
        /*001e*/ 	.short	0x00a8


	//----- nvinfo : EIATTR_MERCURY_ISA_VERSION
	.align		4
        /*0020*/ 	.byte	0x03, 0x5f
        /*0022*/ 	.short	0x0101


	//----- nvinfo : EIATTR_VRC_CTA_INIT_COUNT
	.align		4
        /*0024*/ 	.byte	0x02, 0x4a
	.zero		1
	.zero		1


	//----- nvinfo : EIATTR_EXIT_INSTR_OFFSETS
	.align		4
        /*0028*/ 	.byte	0x04, 0x1c
        /*002a*/ 	.short	(.L_430 - .L_429)


	//   ....[0]....
.L_429:
        /*002c*/ 	.word	0x00000010


	//----- nvinfo : EIATTR_MAX_THREADS
	.align		4
.L_430:
        /*0030*/ 	.byte	0x04, 0x05
        /*0032*/ 	.short	(.L_432 - .L_431)
.L_431:
        /*0034*/ 	.word	0x00000180
        /*0038*/ 	.word	0x00000001
        /*003c*/ 	.word	0x00000001


	//----- nvinfo : EIATTR_CBANK_PARAM_SIZE
	.align		4
.L_432:
        /*0040*/ 	.byte	0x03, 0x19
        /*0042*/ 	.short	0x0a80


	//----- nvinfo : EIATTR_PARAM_CBANK
	.align		4
        /*0044*/ 	.byte	0x04, 0x0a
        /*0046*/ 	.short	(.L_434 - .L_433)
	.align		4
.L_433:
        /*0048*/ 	.word	index@(.nv.constant0._ZN7cutlass13device_kernelIN5flash11enable_sm90INS1_16FlashAttnFwdSm90INS1_25CollectiveMainloopFwdSm90ILi2EN4cute5tupleIJNS5_1CILi1EEES8_S8_EEENS6_IJNS7_ILi64EEESA_SA_EEELi512ENS_10bfloat16_tEfNS_4arch4Sm90ELb0ELb0ELb1ELb1ELb0ELb1ELb0ELb0ELb0ELb1ELb1ELb0EEENS1_21CollectiveEpilogueFwdINS6_IJSA_NS7_ILi512EEESA_EEES9_SC_SE_Li256ELb1ELb1ELb1ELb0EEENS1_36VarlenDynamicPersistentTileSchedulerILi64ELi64ELi256ELi128ELb1ELb1ELb1ELb0ELb1ELb1EEEEEEEEEvNT_6ParamsE)
        /*004c*/ 	.short	0x0380
        /*004e*/ 	.short	0x0a80


	//----- nvinfo : EIATTR_SW_WAR
	.align		4
.L_434:
        /*0050*/ 	.byte	0x04, 0x36
        /*0052*/ 	.short	(.L_436 - .L_435)
.L_435:
        /*0054*/ 	.word	0x00000008
.L_436:


//--------------------- .nv.info._ZN7cutlass13device_kernelIN5flash11enable_sm90INS1_16FlashAttnFwdSm90INS1_25CollectiveMainloopFwdSm90ILi2EN4cute5tupleIJNS5_1CILi1EEES8_S8_EEENS6_IJNS7_ILi64EEESA_SA_EEELi512ENS_10bfloat16_tEfNS_4arch4Sm90ELb0ELb0ELb1ELb1ELb0ELb0ELb1ELb0ELb0ELb1ELb1ELb0EEENS1_21CollectiveEpilogueFwdINS6_IJSA_NS7_ILi512EEESA_EEES9_SC_SE_Li256ELb1ELb1ELb1ELb0EEENS1_36VarlenDynamicPersistentTileSchedulerILi64ELi64ELi256ELi128ELb1ELb1ELb1ELb0ELb1ELb1EEEEEEEEEvNT_6ParamsE --------------------------
	.section	.nv.info._ZN7cutlass13device_kernelIN5flash11enable_sm90INS1_16FlashAttnFwdSm90INS1_25CollectiveMainloopFwdSm90ILi2EN4cute5tupleIJNS5_1CILi1EEES8_S8_EEENS6_IJNS7_ILi64EEESA_SA_EEELi512ENS_10bfloat16_tEfNS_4arch4Sm90ELb0ELb0ELb1ELb1ELb0ELb0ELb1ELb0ELb0ELb1ELb1ELb0EEENS1_21CollectiveEpilogueFwdINS6_IJSA_NS7_ILi512EEESA_EEES9_SC_SE_Li256ELb1ELb1ELb1ELb0EEENS1_36VarlenDynamicPersistentTileSchedulerILi64ELi64ELi256ELi128ELb1ELb1ELb1ELb0ELb1ELb1EEEEEEEEEvNT_6ParamsE,"",@"SHT_CUDA_INFO"
	.sectionflags	@""
	.align	4


	//----- nvinfo : EIATTR_CUDA_API_VERSION
	.align		4
        /*0000*/ 	.byte	0x04, 0x37
        /*0002*/ 	.short	(.L_438 - .L_437)
.L_437:
        /*0004*/ 	.word	0x00000082


	//----- nvinfo : EIATTR_KPARAM_INFO
	.align		4
.L_438:
        /*0008*/ 	.byte	0x04, 0x17
        /*000a*/ 	.short	(.L_440 - .L_439)
.L_439:
        /*000c*/ 	.word	0x00000000
        /*0010*/ 	.short	0x0000
        /*0012*/ 	.short	0x0000
        /*0014*/ 	.byte	0x00, 0xf0, 0x01, 0x2e


	//----- nvinfo : EIATTR_SPARSE_MMA_MASK
	.align		4
.L_440:
        /*0018*/ 	.byte	0x03, 0x50
        /*001a*/ 	.short	0x0000


	//----- nvinfo : EIATTR_MAXREG_COUNT
	.align		4
        /*001c*/ 	.byte	0x03, 0x1b
        /*001e*/ 	.short	0x00a8


	//----- nvinfo : EIATTR_MERCURY_ISA_VERSION
	.align		4
        /*0020*/ 	.byte	0x03, 0x5f
        /*0022*/ 	.short	0x0101


	//----- nvinfo : EIATTR_VRC_CTA_INIT_COUNT
	.align		4
        /*0024*/ 	.byte	0x02, 0x4a
	.zero		1
	.zero		1


	//----- nvinfo : EIATTR_EXIT_INSTR_OFFSETS
	.align		4
        /*0028*/ 	.byte	0x04, 0x1c
        /*002a*/ 	.short	(.L_442 - .L_441)


	//   ....[0]....
.L_441:
        /*002c*/ 	.word	0x00000010


	//----- nvinfo : EIATTR_MAX_THREADS
	.align		4
.L_442:
        /*0030*/ 	.byte	0x04, 0x05
        /*0032*/ 	.short	(.L_444 - .L_443)
.L_443:
        /*0034*/ 	.word	0x00000180
        /*0038*/ 	.word	0x00000001
        /*003c*/ 	.word	0x00000001


	//----- nvinfo : EIATTR_CBANK_PARAM_SIZE
	.align		4
.L_444:
        /*0040*/ 	.byte	0x03, 0x19
        /*0042*/ 	.short	0x0b80


	//----- nvinfo : EIATTR_PARAM_CBANK
	.align		4
        /*0044*/ 	.byte	0x04, 0x0a
        /*0046*/ 	.short	(.L_446 - .L_445)
	.align		4
.L_445:
        /*0048*/ 	.word	index@(.nv.constant0._ZN7cutlass13device_kernelIN5flash11enable_sm90INS1_16FlashAttnFwdSm90INS1_25CollectiveMainloopFwdSm90ILi2EN4cute5tupleIJNS5_1CILi1EEES8_S8_EEENS6_IJNS7_ILi64EEESA_SA_EEELi512ENS_10bfloat16_tEfNS_4arch4Sm90ELb0ELb0ELb1ELb1ELb0ELb0ELb1ELb0ELb0ELb1ELb1ELb0EEENS1_21CollectiveEpilogueFwdINS6_IJSA_NS7_ILi512EEESA_EEES9_SC_SE_Li256ELb1ELb1ELb1ELb0EEENS1_36VarlenDynamicPersistentTileSchedulerILi64ELi64ELi256ELi128ELb1ELb1ELb1ELb0ELb1ELb1EEEEEEEEEvNT_6ParamsE)
        /*004c*/ 	.short	0x0380
        /*004e*/ 	.short	0x0b80


	//----- nvinfo : EIATTR_SW_WAR
	.align		4
.L_446:
        /*0050*/ 	.byte	0x04, 0x36
        /*0052*/ 	.short	(.L_448 - .L_447)
.L_447:
        /*0054*/ 	.word	0x00000008
.L_448:


//--------------------- .nv.info._ZN7cutlass13device_kernelIN5flash11enable_sm90INS1_16FlashAttnFwdSm90INS1_25CollectiveMainloopFwdSm90ILi2EN4cute5tupleIJNS5_1CILi1EEES8_S8_EEENS6_IJNS7_ILi64EEESA_SA_EEELi512ENS_10bfloat16_tEfNS_4arch4Sm90ELb0ELb0ELb1ELb1ELb0ELb1ELb1ELb0ELb0ELb1ELb1ELb0EEENS1_21CollectiveEpilogueFwdINS6_IJSA_NS7_ILi512EEESA_EEES9_SC_SE_Li256ELb1ELb1ELb1ELb0EEENS1_36VarlenDynamicPersistentTileSchedulerILi64ELi64ELi256ELi128ELb1ELb1ELb1ELb0ELb1ELb1EEEEEEEEEvNT_6ParamsE --------------------------
	.section	.nv.info._ZN7cutlass13device_kernelIN5flash11enable_sm90INS1_16FlashAttnFwdSm90INS1_25CollectiveMainloopFwdSm90ILi2EN4cute5tupleIJNS5_1CILi1EEES8_S8_EEENS6_IJNS7_ILi64EEESA_SA_EEELi512ENS_10bfloat16_tEfNS_4arch4Sm90ELb0ELb0ELb1ELb1ELb0ELb1ELb1ELb0ELb0ELb1ELb1ELb0EEENS1_21CollectiveEpilogueFwdINS6_IJSA_NS7_ILi512EEESA_EEES9_SC_SE_Li256ELb1ELb1ELb1ELb0EEENS1_36VarlenDynamicPersistentTileSchedulerILi64ELi64ELi256ELi128ELb1ELb1ELb1ELb0ELb1ELb1EEEEEEEEEvNT_6ParamsE,"",@"SHT_CUDA_INFO"
	.sectionflags	@""
	.align	4


	//----- nvinfo : EIATTR_CUDA_API_VERSION
	.align		4
        /*0000*/ 	.byte	0x04, 0x37
        /*0002*/ 	.short	(.L_450 - .L_449)
.L_449:
        /*0004*/ 	.word	0x00000082


	//----- nvinfo : EIATTR_KPARAM_INFO
	.align		4
.L_450:
        /*0008*/ 	.byte	0x04, 0x17
        /*000a*/ 	.short	(.L_452 - .L_451)
.L_451:
        /*000c*/ 	.word	0x00000000
        /*0010*/ 	.short	0x0000
        /*0012*/ 	.short	0x0000
        /*0014*/ 	.byte	0x00, 0xf0, 0x01, 0x2e


	//----- nvinfo : EIATTR_SPARSE_MMA_MASK
	.align		4
.L_452:
        /*0018*/ 	.byte	0x03, 0x50
        /*001a*/ 	.short	0x0000


	//----- nvinfo : EIATTR_MAXREG_COUNT
	.align		4
        /*001c*/ 	.byte	0x03, 0x1b
        /*001e*/ 	.short	0x00a8


	//----- nvinfo : EIATTR_MERCURY_ISA_VERSION
	.align		4
        /*0020*/ 	.byte	0x03, 0x5f
        /*0022*/ 	.short	0x0101


	//----- nvinfo : EIATTR_VRC_CTA_INIT_COUNT
	.align		4
        /*0024*/ 	.byte	0x02, 0x4a
	.zero		1
	.zero		1


	//----- nvinfo : EIATTR_EXIT_INSTR_OFFSETS
	.align		4
        /*0028*/ 	.byte	0x04, 0x1c
        /*002a*/ 	.short	(.L_454 - .L_453)


	//   ....[0]....
.L_453:
        /*002c*/ 	.word	0x00000010


	//----- nvinfo : EIATTR_MAX_THREADS
	.align		4
.L_454:
        /*0030*/ 	.byte	0x04, 0x05
        /*0032*/ 	.short	(.L_456 - .L_455)
.L_455:
        /*0034*/ 	.word	0x00000180
        /*0038*/ 	.word	0x00000001
        /*003c*/ 	.word	0x00000001


	//----- nvinfo : EIATTR_CBANK_PARAM_SIZE
	.align		4
.L_456:
        /*0040*/ 	.byte	0x03, 0x19
        /*0042*/ 	.short	0x0b80


	//----- nvinfo : EIATTR_PARAM_CBANK
	.align		4
        /*0044*/ 	.byte	0x04, 0x0a
        /*0046*/ 	.short	(.L_458 - .L_457)
	.align		4
.L_457:
        /*0048*/ 	.word	index@(.nv.constant0._ZN7cutlass13device_kernelIN5flash11enable_sm90INS1_16FlashAttnFwdSm90INS1_25CollectiveMainloopFwdSm90ILi2EN4cute5tupleIJNS5_1CILi1EEES8_S8_EEENS6_IJNS7_ILi64EEESA_SA_EEELi512ENS_10bfloat16_tEfNS_4arch4Sm90ELb0ELb0ELb1ELb1ELb0ELb1ELb1ELb0ELb0ELb1ELb1ELb0EEENS1_21CollectiveEpilogueFwdINS6_IJSA_NS7_ILi512EEESA_EEES9_SC_SE_Li256ELb1ELb1ELb1ELb0EEENS1_36VarlenDynamicPersistentTileSchedulerILi64ELi64ELi256ELi128ELb1ELb1ELb1ELb0ELb1ELb1EEEEEEEEEvNT_6ParamsE)
        /*004c*/ 	.short	0x0380
        /*004e*/ 	.short	0x0b80


	//----- nvinfo : EIATTR_SW_WAR
	.align		4
.L_458:
        /*0050*/ 	.byte	0x04, 0x36
        /*0052*/ 	.short	(.L_460 - .L_459)
.L_459:
        /*0054*/ 	.word	0x00000008
.L_460:


//--------------------- .nv.info._ZN7cutlass13device_kernelIN5flash11enable_sm90INS1_16FlashAttnFwdSm90INS1_25CollectiveMainloopFwdSm90ILi2EN4cute5tupleIJNS5_1CILi1EEES8_S8_EEENS6_IJNS7_ILi64EEESA_SA_EEELi512ENS_10bfloat16_tEfNS_4arch4Sm90ELb0ELb1ELb1ELb0ELb0ELb0ELb0ELb0ELb0ELb1ELb1ELb0EEENS1_21CollectiveEpilogueFwdINS6_IJSA_NS7_ILi512EEESA_EEES9_SC_SE_Li256ELb0ELb1ELb1ELb0EEENS1_19SingleTileSchedulerILb0ELb1ELb1ELi64EEEEEEEEEvNT_6ParamsE --------------------------
	.section	.nv.info._ZN7cutlass13device_kernelIN5flash11enable_sm90INS1_16FlashAttnFwdSm90INS1_25CollectiveMainloopFwdSm90ILi2EN4cute5tupleIJNS5_1CILi1EEES8_S8_EEENS6_IJNS7_ILi64EEESA_SA_EEELi512ENS_10bfloat16_tEfNS_4arch4Sm90ELb0ELb1ELb1ELb0ELb0ELb0ELb0ELb0ELb0ELb1ELb1ELb0EEENS1_21CollectiveEpilogueFwdINS6_IJSA_NS7_ILi512EEESA_EEES9_SC_SE_Li256ELb0ELb1ELb1ELb0EEENS1_19SingleTileSchedulerILb0ELb1ELb1ELi64EEEEEEEEEvNT_6ParamsE,"",@"SHT_CUDA_INFO"
	.sectionflags	@""
	.align	4


	//----- nvinfo : EIATTR_CUDA_API_VERSION
	.align		4
        /*0000*/ 	.byte	0x04, 0x37
        /*0002*/ 	.short	(.L_462 - .L_461)
.L_461:
        /*0004*/ 	.word	0x00000082


	//----- nvinfo : EIATTR_KPARAM_INFO
	.align		4
.L_462:
        /*0008*/ 	.byte	0x04, 0x17
        /*000a*/ 	.short	(.L_464 - .L_463)
.L_463:
        /*000c*/ 	.word	0x00000000
        /*0010*/ 	.short	0x0000
        /*0012*/ 	.short	0x0000
        /*0014*/ 	.byte	0x00, 0xf0, 0x01, 0x28


	//----- nvinfo : EIATTR_SPARSE_MMA_MASK
	.align		4
.L_464:
        /*0018*/ 	.byte	0x03, 0x50
        /*001a*/ 	.short	0x0000


	//----- nvinfo : EIATTR_MAXREG_COUNT
	.align		4
        /*001c*/ 	.byte	0x03, 0x1b
        /*001e*/ 	.short	0x00a8


	//----- nvinfo : EIATTR_MERCURY_ISA_VERSION
	.align		4
        /*0020*/ 	.byte	0x03, 0x5f
        /*0022*/ 	.short	0x0101


	//----- nvinfo : EIATTR_VRC_CTA_INIT_COUNT
	.align		4
        /*0024*/ 	.byte	0x02, 0x4a
	.zero		1
	.zero		1


	//----- nvinfo : EIATTR_EXIT_INSTR_OFFSETS
	.align		4
        /*0028*/ 	.byte	0x04, 0x1c
        /*002a*/ 	.short	(.L_466 - .L_465)


	//   ....[0]....
.L_465:
        /*002c*/ 	.word	0x00000010


	//----- nvinfo : EIATTR_MAX_THREADS
	.align		4
.L_466:
        /*0030*/ 	.byte	0x04, 0x05
        /*0032*/ 	.short	(.L_468 - .L_467)
.L_467:
        /*0034*/ 	.word	0x00000180
        /*0038*/ 	.word	0x00000001
        /*003c*/ 	.word	0x00000001


	//----- nvinfo : EIATTR_CBANK_PARAM_SIZE
	.align		4
.L_468:
        /*0040*/ 	.byte	0x03, 0x19
        /*0042*/ 	.short	0x0a00


	//----- nvinfo : EIATTR_PARAM_CBANK
	.align		4
        /*0044*/ 	.byte	0x04, 0x0a
        /*0046*/ 	.short	(.L_470 - .L_469)
	.align		4
.L_469:
        /*0048*/ 	.word	index@(.nv.constant0._ZN7cutlass13device_kernelIN5flash11enable_sm90INS1_16FlashAttnFwdSm90INS1_25CollectiveMainloopFwdSm90ILi2EN4cute5tupleIJNS5_1CILi1EEES8_S8_EEENS6_IJNS7_ILi64EEESA_SA_EEELi512ENS_10bfloat16_tEfNS_4arch4Sm90ELb0ELb1ELb1ELb0ELb0ELb0ELb0ELb0ELb0ELb1ELb1ELb0EEENS1_21CollectiveEpilogueFwdINS6_IJSA_NS7_ILi512EEESA_EEES9_SC_SE_Li256ELb0ELb1ELb1ELb0EEENS1_19SingleTileSchedulerILb0ELb1ELb1ELi64EEEEEEEEEvNT_6ParamsE)
        /*004c*/ 	.short	0x0380
        /*004e*/ 	.short	0x0a00


	//----- nvinfo : EIATTR_SW_WAR
	.align		4
.L_470:
        /*0050*/ 	.byte	0x04, 0x36
        /*0052*/ 	.short	(.L_472 - .L_471)
.L_471:
        /*0054*/ 	.word	0x00000008
.L_472:


//--------------------- .nv.info._ZN7cutlass13device_kernelIN5flash11enable_sm90INS1_16FlashAttnFwdSm90INS1_25CollectiveMainloopFwdSm90ILi2EN4cute5tupleIJNS5_1CILi1EEES8_S8_EEENS6_IJNS7_ILi64EEESA_SA_EEELi512ENS_10bfloat16_tEfNS_4arch4Sm90ELb0ELb1ELb1ELb0ELb0ELb0ELb1ELb0ELb0ELb1ELb1ELb0EEENS1_21CollectiveEpilogueFwdINS6_IJSA_NS7_ILi512EEESA_EEES9_SC_SE_Li256ELb0ELb1ELb1ELb0EEENS1_19SingleTileSchedulerILb0ELb1ELb1ELi64EEEEEEEEEvNT_6ParamsE --------------------------
	.section	.nv.info._ZN7cutlass13device_kernelIN5flash11enable_sm90INS1_16FlashAttnFwdSm90INS1_25CollectiveMainloopFwdSm90ILi2EN4cute5tupleIJNS5_1CILi1EEES8_S8_EEENS6_IJNS7_ILi64EEESA_SA_EEELi512ENS_10bfloat16_tEfNS_4arch4Sm90ELb0ELb1ELb1ELb0ELb0ELb0ELb1ELb0ELb0ELb1ELb1ELb0EEENS1_21CollectiveEpilogueFwdINS6_IJSA_NS7_ILi512EEESA_EEES9_SC_SE_Li256ELb0ELb1ELb1ELb0EEENS1_19SingleTileSchedulerILb0ELb1ELb1ELi64EEEEEEEEEvNT_6ParamsE,"",@"SHT_CUDA_INFO"
	.sectionflags	@""
	.align	4


	//----- nvinfo : EIATTR_CUDA_API_VERSION
	.align		4
        /*0000*/ 	.byte	0x04, 0x37
        /*0002*/ 	.short	(.L_474 - .L_473)
.L_473:
        /*0004*/ 	.word	0x00000082


	//----- nvinfo : EIATTR_KPARAM_INFO
	.align		4
.L_474:
        /*0008*/ 	.byte	0x04, 0x17
        /*000a*/ 	.short	(.L_476 - .L_475)
.L_475:
        /*000c*/ 	.word	0x00000000
        /*0010*/ 	.short	0x0000
        /*0012*/ 	.short	0x0000
        /*0014*/ 	.byte	0x00, 0xf0, 0x01, 0x2c


	//----- nvinfo : EIATTR_SPARSE_MMA_MASK
	.align		4
.L_476:
        /*0018*/ 	.byte	0x03, 0x50
        /*001a*/ 	.short	0x0000


	//----- nvinfo : EIATTR_MAXREG_COUNT
	.align		4
        /*001c*/ 	.byte	0x03, 0x1b
        /*001e*/ 	.short	0x00a8


	//----- nvinfo : EIATTR_MERCURY_ISA_VERSION
	.align		4
        /*0020*/ 	.byte	0x03, 0x5f
        /*0022*/ 	.short	0x0101


	//----- nvinfo : EIATTR_VRC_CTA_INIT_COUNT
	.align		4
        /*0024*/ 	.byte	0x02, 0x4a
	.zero		1
	.zero		1


	//----- nvinfo : EIATTR_EXIT_INSTR_OFFSETS
	.align		4
        /*0028*/ 	.byte	0x04, 0x1c
        /*002a*/ 	.short	(.L_478 - .L_477)


	//   ....[0]....
.L_477:
        /*002c*/ 	.word	0x00000010


	//----- nvinfo : EIATTR_MAX_THREADS
	.align		4
.L_478:
        /*0030*/ 	.byte	0x04, 0x05
        /*0032*/ 	.short	(.L_480 - .L_479)
.L_479:
        /*0034*/ 	.word	0x00000180
        /*0038*/ 	.word	0x00000001
        /*003c*/ 	.word	0x00000001


	//----- nvinfo : EIATTR_CBANK_PARAM_SIZE
	.align		4
.L_480:
        /*0040*/ 	.byte	0x03, 0x19
        /*0042*/ 	.short	0x0b00


	//----- nvinfo : EIATTR_PARAM_CBANK
	.align		4
        /*0044*/ 	.byte	0x04, 0x0a
        /*0046*/ 	.short	(.L_482 - .L_481)
	.align		4
.L_481:
        /*0048*/ 	.word	index@(.nv.constant0._ZN7cutlass13device_kernelIN5flash11enable_sm90INS1_16FlashAttnFwdSm90INS1_25CollectiveMainloopFwdSm90ILi2EN4cute5tupleIJNS5_1CILi1EEES8_S8_EEENS6_IJNS7_ILi64EEESA_SA_EEELi512ENS_10bfloat16_tEfNS_4arch4Sm90ELb0ELb1ELb1ELb0ELb0ELb0ELb1ELb0ELb0ELb1ELb1ELb0EEENS1_21CollectiveEpilogueFwdINS6_IJSA_NS7_ILi512EEESA_EEES9_SC_SE_Li256ELb0ELb1ELb1ELb0EEENS1_19SingleTileSchedulerILb0ELb1ELb1ELi64EEEEEEEEEvNT_6ParamsE)
        /*004c*/ 	.short	0x0380
        /*004e*/ 	.short	0x0b00


	//----- nvinfo : EIATTR_SW_WAR
	.align		4
.L_482:
        /*0050*/ 	.byte	0x04, 0x36
        /*0052*/ 	.short	(.L_484 - .L_483)
.L_483:
        /*0054*/ 	.word	0x00000008
.L_484:


//--------------------- .nv.info._ZN7cutlass13device_kernelIN5flash11enable_sm90INS1_16FlashAttnFwdSm90INS1_25CollectiveMainloopFwdSm90ILi2EN4cute5tupleIJNS5_1CILi1EEES8_S8_EEENS6_IJNS7_ILi64EEESA_SA_EEELi512ENS_10bfloat16_tEfNS_4arch4Sm90ELb0ELb1ELb1ELb1ELb0ELb0ELb0ELb0ELb0ELb1ELb1ELb0EEENS1_21CollectiveEpilogueFwdINS6_IJSA_NS7_ILi512EEESA_EEES9_SC_SE_Li256ELb1ELb1ELb1ELb0EEENS1_36VarlenDynamicPersistentTileSchedulerILi64ELi64ELi256ELi128ELb1ELb1ELb1ELb1ELb0ELb1EEEEEEEEEvNT_6ParamsE --------------------------
	.section	.nv.info._ZN7cutlass13device_kernelIN5flash11enable_sm90INS1_16FlashAttnFwdSm90INS1_25CollectiveMainloopFwdSm90ILi2EN4cute5tupleIJNS5_1CILi1EEES8_S8_EEENS6_IJNS7_ILi64EEESA_SA_EEELi512ENS_10bfloat16_tEfNS_4arch4Sm90ELb0ELb1ELb1ELb1ELb0ELb0ELb0ELb0ELb0ELb1ELb1ELb0EEENS1_21CollectiveEpilogueFwdINS6_IJSA_NS7_ILi512EEESA_EEES9_SC_SE_Li256ELb1ELb1ELb1ELb0EEENS1_36VarlenDynamicPersistentTileSchedulerILi64ELi64ELi256ELi128ELb1ELb1ELb1ELb1ELb0ELb1EEEEEEEEEvNT_6ParamsE,"",@"SHT_CUDA_INFO"
	.sectionflags	@""
	.align	4


	//----- nvinfo : EIATTR_CUDA_API_VERSION
	.align		4
        /*0000*/ 	.byte	0x04, 0x37
        /*0002*/ 	.short	(.L_486 - .L_485)
.L_485:
        /*0004*/ 	.word	0x00000082


	//----- nvinfo : EIATTR_KPARAM_INFO
	.align		4
.L_486:
        /*0008*/ 	.byte	0x04, 0x17
        /*000a*/ 	.short	(.L_488 - .L_487)
.L_487:
        /*000c*/ 	.word	0x00000000
        /*0010*/ 	.short	0x0000
        /*0012*/ 	.short	0x0000
        /*0014*/ 	.byte	0x00, 0xf0, 0x01, 0x2a


	//----- nvinfo : EIATTR_SPARSE_MMA_MASK
	.align		4
.L_488:
        /*0018*/ 	.byte	0x03, 0x50
        /*001a*/ 	.short	0x0000


	//----- nvinfo : EIATTR_MAXREG_COUNT
	.align		4
        /*001c*/ 	.byte	0x03, 0x1b
        /*001e*/ 	.short	0x00a8


	//----- nvinfo : EIATTR_MERCURY_ISA_VERSION
	.align		4
        /*0020*/ 	.byte	0x03, 0x5f
        /*0022*/ 	.short	0x0101


	//----- nvinfo : EIATTR_VRC_CTA_INIT_COUNT
	.align		4
        /*0024*/ 	.byte	0x02, 0x4a
	.zero		1
	.zero		1


	//----- nvinfo : EIATTR_EXIT_INSTR_OFFSETS
	.align		4
        /*0028*/ 	.byte	0x04, 0x1c
        /*002a*/ 	.short	(.L_490 - .L_489)


	//   ....[0]....
.L_489:
        /*002c*/ 	.word	0x00000010


	//----- nvinfo : EIATTR_MAX_THREADS
	.align		4
.L_490:
        /*0030*/ 	.byte	0x04, 0x05
        /*0032*/ 	.short	(.L_492 - .L_491)
.L_491:
        /*0034*/ 	.word	0x00000180
        /*0038*/ 	.word	0x00000001
        /*003c*/ 	.word	0x00000001


	//----- nvinfo : EIATTR_CBANK_PARAM_SIZE
	.align		4
.L_492:
        /*0040*/ 	.byte	0x03, 0x19
        /*0042*/ 	.short	0x0a80


	//----- nvinfo : EIATTR_PARAM_CBANK
	.align		4
        /*0044*/ 	.byte	0x04, 0x0a
        /*0046*/ 	.short	(.L_494 - .L_493)
	.align		4
.L_493:
        /*0048*/ 	.word	index@(.nv.constant0._ZN7cutlass13device_kernelIN5flash11enable_sm90INS1_16FlashAttnFwdSm90INS1_25CollectiveMainloopFwdSm90ILi2EN4cute5tupleIJNS5_1CILi1EEES8_S8_EEENS6_IJNS7_ILi64EEESA_SA_EEELi512ENS_10bfloat16_tEfNS_4arch4Sm90ELb0ELb1ELb1ELb1ELb0ELb0ELb0ELb0ELb0ELb1ELb1ELb0EEENS1_21CollectiveEpilogueFwdINS6_IJSA_NS7_ILi512EEESA_EEES9_SC_SE_Li256ELb1ELb1ELb1ELb0EEENS1_36VarlenDynamicPersistentTileSchedulerILi64ELi64ELi256ELi128ELb1ELb1ELb1ELb1ELb0ELb1EEEEEEEEEvNT_6ParamsE)
        /*004c*/ 	.short	0x0380
        /*004e*/ 	.short	0x0a80


	//----- nvinfo : EIATTR_SW_WAR
	.align		4
.L_494:
        /*0050*/ 	.byte	0x04, 0x36
        /*0052*/ 	.short	(.L_496 - .L_495)
.L_495:
        /*0054*/ 	.word	0x00000008
.L_496:


//--------------------- .nv.info._ZN7cutlass13device_kernelIN5flash11enable_sm90INS1_16FlashAttnFwdSm90INS1_25CollectiveMainloopFwdSm90ILi2EN4cute5tupleIJNS5_1CILi1EEES8_S8_EEENS6_IJNS7_ILi64EEESA_SA_EEELi512ENS_10bfloat16_tEfNS_4arch4Sm90ELb0ELb1ELb1ELb1ELb0ELb1ELb0ELb0ELb0ELb1ELb1ELb0EEENS1_21CollectiveEpilogueFwdINS6_IJSA_NS7_ILi512EEESA_EEES9_SC_SE_Li256ELb1ELb1ELb1ELb0EEENS1_36VarlenDynamicPersistentTileSchedulerILi64ELi64ELi256ELi128ELb1ELb1ELb1ELb1ELb0ELb1EEEEEEEEEvNT_6ParamsE --------------------------
	.section	.nv.info._ZN7cutlass13device_kernelIN5flash11enable_sm90INS1_16FlashAttnFwdSm90INS1_25CollectiveMainloopFwdSm90ILi2EN4cute5tupleIJNS5_1CILi1EEES8_S8_EEENS6_IJNS7_ILi64EEESA_SA_EEELi512ENS_10bfloat16_tEfNS_4arch4Sm90ELb0ELb1ELb1ELb1ELb0ELb1ELb0ELb0ELb0ELb1ELb1ELb0EEENS1_21CollectiveEpilogueFwdINS6_IJSA_NS7_ILi512EEESA_EEES9_SC_SE_Li256ELb1ELb1ELb1ELb0EEENS1_36VarlenDynamicPersistentTileSchedulerILi64ELi64ELi256ELi128ELb1ELb1ELb1ELb1ELb0ELb1EEEEEEEEEvNT_6ParamsE,"",@"SHT_CUDA_INFO"
	.sectionflags	@""
	.align	4


	//----- nvinfo : EIATTR_CUDA_API_VERSION
	.align		4
        /*0000*/ 	.byte	0x04, 0x37
        /*0002*/ 	.short	(.L_498 - .L_497)
.L_497:
        /*0004*/ 	.word	0x00000082


	//----- nvinfo : EIATTR_KPARAM_INFO
	.align		4
.L_498:
        /*0008*/ 	.byte	0x04, 0x17
        /*000a*/ 	.short	(.L_500 - .L_499)
.L_499:
        /*000c*/ 	.word	0x00000000
        /*0010*/ 	.short	0x0000
        /*0012*/ 	.short	0x0000
        /*0014*/ 	.byte	0x00, 0xf0, 0x01, 0x2a


	//----- nvinfo : EIATTR_SPARSE_MMA_MASK
	.align		4
.L_500:
        /*0018*/ 	.byte	0x03, 0x50
        /*001a*/ 	.short	0x0000


	//----- nvinfo : EIATTR_MAXREG_COUNT
	.align		4
        /*001c*/ 	.byte	0x03, 0x1b
        /*001e*/ 	.short	0x00a8


	//----- nvinfo : EIATTR_MERCURY_ISA_VERSION
	.align		4
        /*0020*/ 	.byte	0x03, 0x5f
        /*0022*/ 	.short	0x0101


	//----- nvinfo : EIATTR_VRC_CTA_INIT_COUNT
	.align		4
        /*0024*/ 	.byte	0x02, 0x4a
	.zero		1
	.zero		1


	//----- nvinfo : EIATTR_EXIT_INSTR_OFFSETS
	.align		4
        /*0028*/ 	.byte	0x04, 0x1c
        /*002a*/ 	.short	(.L_502 - .L_501)


	//   ....[0]....
.L_501:
        /*002c*/ 	.word	0x00000010


	//----- nvinfo : EIATTR_MAX_THREADS
	.align		4
.L_502:
        /*0030*/ 	.byte	0x04, 0x05
        /*0032*/ 	.short	(.L_504 - .L_503)
.L_503:
        /*0034*/ 	.word	0x00000180
        /*0038*/ 	.word	0x00000001
        /*003c*/ 	.word	0x00000001


	//----- nvinfo : EIATTR_CBANK_PARAM_SIZE
	.align		4
.L_504:
        /*0040*/ 	.byte	0x03, 0x19
        /*0042*/ 	.short	0x0a80


	//----- nvinfo : EIATTR_PARAM_CBANK
	.align		4
        /*0044*/ 	.byte	0x04, 0x0a
        /*0046*/ 	.short	(.L_506 - .L_505)
	.align		4
.L_505:
        /*0048*/ 	.word	index@(.nv.constant0._ZN7cutlass13device_kernelIN5flash11enable_sm90INS1_16FlashAttnFwdSm90INS1_25CollectiveMainloopFwdSm90ILi2EN4cute5tupleIJNS5_1CILi1EEES8_S8_EEENS6_IJNS7_ILi64EEESA_SA_EEELi512ENS_10bfloat16_tEfNS_4arch4Sm90ELb0ELb1ELb1ELb1ELb0ELb1ELb0ELb0ELb0ELb1ELb1ELb0EEENS1_21CollectiveEpilogueFwdINS6_IJSA_NS7_ILi512EEESA_EEES9_SC_SE_Li256ELb1ELb1ELb1ELb0EEENS1_36VarlenDynamicPersistentTileSchedulerILi64ELi64ELi256ELi128ELb1ELb1ELb1ELb1ELb0ELb1EEEEEEEEEvNT_6ParamsE)
        /*004c*/ 	.short	0x0380
        /*004e*/ 	.short	0x0a80


	//----- nvinfo : EIATTR_SW_WAR
	.align		4
.L_506:
        /*0050*/ 	.byte	0x04, 0x36
        /*0052*/ 	.short	(.L_508 - .L_507)
.L_507:
        /*0054*/ 	.word	0x00000008
.L_508:


//--------------------- .nv.info._ZN7cutlass13device_kernelIN5flash11enable_sm90INS1_16FlashAttnFwdSm90INS1_25CollectiveMainloopFwdSm90ILi2EN4cute5tupleIJNS5_1CILi1EEES8_S8_EEENS6_IJNS7_ILi64EEESA_SA_EEELi512ENS_10bfloat16_tEfNS_4arch4Sm90ELb0ELb1ELb1ELb1ELb0ELb0ELb1ELb0ELb0ELb1ELb1ELb0EEENS1_21CollectiveEpilogueFwdINS6_IJSA_NS7_ILi512EEESA_EEES9_SC_SE_Li256ELb1ELb1ELb1ELb0EEENS1_36VarlenDynamicPersistentTileSchedulerILi64ELi64ELi256ELi128ELb1ELb1ELb1ELb1ELb0ELb1EEEEEEEEEvNT_6ParamsE --------------------------
	.section	.nv.info._ZN7cutlass13device_kernelIN5flash11enable_sm90INS1_16FlashAttnFwdSm90INS1_25CollectiveMainloopFwdSm90ILi2EN4cute5tupleIJNS5_1CILi1EEES8_S8_EEENS6_IJNS7_ILi64EEESA_SA_EEELi512ENS_10bfloat16_tEfNS_4arch4Sm90ELb0ELb1ELb1ELb1ELb0ELb0ELb1ELb0ELb0ELb1ELb1ELb0EEENS1_21CollectiveEpilogueFwdINS6_IJSA_NS7_ILi512EEESA_EEES9_SC_SE_Li256ELb1ELb1ELb1ELb0EEENS1_36VarlenDynamicPersistentTileSchedulerILi64ELi64ELi256ELi128ELb1ELb1ELb1ELb1ELb0ELb1EEEEEEEEEvNT_6ParamsE,"",@"SHT_CUDA_INFO"
	.sectionflags	@""
	.align	4


	//----- nvinfo : EIATTR_CUDA_API_VERSION
	.align		4
        /*0000*/ 	.byte	0x04, 0x37
        /*0002*/ 	.short	(.L_510 - .L_509)
.L_509:
        /*0004*/ 	.word	0x00000082


	//----- nvinfo : EIATTR_KPARAM_INFO
	.align		4
.L_510:
        /*0008*/ 	.byte	0x04, 0x17
        /*000a*/ 	.short	(.L_512 - .L_511)
.L_511:
        /*000c*/ 	.word	0x00000000
        /*0010*/ 	.short	0x0000
        /*0012*/ 	.short	0x0000
        /*0014*/ 	.byte	0x00, 0xf0, 0x01, 0x2e


	//----- nvinfo : EIATTR_SPARSE_MMA_MASK
	.align		4
.L_512:
        /*0018*/ 	.byte	0x03, 0x50
        /*001a*/ 	.short	0x0000


	//----- nvinfo : EIATTR_MAXREG_COUNT
	.align		4
        /*001c*/ 	.byte	0x03, 0x1b
        /*001e*/ 	.short	0x00a8


	//----- nvinfo : EIATTR_MERCURY_ISA_VERSION
	.align		4
        /*0020*/ 	.byte	0x03, 0x5f
        /*0022*/ 	.short	0x0101


	//----- nvinfo : EIATTR_VRC_CTA_INIT_COUNT
	.align		4
        /*0024*/ 	.byte	0x02, 0x4a
	.zero		1
	.zero		1


	//----- nvinfo : EIATTR_EXIT_INSTR_OFFSETS
	.align		4
        /*0028*/ 	.byte	0x04, 0x1c
        /*002a*/ 	.short	(.L_514 - .L_513)


	//   ....[0]....
.L_513:
        /*002c*/ 	.word	0x00000010


	//----- nvinfo : EIATTR_MAX_THREADS
	.align		4
.L_514:
        /*0030*/ 	.byte	0x04, 0x05
        /*0032*/ 	.short	(.L_516 - .L_515)
.L_515:
        /*0034*/ 	.word	0x00000180
        /*0038*/ 	.word	0x00000001
        /*003c*/ 	.word	0x00000001


	//----- nvinfo : EIATTR_CBANK_PARAM_SIZE
	.align		4
.L_516:
        /*0040*/ 	.byte	0x03, 0x19
        /*0042*/ 	.short	0x0b80


	//----- nvinfo : EIATTR_PARAM_CBANK
	.align		4
        /*0044*/ 	.byte	0x04, 0x0a
        /*0046*/ 	.short	(.L_518 - .L_517)
	.align		4
.L_517:
        /*0048*/ 	.word	index@(.nv.constant0._ZN7cutlass13device_kernelIN5flash11enable_sm90INS1_16FlashAttnFwdSm90INS1_25CollectiveMainloopFwdSm90ILi2EN4cute5tupleIJNS5_1CILi1EEES8_S8_EEENS6_IJNS7_ILi64EEESA_SA_EEELi512ENS_10bfloat16_tEfNS_4arch4Sm90ELb0ELb1ELb1ELb1ELb0ELb0ELb1ELb0ELb0ELb1ELb1ELb0EEENS1_21CollectiveEpilogueFwdINS6_IJSA_NS7_ILi512EEESA_EEES9_SC_SE_Li256ELb1ELb1ELb1ELb0EEENS1_36VarlenDynamicPersistentTileSchedulerILi64ELi64ELi256ELi128ELb1ELb1ELb1ELb1ELb0ELb1EEEEEEEEEvNT_6ParamsE)
        /*004c*/ 	.short	0x0380
        /*004e*/ 	.short	0x0b80


	//----- nvinfo : EIATTR_SW_WAR
	.align		4
.L_518:
        /*0050*/ 	.byte	0x04, 0x36
        /*0052*/ 	.short	(.L_520 - .L_519)
.L_519:
        /*0054*/ 	.word	0x00000008
.L_520:


//--------------------- .nv.info._ZN7cutlass13device_kernelIN5flash11enable_sm90INS1_16FlashAttnFwdSm90INS1_25CollectiveMainloopFwdSm90ILi2EN4cute5tupleIJNS5_1CILi1EEES8_S8_EEENS6_IJNS7_ILi64EEESA_SA_EEELi512ENS_10bfloat16_tEfNS_4arch4Sm90ELb0ELb1ELb1ELb1ELb0ELb1ELb1ELb0ELb0ELb1ELb1ELb0EEENS1_21CollectiveEpilogueFwdINS6_IJSA_NS7_ILi512EEESA_EEES9_SC_SE_Li256ELb1ELb1ELb1ELb0EEENS1_36VarlenDynamicPersistentTileSchedulerILi64ELi64ELi256ELi128ELb1ELb1ELb1ELb1ELb0ELb1EEEEEEEEEvNT_6ParamsE --------------------------
	.section	.nv.info._ZN7cutlass13device_kernelIN5flash11enable_sm90INS1_16FlashAttnFwdSm90INS1_25CollectiveMainloopFwdSm90ILi2EN4cute5tupleIJNS5_1CILi1EEES8_S8_EEENS6_IJNS7_ILi64EEESA_SA_EEELi512ENS_10bfloat16_tEfNS_4arch4Sm90ELb0ELb1ELb1ELb1ELb0ELb1ELb1ELb0ELb0ELb1ELb1ELb0EEENS1_21CollectiveEpilogueFwdINS6_IJSA_NS7_ILi512EEESA_EEES9_SC_SE_Li256ELb1ELb1ELb1ELb0EEENS1_36VarlenDynamicPersistentTileSchedulerILi64ELi64ELi256ELi128ELb1ELb1ELb1ELb1ELb0ELb1EEEEEEEEEvNT_6ParamsE,"",@"SHT_CUDA_INFO"
	.sectionflags	@""
	.align	4


	//----- nvinfo : EIATTR_CUDA_API_VERSION
	.align		4
        /*0000*/ 	.byte	0x04, 0x37
        /*0002*/ 	.short	(.L_522 - .L_521)
.L_521:
        /*0004*/ 	.word	0x00000082


	//----- nvinfo : EIATTR_KPARAM_INFO
	.align		4
.L_522:
        /*0008*/ 	.byte	0x04, 0x17
        /*000a*/ 	.short	(.L_524 - .L_523)
.L_523:
        /*000c*/ 	.word	0x00000000
        /*0010*/ 	.short	0x0000
        /*0012*/ 	.short	0x0000
        /*0014*/ 	.byte	0x00, 0xf0, 0x01, 0x2e


	//----- nvinfo : EIATTR_SPARSE_MMA_MASK
	.align		4
.L_524:
        /*0018*/ 	.byte	0x03, 0x50
        /*001a*/ 	.short	0x0000


	//----- nvinfo : EIATTR_MAXREG_COUNT
	.align		4
        /*001c*/ 	.byte	0x03, 0x1b
        /*001e*/ 	.short	0x00a8


	//----- nvinfo : EIATTR_MERCURY_ISA_VERSION
	.align		4
        /*0020*/ 	.byte	0x03, 0x5f
        /*0022*/ 	.short	0x0101


	//----- nvinfo : EIATTR_VRC_CTA_INIT_COUNT
	.align		4
        /*0024*/ 	.byte	0x02, 0x4a
	.zero		1
	.zero		1


	//----- nvinfo : EIATTR_EXIT_INSTR_OFFSETS
	.align		4
        /*0028*/ 	.byte	0x04, 0x1c
        /*002a*/ 	.short	(.L_526 - .L_525)


	//   ....[0]....
.L_525:
        /*002c*/ 	.word	0x00000010


	//----- nvinfo : EIATTR_MAX_THREADS
	.align		4
.L_526:
        /*0030*/ 	.byte	0x04, 0x05
        /*0032*/ 	.short	(.L_528 - .L_527)
.L_527:
        /*0034*/ 	.word	0x00000180
        /*0038*/ 	.word	0x00000001
        /*003c*/ 	.word	0x00000001


	//----- nvinfo : EIATTR_CBANK_PARAM_SIZE
	.align		4
.L_528:
        /*0040*/ 	.byte	0x03, 0x19
        /*0042*/ 	.short	0x0b80


	//----- nvinfo : EIATTR_PARAM_CBANK
	.align		4
        /*0044*/ 	.byte	0x04, 0x0a
        /*0046*/ 	.short	(.L_530 - .L_529)
	.align		4
.L_529:
        /*0048*/ 	.word	index@(.nv.constant0._ZN7cutlass13device_kernelIN5flash11enable_sm90INS1_16FlashAttnFwdSm90INS1_25CollectiveMainloopFwdSm90ILi2EN4cute5tupleIJNS5_1CILi1EEES8_S8_EEENS6_IJNS7_ILi64EEESA_SA_EEELi512ENS_10bfloat16_tEfNS_4arch4Sm90ELb0ELb1ELb1ELb1ELb0ELb1ELb1ELb0ELb0ELb1ELb1ELb0EEENS1_21CollectiveEpilogueFwdINS6_IJSA_NS7_ILi512EEESA_EEES9_SC_SE_Li256ELb1ELb1ELb1ELb0EEENS1_36VarlenDynamicPersistentTileSchedulerILi64ELi64ELi256ELi128ELb1ELb1ELb1ELb1ELb0ELb1EEEEEEEEEvNT_6ParamsE)
        /*004c*/ 	.short	0x0380
        /*004e*/ 	.short	0x0b80


	//----- nvinfo : EIATTR_SW_WAR
	.align		4
.L_530:
        /*0050*/ 	.byte	0x04, 0x36
        /*0052*/ 	.short	(.L_532 - .L_531)
.L_531:
        /*0054*/ 	.word	0x00000008
.L_532:


//--------------------- .nv.info._ZN7cutlass13device_kernelIN5flash11enable_sm90INS1_16FlashAttnFwdSm90INS1_25CollectiveMainloopFwdSm90ILi2EN4cute5tupleIJNS5_1CILi1EEES8_S8_EEENS6_IJNS7_ILi64EEESA_SA_EEELi512ENS_10bfloat16_tEfNS_4arch4Sm90ELb1ELb0ELb1ELb0ELb0ELb0ELb0ELb0ELb0ELb1ELb1ELb0EEENS1_21CollectiveEpilogueFwdINS6_IJSA_NS7_ILi512EEESA_EEES9_SC_SE_Li256ELb0ELb1ELb1ELb0EEENS1_19SingleTileSchedulerILb0ELb1ELb1ELi64EEEEEEEEEvNT_6ParamsE --------------------------
	.section	.nv.info._ZN7cutlass13device_kernelIN5flash11enable_sm90INS1_16FlashAttnFwdSm90INS1_25CollectiveMainloopFwdSm90ILi2EN4cute5tupleIJNS5_1CILi1EEES8_S8_EEENS6_IJNS7_ILi64EEESA_SA_EEELi512ENS_10bfloat16_tEfNS_4arch4Sm90ELb1ELb0ELb1ELb0ELb0ELb0ELb0ELb0ELb0ELb1ELb1ELb0EEENS1_21CollectiveEpilogueFwdINS6_IJSA_NS7_ILi512EEESA_EEES9_SC_SE_Li256ELb0ELb1ELb1ELb0EEENS1_19SingleTileSchedulerILb0ELb1ELb1ELi64EEEEEEEEEvNT_6ParamsE,"",@"SHT_CUDA_INFO"
	.sectionflags	@""
	.align	4


	//----- nvinfo : EIATTR_CUDA_API_VERSION
	.align		4
        /*0000*/ 	.byte	0x04, 0x37
        /*0002*/ 	.short	(.L_534 - .L_533)
.L_533:
        /*0004*/ 	.word	0x00000082


	//----- nvinfo : EIATTR_KPARAM_INFO
	.align		4
.L_534:
        /*0008*/ 	.byte	0x04, 0x17
        /*000a*/ 	.short	(.L_536 - .L_535)
.L_535:
        /*000c*/ 	.word	0x00000000
        /*0010*/ 	.short	0x0000
        /*0012*/ 	.short	0x0000
        /*0014*/ 	.byte	0x00, 0xf0, 0x01, 0x28


	//----- nvinfo : EIATTR_SPARSE_MMA_MASK
	.align		4
.L_536:
        /*0018*/ 	.byte	0x03, 0x50
        /*001a*/ 	.short	0x0000


	//----- nvinfo : EIATTR_MAXREG_COUNT
	.align		4
        /*001c*/ 	.byte	0x03, 0x1b
        /*001e*/ 	.short	0x00a8


	//----- nvinfo : EIATTR_MERCURY_ISA_VERSION
	.align		4
        /*0020*/ 	.byte	0x03, 0x5f
        /*0022*/ 	.short	0x0101


	//----- nvinfo : EIATTR_VRC_CTA_INIT_COUNT
	.align		4
        /*0024*/ 	.byte	0x02, 0x4a
	.zero		1
	.zero		1


	//----- nvinfo : EIATTR_EXIT_INSTR_OFFSETS
	.align		4
        /*0028*/ 	.byte	0x04, 0x1c
        /*002a*/ 	.short	(.L_538 - .L_537)


	//   ....[0]....
.L_537:
        /*002c*/ 	.word	0x00000010


	//----- nvinfo : EIATTR_MAX_THREADS
	.align		4
.L_538:
        /*0030*/ 	.byte	0x04, 0x05
        /*0032*/ 	.short	(.L_540 - .L_539)
.L_539:
        /*0034*/ 	.word	0x00000180
        /*0038*/ 	.word	0x00000001
        /*003c*/ 	.word	0x00000001


	//----- nvinfo : EIATTR_CBANK_PARAM_SIZE
	.align		4
.L_540:
        /*0040*/ 	.byte	0x03, 0x19
        /*0042*/ 	.short	0x0a00


	//----- nvinfo : EIATTR_PARAM_CBANK
	.align		4
        /*0044*/ 	.byte	0x04, 0x0a
        /*0046*/ 	.short	(.L_542 - .L_541)
	.align		4
.L_541:
        /*0048*/ 	.word	index@(.nv.constant0._ZN7cutlass13device_kernelIN5flash11enable_sm90INS1_16FlashAttnFwdSm90INS1_25CollectiveMainloopFwdSm90ILi2EN4cute5tupleIJNS5_1CILi1EEES8_S8_EEENS6_IJNS7_ILi64EEESA_SA_EEELi512ENS_10bfloat16_tEfNS_4arch4Sm90ELb1ELb0ELb1ELb0ELb0ELb0ELb0ELb0ELb0ELb1ELb1ELb0EEENS1_21CollectiveEpilogueFwdINS6_IJSA_NS7_ILi512EEESA_EEES9_SC_SE_Li256ELb0ELb1ELb1ELb0EEENS1_19SingleTileSchedulerILb0ELb1ELb1ELi64EEEEEEEEEvNT_6ParamsE)
        /*004c*/ 	.short	0x0380
        /*004e*/ 	.short	0x0a00


	//----- nvinfo : EIATTR_SW_WAR
	.align		4
.L_542:
        /*0050*/ 	.byte	0x04, 0x36
        /*0052*/ 	.short	(.L_544 - .L_543)
.L_543:
        /*0054*/ 	.word	0x00000008
.L_544:


//--------------------- .nv.info._ZN7cutlass13device_kernelIN5flash11enable_sm90INS1_16FlashAttnFwdSm90INS1_25CollectiveMainloopFwdSm90ILi2EN4cute5tupleIJNS5_1CILi1EEES8_S8_EEENS6_IJNS7_ILi64EEESA_SA_EEELi512ENS_10bfloat16_tEfNS_4arch4Sm90ELb1ELb0ELb1ELb0ELb0ELb0ELb1ELb0ELb0ELb1ELb1ELb0EEENS1_21CollectiveEpilogueFwdINS6_IJSA_NS7_ILi512EEESA_EEES9_SC_SE_Li256ELb0ELb1ELb1ELb0EEENS1_19SingleTileSchedulerILb0ELb1ELb1ELi64EEEEEEEEEvNT_6ParamsE --------------------------
	.section	.nv.info._ZN7cutlass13device_kernelIN5flash11enable_sm90INS1_16FlashAttnFwdSm90INS1_25CollectiveMainloopFwdSm90ILi2EN4cute5tupleIJNS5_1CILi1EEES8_S8_EEENS6_IJNS7_ILi64EEESA_SA_EEELi512ENS_10bfloat16_tEfNS_4arch4Sm90ELb1ELb0ELb1ELb0ELb0ELb0ELb1ELb0ELb0ELb1ELb1ELb0EEENS1_21CollectiveEpilogueFwdINS6_IJSA_NS7_ILi512EEESA_EEES9_SC_SE_Li256ELb0ELb1ELb1ELb0EEENS1_19SingleTileSchedulerILb0ELb1ELb1ELi64EEEEEEEEEvNT_6ParamsE,"",@"SHT_CUDA_INFO"
	.sectionflags	@""
	.align	4


	//----- nvinfo : EIATTR_CUDA_API_VERSION
	.align		4
        /*0000*/ 	.byte	0x04, 0x37
        /*0002*/ 	.short	(.L_546 - .L_545)
.L_545:
        /*0004*/ 	.word	0x00000082


	//----- nvinfo : EIATTR_KPARAM_INFO
	.align		4
.L_546:
        /*0008*/ 	.byte	0x04, 0x17
        /*000a*/ 	.short	(.L_548 - .L_547)
.L_547:
        /*000c*/ 	.word	0x00000000
        /*0010*/ 	.short	0x0000
        /*0012*/ 	.short	0x0000
        /*0014*/ 	.byte	0x00, 0xf0, 0x01, 0x2c


	//----- nvinfo : EIATTR_SPARSE_MMA_MASK
	.align		4
.L_548:
        /*0018*/ 	.byte	0x03, 0x50
        /*001a*/ 	.short	0x0000


	//----- nvinfo : EIATTR_MAXREG_COUNT
	.align		4
        /*001c*/ 	.byte	0x03, 0x1b
        /*001e*/ 	.short	0x00a8


	//----- nvinfo : EIATTR_MERCURY_ISA_VERSION
	.align		4
        /*0020*/ 	.byte	0x03, 0x5f
        /*0022*/ 	.short	0x0101


	//----- nvinfo : EIATTR_VRC_CTA_INIT_COUNT
	.align		4
        /*0024*/ 	.byte	0x02, 0x4a
	.zero		1
	.zero		1


	//----- nvinfo : EIATTR_EXIT_INSTR_OFFSETS
	.align		4
        /*0028*/ 	.byte	0x04, 0x1c
        /*002a*/ 	.short	(.L_550 - .L_549)


	//   ....[0]....
.L_549:
        /*002c*/ 	.word	0x00000010


	//----- nvinfo : EIATTR_MAX_THREADS
	.align		4
.L_550:
        /*0030*/ 	.byte	0x04, 0x05
        /*0032*/ 	.short	(.L_552 - .L_551)
.L_551:
        /*0034*/ 	.word	0x00000180
        /*0038*/ 	.word	0x00000001
        /*003c*/ 	.word	0x00000001


	//----- nvinfo : EIATTR_CBANK_PARAM_SIZE
	.align		4
.L_552:
        /*0040*/ 	.byte	0x03, 0x19
        /*0042*/ 	.short	0x0b00


	//----- nvinfo : EIATTR_PARAM_CBANK
	.align		4
        /*0044*/ 	.byte	0x04, 0x0a
        /*0046*/ 	.short	(.L_554 - .L_553)
	.align		4
.L_553:
        /*0048*/ 	.word	index@(.nv.constant0._ZN7cutlass13device_kernelIN5flash11enable_sm90INS1_16FlashAttnFwdSm90INS1_25CollectiveMainloopFwdSm90ILi2EN4cute5tupleIJNS5_1CILi1EEES8_S8_EEENS6_IJNS7_ILi64EEESA_SA_EEELi512ENS_10bfloat16_tEfNS_4arch4Sm90ELb1ELb0ELb1ELb0ELb0ELb0ELb1ELb0ELb0ELb1ELb1ELb0EEENS1_21CollectiveEpilogueFwdINS6_IJSA_NS7_ILi512EEESA_EEES9_SC_SE_Li256ELb0ELb1ELb1ELb0EEENS1_19SingleTileSchedulerILb0ELb1ELb1ELi64EEEEEEEEEvNT_6ParamsE)
        /*004c*/ 	.short	0x0380
        /*004e*/ 	.short	0x0b00


	//----- nvinfo : EIATTR_SW_WAR
	.align		4
.L_554:
        /*0050*/ 	.byte	0x04, 0x36
        /*0052*/ 	.short	(.L_556 - .L_555)
.L_555:
        /*0054*/ 	.word	0x00000008
.L_556:


//--------------------- .nv.info._ZN7cutlass13device_kernelIN5flash11enable_sm90INS1_16FlashAttnFwdSm90INS1_25CollectiveMainloopFwdSm90ILi2EN4cute5tupleIJNS5_1CILi1EEES8_S8_EEENS6_IJNS7_ILi64EEESA_SA_EEELi512ENS_10bfloat16_tEfNS_4arch4Sm90ELb1ELb0ELb1ELb1ELb0ELb0ELb0ELb0ELb0ELb1ELb1ELb0EEENS1_21CollectiveEpilogueFwdINS6_IJSA_NS7_ILi512EEESA_EEES9_SC_SE_Li256ELb1ELb1ELb1ELb0EEENS1_36VarlenDynamicPersistentTileSchedulerILi64ELi64ELi256ELi128ELb1ELb1ELb1ELb1ELb1ELb1EEEEEEEEEvNT_6ParamsE --------------------------
	.section	.nv.info._ZN7cutlass13device_kernelIN5flash11enable_sm90INS1_16FlashAttnFwdSm90INS1_25CollectiveMainloopFwdSm90ILi2EN4cute5tupleIJNS5_1CILi1EEES8_S8_EEENS6_IJNS7_ILi64EEESA_SA_EEELi512ENS_10bfloat16_tEfNS_4arch4Sm90ELb1ELb0ELb1ELb1ELb0ELb0ELb0ELb0ELb0ELb1ELb1ELb0EEENS1_21CollectiveEpilogueFwdINS6_IJSA_NS7_ILi512EEESA_EEES9_SC_SE_Li256ELb1ELb1ELb1ELb0EEENS1_36VarlenDynamicPersistentTileSchedulerILi64ELi64ELi256ELi128ELb1ELb1ELb1ELb1ELb1ELb1EEEEEEEEEvNT_6ParamsE,"",@"SHT_CUDA_INFO"
	.sectionflags	@""
	.align	4


	//----- nvinfo : EIATTR_CUDA_API_VERSION
	.align		4
        /*0000*/ 	.byte	0x04, 0x37
        /*0002*/ 	.short	(.L_558 - .L_557)
.L_557:
        /*0004*/ 	.word	0x00000082


	//----- nvinfo : EIATTR_KPARAM_INFO
	.align		4
.L_558:
        /*0008*/ 	.byte	0x04, 0x17
        /*000a*/ 	.short	(.L_560 - .L_559)
.L_559:
        /*000c*/ 	.word	0x00000000
        /*0010*/ 	.short	0x0000
        /*0012*/ 	.short	0x0000
        /*0014*/ 	.byte	0x00, 0xf0, 0x01, 0x2a


	//----- nvinfo : EIATTR_SPARSE_MMA_MASK
	.align		4
.L_560:
        /*0018*/ 	.byte	0x03, 0x50
        /*001a*/ 	.short	0x0000


	//----- nvinfo : EIATTR_MAXREG_COUNT
	.align		4
        /*001c*/ 	.byte	0x03, 0x1b
        /*001e*/ 	.short	0x00a8


	//----- nvinfo : EIATTR_MERCURY_ISA_VERSION
	.align		4
        /*0020*/ 	.byte	0x03, 0x5f
        /*0022*/ 	.short	0x0101


	//----- nvinfo : EIATTR_VRC_CTA_INIT_COUNT
	.align		4
        /*0024*/ 	.byte	0x02, 0x4a
	.zero		1
	.zero		1


	//----- nvinfo : EIATTR_EXIT_INSTR_OFFSETS
	.align		4
        /*0028*/ 	.byte	0x04, 0x1c
        /*002a*/ 	.short	(.L_562 - .L_561)


	//   ....[0]....
.L_561:
        /*002c*/ 	.word	0x00000010


	//----- nvinfo : EIATTR_MAX_THREADS
	.align		4
.L_562:
        /*0030*/ 	.byte	0x04, 0x05
        /*0032*/ 	.short	(.L_564 - .L_563)
.L_563:
        /*0034*/ 	.word	0x00000180
        /*0038*/ 	.word	0x00000001
        /*003c*/ 	.word	0x00000001


	//----- nvinfo : EIATTR_CBANK_PARAM_SIZE
	.align		4
.L_564:
        /*0040*/ 	.byte	0x03, 0x19
        /*0042*/ 	.short	0x0a80


	//----- nvinfo : EIATTR_PARAM_CBANK
	.align		4
        /*0044*/ 	.byte	0x04, 0x0a
        /*0046*/ 	.short	(.L_566 - .L_565)
	.align		4
.L_565:
        /*0048*/ 	.word	index@(.nv.constant0._ZN7cutlass13device_kernelIN5flash11enable_sm90INS1_16FlashAttnFwdSm90INS1_25CollectiveMainloopFwdSm90ILi2EN4cute5tupleIJNS5_1CILi1EEES8_S8_EEENS6_IJNS7_ILi64EEESA_SA_EEELi512ENS_10bfloat16_tEfNS_4arch4Sm90ELb1ELb0ELb1ELb1ELb0ELb0ELb0ELb0ELb0ELb1ELb1ELb0EEENS1_21CollectiveEpilogueFwdINS6_IJSA_NS7_ILi512EEESA_EEES9_SC_SE_Li256ELb1ELb1ELb1ELb0EEENS1_36VarlenDynamicPersistentTileSchedulerILi64ELi64ELi256ELi128ELb1ELb1ELb1ELb1ELb1ELb1EEEEEEEEEvNT_6ParamsE)
        /*004c*/ 	.short	0x0380
        /*004e*/ 	.short	0x0a80


	//----- nvinfo : EIATTR_SW_WAR
	.align		4
.L_566:
        /*0050*/ 	.byte	0x04, 0x36
        /*0052*/ 	.short	(.L_568 - .L_567)
.L_567:
        /*0054*/ 	.word	0x00000008
.L_568:


//--------------------- .nv.info._ZN7cutlass13device_kernelIN5flash11enable_sm90INS1_16FlashAttnFwdSm90INS1_25CollectiveMainloopFwdSm90ILi2EN4cute5tupleIJNS5_1CILi1EEES8_S8_EEENS6_IJNS7_ILi64EEESA_SA_EEELi512ENS_10bfloat16_tEfNS_4arch4Sm90ELb1ELb0ELb1ELb1ELb0ELb1ELb0ELb0ELb0ELb1ELb1ELb0EEENS1_21CollectiveEpilogueFwdINS6_IJSA_NS7_ILi512EEESA_EEES9_SC_SE_Li256ELb1ELb1ELb1ELb0EEENS1_36VarlenDynamicPersistentTileSchedulerILi64ELi64ELi256ELi128ELb1ELb1ELb1ELb1ELb1ELb1EEEEEEEEEvNT_6ParamsE --------------------------
	.section	.nv.info._ZN7cutlass13device_kernelIN5flash11enable_sm90INS1_16FlashAttnFwdSm90INS1_25CollectiveMainloopFwdSm90ILi2EN4cute5tupleIJNS5_1CILi1EEES8_S8_EEENS6_IJNS7_ILi64EEESA_SA_EEELi512ENS_10bfloat16_tEfNS_4arch4Sm90ELb1ELb0ELb1ELb1ELb0ELb1ELb0ELb0ELb0ELb1ELb1ELb0EEENS1_21CollectiveEpilogueFwdINS6_IJSA_NS7_ILi512EEESA_EEES9_SC_SE_Li256ELb1ELb1ELb1ELb0EEENS1_36VarlenDynamicPersistentTileSchedulerILi64ELi64ELi256ELi128ELb1ELb1ELb1ELb1ELb1ELb1EEEEEEEEEvNT_6ParamsE,"",@"SHT_CUDA_INFO"
	.sectionflags	@""
	.align	4


	//----- nvinfo : EIATTR_CUDA_API_VERSION
	.align		4
        /*0000*/ 	.byte	0x04, 0x37
        /*0002*/ 	.short	(.L_570 - .L_569)
.L_569:
        /*0004*/ 	.word	0x00000082


	//----- nvinfo : EIATTR_KPARAM_INFO
	.align		4
.L_570:
        /*0008*/ 	.byte	0x04, 0x17
        /*000a*/ 	.short	(.L_572 - .L_571)
.L_571:
        /*000c*/ 	.word	0x00000000
        /*0010*/ 	.short	0x0000
        /*0012*/ 	.short	0x0000
        /*0014*/ 	.byte	0x00, 0xf0, 0x01, 0x2a


	//----- nvinfo : EIATTR_SPARSE_MMA_MASK
	.align		4
.L_572:
        /*0018*/ 	.byte	0x03, 0x50
        /*001a*/ 	.short	0x0000


	//----- nvinfo : EIATTR_MAXREG_COUNT
	.align		4
        /*001c*/ 	.byte	0x03, 0x1b
        /*001e*/ 	.short	0x00a8


	//----- nvinfo : EIATTR_MERCURY_ISA_VERSION
	.align		4
        /*0020*/ 	.byte	0x03, 0x5f
        /*0022*/ 	.short	0x0101


	//----- nvinfo : EIATTR_VRC_CTA_INIT_COUNT
	.align		4
        /*0024*/ 	.byte	0x02, 0x4a
	.zero		1
	.zero		1


	//----- nvinfo : EIATTR_EXIT_INSTR_OFFSETS
	.align		4
        /*0028*/ 	.byte	0x04, 0x1c
        /*002a*/ 	.short	(.L_574 - .L_573)


	//   ....[0]....
.L_573:
        /*002c*/ 	.word	0x00000010


	//----- nvinfo : EIATTR_MAX_THREADS
	.align		4
.L_574:
        /*0030*/ 	.byte	0x04, 0x05
        /*0032*/ 	.short	(.L_576 - .L_575)
.L_575:
        /*0034*/ 	.word	0x00000180
        /*0038*/ 	.word	0x00000001
        /*003c*/ 	.word	0x00000001


	//----- nvinfo : EIATTR_CBANK_PARAM_SIZE
	.align		4
.L_576:
        /*0040*/ 	.byte	0x03, 0x19
        /*0042*/ 	.short	0x0a80


	//----- nvinfo : EIATTR_PARAM_CBANK
	.align		4
        /*0044*/ 	.byte	0x04, 0x0a
        /*0046*/ 	.short	(.L_578 - .L_577)
	.align		4
.L_577:
        /*0048*/ 	.word	index@(.nv.constant0._ZN7cutlass13device_kernelIN5flash11enable_sm90INS1_16FlashAttnFwdSm90INS1_25CollectiveMainloopFwdSm90ILi2EN4cute5tupleIJNS5_1CILi1EEES8_S8_EEENS6_IJNS7_ILi64EEESA_SA_EEELi512ENS_10bfloat16_tEfNS_4arch4Sm90ELb1ELb0ELb1ELb1ELb0ELb1ELb0ELb0ELb0ELb1ELb1ELb0EEENS1_21CollectiveEpilogueFwdINS6_IJSA_NS7_ILi512EEESA_EEES9_SC_SE_Li256ELb1ELb1ELb1ELb0EEENS1_36VarlenDynamicPersistentTileSchedulerILi64ELi64ELi256ELi128ELb1ELb1ELb1ELb1ELb1ELb1EEEEEEEEEvNT_6ParamsE)
        /*004c*/ 	.short	0x0380
        /*004e*/ 	.short	0x0a80


	//----- nvinfo : EIATTR_SW_WAR
	.align		4
.L_578:
        /*0050*/ 	.byte	0x04, 0x36
        /*0052*/ 	.short	(.L_580 - .L_579)
.L_579:
        /*0054*/ 	.word	0x00000008
.L_580:


//--------------------- .nv.info._ZN7cutlass13device_kernelIN5flash11enable_sm90INS1_16FlashAttnFwdSm90INS1_25CollectiveMainloopFwdSm90ILi2EN4cute5tupleIJNS5_1CILi1EEES8_S8_EEENS6_IJNS7_ILi64EEESA_SA_EEELi512ENS_10bfloat16_tEfNS_4arch4Sm90ELb1ELb0ELb1ELb1ELb0ELb0ELb1ELb0ELb0ELb1ELb1ELb0EEENS1_21CollectiveEpilogueFwdINS6_IJSA_NS7_ILi512EEESA_EEES9_SC_SE_Li256ELb1ELb1ELb1ELb0EEENS1_36VarlenDynamicPersistentTileSchedulerILi64ELi64ELi256ELi128ELb1ELb1ELb1ELb1ELb1ELb1EEEEEEEEEvNT_6ParamsE --------------------------
	.section	.nv.info._ZN7cutlass13device_kernelIN5flash11enable_sm90INS1_16FlashAttnFwdSm90INS1_25CollectiveMainloopFwdSm90ILi2EN4cute5tupleIJNS5_1CILi1EEES8_S8_EEENS6_IJNS7_ILi64EEESA_SA_EEELi512ENS_10bfloat16_tEfNS_4arch4Sm90ELb1ELb0ELb1ELb1ELb0ELb0ELb1ELb0ELb0ELb1ELb1ELb0EEENS1_21CollectiveEpilogueFwdINS6_IJSA_NS7_ILi512EEESA_EEES9_SC_SE_Li256ELb1ELb1ELb1ELb0EEENS1_36VarlenDynamicPersistentTileSchedulerILi64ELi64ELi256ELi128ELb1ELb1ELb1ELb1ELb1ELb1EEEEEEEEEvNT_6ParamsE,"",@"SHT_CUDA_INFO"
	.sectionflags	@""
	.align	4


	//----- nvinfo : EIATTR_CUDA_API_VERSION
	.align		4
        /*0000*/ 	.byte	0x04, 0x37
        /*0002*/ 	.short	(.L_582 - .L_581)
.L_581:
        /*0004*/ 	.word	0x00000082


	//----- nvinfo : EIATTR_KPARAM_INFO
	.align		4
.L_582:
        /*0008*/ 	.byte	0x04, 0x17
        /*000a*/ 	.short	(.L_584 - .L_583)
.L_583:
        /*000c*/ 	.word	0x00000000
        /*0010*/ 	.short	0x0000
        /*0012*/ 	.short	0x0000
        /*0014*/ 	.byte	0x00, 0xf0, 0x01, 0x2e


	//----- nvinfo : EIATTR_SPARSE_MMA_MASK
	.align		4
.L_584:
        /*0018*/ 	.byte	0x03, 0x50
        /*001a*/ 	.short	0x0000


	//----- nvinfo : EIATTR_MAXREG_COUNT
	.align		4
        /*001c*/ 	.byte	0x03, 0x1b
        /*001e*/ 	.short	0x00a8


	//----- nvinfo : EIATTR_MERCURY_ISA_VERSION
	.align		4
        /*0020*/ 	.byte	0x03, 0x5f
        /*0022*/ 	.short	0x0101


	//----- nvinfo : EIATTR_VRC_CTA_INIT_COUNT
	.align		4
        /*0024*/ 	.byte	0x02, 0x4a
	.zero		1
	.zero		1


	//----- nvinfo : EIATTR_EXIT_INSTR_OFFSETS
	.align		4
        /*0028*/ 	.byte	0x04, 0x1c
        /*002a*/ 	.short	(.L_586 - .L_585)


	//   ....[0]....
.L_585:
        /*002c*/ 	.word	0x00000010


	//----- nvinfo : EIATTR_MAX_THREADS
	.align		4
.L_586:
        /*0030*/ 	.byte	0x04, 0x05
        /*0032*/ 	.short	(.L_588 - .L_587)
.L_587:
        /*0034*/ 	.word	0x00000180
        /*0038*/ 	.word	0x00000001
        /*003c*/ 	.word	0x00000001


	//----- nvinfo : EIATTR_CBANK_PARAM_SIZE
	.align		4
.L_588:
        /*0040*/ 	.byte	0x03, 0x19
        /*0042*/ 	.short	0x0b80


	//----- nvinfo : EIATTR_PARAM_CBANK
	.align		4
        /*0044*/ 	.byte	0x04, 0x0a
        /*0046*/ 	.short	(.L_590 - .L_589)
	.align		4
.L_589:
        /*0048*/ 	.word	index@(.nv.constant0._ZN7cutlass13device_kernelIN5flash11enable_sm90INS1_16FlashAttnFwdSm90INS1_25CollectiveMainloopFwdSm90ILi2EN4cute5tupleIJNS5_1CILi1EEES8_S8_EEENS6_IJNS7_ILi64EEESA_SA_EEELi512ENS_10bfloat16_tEfNS_4arch4Sm90ELb1ELb0ELb1ELb1ELb0ELb0ELb1ELb0ELb0ELb1ELb1ELb0EEENS1_21CollectiveEpilogueFwdINS6_IJSA_NS7_ILi512EEESA_EEES9_SC_SE_Li256ELb1ELb1ELb1ELb0EEENS1_36VarlenDynamicPersistentTileSchedulerILi64ELi64ELi256ELi128ELb1ELb1ELb1ELb1ELb1ELb1EEEEEEEEEvNT_6ParamsE)
        /*004c*/ 	.short	0x0380
        /*004e*/ 	.short	0x0b80


	//----- nvinfo : EIATTR_SW_WAR
	.align		4
.L_590:
        /*0050*/ 	.byte	0x04, 0x36
        /*0052*/ 	.short	(.L_592 - .L_591)
.L_591:
        /*0054*/ 	.word	0x00000008
.L_592:


//--------------------- .nv.info._ZN7cutlass13device_kernelIN5flash11enable_sm90INS1_16FlashAttnFwdSm90INS1_25CollectiveMainloopFwdSm90ILi2EN4cute5tupleIJNS5_1CILi1EEES8_S8_EEENS6_IJNS7_ILi64EEESA_SA_EEELi512ENS_10bfloat16_tEfNS_4arch4Sm90ELb1ELb0ELb1ELb1ELb0ELb1ELb1ELb0ELb0ELb1ELb1ELb0EEENS1_21CollectiveEpilogueFwdINS6_IJSA_NS7_ILi512EEESA_EEES9_SC_SE_Li256ELb1ELb1ELb1ELb0EEENS1_36VarlenDynamicPersistentTileSchedulerILi64ELi64ELi256ELi128ELb1ELb1ELb1ELb1ELb1ELb1EEEEEEEEEvNT_6ParamsE --------------------------
	.section	.nv.info._ZN7cutlass13device_kernelIN5flash11enable_sm90INS1_16FlashAttnFwdSm90INS1_25CollectiveMainloopFwdSm90ILi2EN4cute5tupleIJNS5_1CILi1EEES8_S8_EEENS6_IJNS7_ILi64EEESA_SA_EEELi512ENS_10bfloat16_tEfNS_4arch4Sm90ELb1ELb0ELb1ELb1ELb0ELb1ELb1ELb0ELb0ELb1ELb1ELb0EEENS1_21CollectiveEpilogueFwdINS6_IJSA_NS7_ILi512EEESA_EEES9_SC_SE_Li256ELb1ELb1ELb1ELb0EEENS1_36VarlenDynamicPersistentTileSchedulerILi64ELi64ELi256ELi128ELb1ELb1ELb1ELb1ELb1ELb1EEEEEEEEEvNT_6ParamsE,"",@"SHT_CUDA_INFO"
	.sectionflags	@""
	.align	4


	//----- nvinfo : EIATTR_CUDA_API_VERSION
	.align		4
        /*0000*/ 	.byte	0x04, 0x37
        /*0002*/ 	.short	(.L_594 - .L_593)
.L_593:
        /*0004*/ 	.word	0x00000082


	//----- nvinfo : EIATTR_KPARAM_INFO
	.align		4
.L_594:
        /*0008*/ 	.byte	0x04, 0x17
        /*000a*/ 	.short	(.L_596 - .L_595)
.L_595:
        /*000c*/ 	.word	0x00000000
        /*0010*/ 	.short	0x0000
        /*0012*/ 	.short	0x0000
        /*0014*/ 	.byte	0x00, 0xf0, 0x01, 0x2e


	//----- nvinfo : EIATTR_SPARSE_MMA_MASK
	.align		4
.L_596:
        /*0018*/ 	.byte	0x03, 0x50
        /*001a*/ 	.short	0x0000


	//----- nvinfo : EIATTR_MAXREG_COUNT
	.align		4
        /*001c*/ 	.byte	0x03, 0x1b
        /*001e*/ 	.short	0x00a8


	//----- nvinfo : EIATTR_MERCURY_ISA_VERSION
	.align		4
        /*0020*/ 	.byte	0x03, 0x5f
        /*0022*/ 	.short	0x0101


	//----- nvinfo : EIATTR_VRC_CTA_INIT_COUNT
	.align		4
        /*0024*/ 	.byte	0x02, 0x4a
	.zero		1
	.zero		1


	//----- nvinfo : EIATTR_EXIT_INSTR_OFFSETS
	.align		4
        /*0028*/ 	.byte	0x04, 0x1c
        /*002a*/ 	.short	(.L_598 - .L_597)


	//   ....[0]....
.L_597:
        /*002c*/ 	.word	0x00000010


	//----- nvinfo : EIATTR_MAX_THREADS
	.align		4
.L_598:
        /*0030*/ 	.byte	0x04, 0x05
        /*0032*/ 	.short	(.L_600 - .L_599)
.L_599:
        /*0034*/ 	.word	0x00000180
        /*0038*/ 	.word	0x00000001
        /*003c*/ 	.word	0x00000001


	//----- nvinfo : EIATTR_CBANK_PARAM_SIZE
	.align		4
.L_600:
        /*0040*/ 	.byte	0x03, 0x19
        /*0042*/ 	.short	0x0b80


	//----- nvinfo : EIATTR_PARAM_CBANK
	.align		4
        /*0044*/ 	.byte	0x04, 0x0a
        /*0046*/ 	.short	(.L_602 - .L_601)
	.align		4
.L_601:
        /*0048*/ 	.word	index@(.nv.constant0._ZN7cutlass13device_kernelIN5flash11enable_sm90INS1_16FlashAttnFwdSm90INS1_25CollectiveMainloopFwdSm90ILi2EN4cute5tupleIJNS5_1CILi1EEES8_S8_EEENS6_IJNS7_ILi64EEESA_SA_EEELi512ENS_10bfloat16_tEfNS_4arch4Sm90ELb1ELb0ELb1ELb1ELb0ELb1ELb1ELb0ELb0ELb1ELb1ELb0EEENS1_21CollectiveEpilogueFwdINS6_IJSA_NS7_ILi512EEESA_EEES9_SC_SE_Li256ELb1ELb1ELb1ELb0EEENS1_36VarlenDynamicPersistentTileSchedulerILi64ELi64ELi256ELi128ELb1ELb1ELb1ELb1ELb1ELb1EEEEEEEEEvNT_6ParamsE)
        /*004c*/ 	.short	0x0380
        /*004e*/ 	.short	0x0b80


	//----- nvinfo : EIATTR_SW_WAR
	.align		4
.L_602:
        /*0050*/ 	.byte	0x04, 0x36
        /*0052*/ 	.short	(.L_604 - .L_603)
.L_603:
        /*0054*/ 	.word	0x00000008
.L_604:


//--------------------- .nv.info._ZN7cutlass13device_kernelIN5flash11enable_sm90INS1_16FlashAttnFwdSm90INS1_25CollectiveMainloopFwdSm90ILi2EN4cute5tupleIJNS5_1CILi1EEES8_S8_EEENS6_IJNS7_ILi128EEENS7_ILi96EEENS7_ILi64EEEEEELi256ENS_10bfloat16_tEfNS_4arch4Sm90ELb0ELb0ELb1ELb0ELb0ELb0ELb0ELb1ELb0ELb1ELb1ELb0EEENS1_21CollectiveEpilogueFwdINS6_IJSA_NS7_ILi256EEESB_EEES9_SE_SG_Li256ELb0ELb1ELb1ELb0EEENS1_19SingleTileSchedulerILb0ELb1ELb1ELi128EEEEEEEEEvNT_6ParamsE --------------------------
	.section	.nv.info._ZN7cutlass13device_kernelIN5flash11enable_sm90INS1_16FlashAttnFwdSm90INS1_25CollectiveMainloopFwdSm90ILi2EN4cute5tupleIJNS5_1CILi1EEES8_S8_EEENS6_IJNS7_ILi128EEENS7_ILi96EEENS7_ILi64EEEEEELi256ENS_10bfloat16_tEfNS_4arch4Sm90ELb0ELb0ELb1ELb0ELb0ELb0ELb0ELb1ELb0ELb1ELb1ELb0EEENS1_21CollectiveEpilogueFwdINS6_IJSA_NS7_ILi256EEESB_EEES9_SE_SG_Li256ELb0ELb1ELb1ELb0EEENS1_19SingleTileSchedulerILb0ELb1ELb1ELi128EEEEEEEEEvNT_6ParamsE,"",@"SHT_CUDA_INFO"
	.sectionflags	@""
	.align	4


	//----- nvinfo : EIATTR_CUDA_API_VERSION
	.align		4
        /*0000*/ 	.byte	0x04, 0x37
        /*0002*/ 	.short	(.L_606 - .L_605)
.L_605:
        /*0004*/ 	.word	0x00000082


	//----- nvinfo : EIATTR_KPARAM_INFO
	.align		4
.L_606:
        /*0008*/ 	.byte	0x04, 0x17
        /*000a*/ 	.short	(.L_608 - .L_607)
.L_607:
        /*000c*/ 	.word	0x00000000
        /*0010*/ 	.short	0x0000
        /*0012*/ 	.short	0x0000
        /*0014*/ 	.byte	0x00, 0xf0, 0x01, 0x28


	//----- nvinfo : EIATTR_SPARSE_MMA_MASK
	.align		4
.L_608:
        /*0018*/ 	.byte	0x03, 0x50
        /*001a*/ 	.short	0x0000


	//----- nvinfo : EIATTR_MAXREG_COUNT
	.align		4
        /*001c*/ 	.byte	0x03, 0x1b
        /*001e*/ 	.short	0x00a8


	//----- nvinfo : EIATTR_MERCURY_ISA_VERSION
	.align		4
        /*0020*/ 	.byte	0x03, 0x5f
        /*0022*/ 	.short	0x0101


	//----- nvinfo : EIATTR_VRC_CTA_INIT_COUNT
	.align		4
        /*0024*/ 	.byte	0x02, 0x4a
	.zero		1
	.zero		1


	//----- nvinfo : EIATTR_EXIT_INSTR_OFFSETS
	.align		4
        /*0028*/ 	.byte	0x04, 0x1c
        /*002a*/ 	.short	(.L_610 - .L_609)


	//   ....[0]....
.L_609:
        /*002c*/ 	.word	0x00000010


	//----- nvinfo : EIATTR_MAX_THREADS
	.align		4
.L_610:
        /*0030*/ 	.byte	0x04, 0x05
        /*0032*/ 	.short	(.L_612 - .L_611)
.L_611:
        /*0034*/ 	.word	0x00000180
        /*0038*/ 	.word	0x00000001
        /*003c*/ 	.word	0x00000001


	//----- nvinfo : EIATTR_CBANK_PARAM_SIZE
	.align		4
.L_612:
        /*0040*/ 	.byte	0x03, 0x19
        /*0042*/ 	.short	0x0a00


	//----- nvinfo : EIATTR_PARAM_CBANK
	.align		4
        /*0044*/ 	.byte	0x04, 0x0a
        /*0046*/ 	.short	(.L_614 - .L_613)
	.align		4
.L_613:
        /*0048*/ 	.word	index@(.nv.constant0._ZN7cutlass13device_kernelIN5flash11enable_sm90INS1_16FlashAttnFwdSm90INS1_25CollectiveMainloopFwdSm90ILi2EN4cute5tupleIJNS5_1CILi1EEES8_S8_EEENS6_IJNS7_ILi128EEENS7_ILi96EEENS7_ILi64EEEEEELi256ENS_10bfloat16_tEfNS_4arch4Sm90ELb0ELb0ELb1ELb0ELb0ELb0ELb0ELb1ELb0ELb1ELb1ELb0EEENS1_21CollectiveEpilogueFwdINS6_IJSA_NS7_ILi256EEESB_EEES9_SE_SG_Li256ELb0ELb1ELb1ELb0EEENS1_19SingleTileSchedulerILb0ELb1ELb1ELi128EEEEEEEEEvNT_6ParamsE)
        /*004c*/ 	.short	0x0380
        /*004e*/ 	.short	0x0a00


	//----- nvinfo : EIATTR_SW_WAR
	.align		4
.L_614:
        /*0050*/ 	.byte	0x04, 0x36
        /*0052*/ 	.short	(.L_616 - .L_615)
.L_615:
        /*0054*/ 	.word	0x00000008
.L_616:


//--------------------- .nv.info._ZN7cutlass13device_kernelIN5flash11enable_sm90INS1_16FlashAttnFwdSm90INS1_25CollectiveMainloopFwdSm90ILi2EN4cute5tupleIJNS5_1CILi1EEES8_S8_EEENS6_IJNS7_ILi128EEENS7_ILi96EEENS7_ILi64EEEEEELi256ENS_10bfloat16_tEfNS_4arch4Sm90ELb0ELb0ELb1ELb0ELb0ELb0ELb1ELb1ELb0ELb1ELb1ELb0EEENS1_21CollectiveEpilogueFwdINS6_IJSA_NS7_ILi256EEESB_EEES9_SE_SG_Li256ELb0ELb1ELb1ELb0EEENS1_19SingleTileSchedulerILb0ELb1ELb1ELi128EEEEEEEEEvNT_6ParamsE --------------------------
	.section	.nv.info._ZN7cutlass13device_kernelIN5flash11enable_sm90INS1_16FlashAttnFwdSm90INS1_25CollectiveMainloopFwdSm90ILi2EN4cute5tupleIJNS5_1CILi1EEES8_S8_EEENS6_IJNS7_ILi128EEENS7_ILi96EEENS7_ILi64EEEEEELi256ENS_10bfloat16_tEfNS_4arch4Sm90ELb0ELb0ELb1ELb0ELb0ELb0ELb1ELb1ELb0ELb1ELb1ELb0EEENS1_21CollectiveEpilogueFwdINS6_IJSA_NS7_ILi256EEESB_EEES9_SE_SG_Li256ELb0ELb1ELb1ELb0EEENS1_19SingleTileSchedulerILb0ELb1ELb1ELi128EEEEEEEEEvNT_6ParamsE,"",@"SHT_CUDA_INFO"
	.sectionflags	@""
	.align	4


	//----- nvinfo : EIATTR_CUDA_API_VERSION
	.align		4
        /*0000*/ 	.byte	0x04, 0x37
        /*0002*/ 	.short	(.L_618 - .L_617)
.L_617:
        /*0004*/ 	.word	0x00000082


	//----- nvinfo : EIATTR_KPARAM_INFO
	.align		4
.L_618:
        /*0008*/ 	.byte	0x04, 0x17
        /*000a*/ 	.short	(.L_620 - .L_619)
.L_619:
        /*000c*/ 	.word	0x00000000
        /*0010*/ 	.short	0x0000
        /*0012*/ 	.short	0x0000
        /*0014*/ 	.byte	0x00, 0xf0, 0x01, 0x2c


	//----- nvinfo : EIATTR_SPARSE_MMA_MASK
	.align		4
.L_620:
        /*0018*/ 	.byte	0x03, 0x50
        /*001a*/ 	.short	0x0000


	//----- nvinfo : EIATTR_MAXREG_COUNT
	.align		4
        /*001c*/ 	.byte	0x03, 0x1b
        /*001e*/ 	.short	0x00a8


	//----- nvinfo : EIATTR_MERCURY_ISA_VERSION
	.align		4
        /*0020*/ 	.byte	0x03, 0x5f
        /*0022*/ 	.short	0x0101


	//----- nvinfo : EIATTR_VRC_CTA_INIT_COUNT
	.align		4
        /*0024*/ 	.byte	0x02, 0x4a
	.zero		1
	.zero		1


	//----- nvinfo : EIATTR_EXIT_INSTR_OFFSETS
	.align		4
        /*0028*/ 	.byte	0x04, 0x1c
        /*002a*/ 	.short	(.L_622 - .L_621)


	//   ....[0]....
.L_621:
        /*002c*/ 	.word	0x00000010


	//----- nvinfo : EIATTR_MAX_THREADS
	.align		4
.L_622:
        /*0030*/ 	.byte	0x04, 0x05
        /*0032*/ 	.short	(.L_624 - .L_623)
.L_623:
        /*0034*/ 	.word	0x00000180
        /*0038*/ 	.word	0x00000001
        /*003c*/ 	.word	0x00000001


	//----- nvinfo : EIATTR_CBANK_PARAM_SIZE
	.align		4
.L_624:
        /*0040*/ 	.byte	0x03, 0x19
        /*0042*/ 	.short	0x0b00


	//----- nvinfo : EIATTR_PARAM_CBANK
	.align		4
        /*0044*/ 	.byte	0x04, 0x0a
        /*0046*/ 	.short	(.L_626 - .L_625)
	.align		4
.L_625:
        /*0048*/ 	.word	index@(.nv.constant0._ZN7cutlass13device_kernelIN5flash11enable_sm90INS1_16FlashAttnFwdSm90INS1_25CollectiveMainloopFwdSm90ILi2EN4cute5tupleIJNS5_1CILi1EEES8_S8_EEENS6_IJNS7_ILi128EEENS7_ILi96EEENS7_ILi64EEEEEELi256ENS_10bfloat16_tEfNS_4arch4Sm90ELb0ELb0ELb1ELb0ELb0ELb0ELb1ELb1ELb0ELb1ELb1ELb0EEENS1_21CollectiveEpilogueFwdINS6_IJSA_NS7_ILi256EEESB_EEES9_SE_SG_Li256ELb0ELb1ELb1ELb0EEENS1_19SingleTileSchedulerILb0ELb1ELb1ELi128EEEEEEEEEvNT_6ParamsE)
        /*004c*/ 	.short	0x0380
        /*004e*/ 	.short	0x0b00


	//----- nvinfo : EIATTR_SW_WAR
	.align		4
.L_626:
        /*0050*/ 	.byte	0x04, 0x36
        /*0052*/ 	.short	(.L_628 - .L_627)
.L_627:
        /*0054*/ 	.word	0x00000008
.L_628:


//--------------------- .nv.info._ZN7cutlass13device_kernelIN5flash11enable_sm90INS1_16FlashAttnFwdSm90INS1_25CollectiveMainloopFwdSm90ILi2EN4cute5tupleIJNS5_1CILi1EEES8_S8_EEENS6_IJNS7_ILi128EEENS7_ILi96EEENS7_ILi64EEEEEELi256ENS_10bfloat16_tEfNS_4arch4Sm90ELb0ELb0ELb1ELb1ELb0ELb0ELb0ELb1ELb0ELb1ELb1ELb0EEENS1_21CollectiveEpilogueFwdINS6_IJSA_NS7_ILi256EEESB_EEES9_SE_SG_Li256ELb1ELb1ELb1ELb0EEENS1_36VarlenDynamicPersistentTileSchedulerILi128ELi96ELi256ELi128ELb1ELb1ELb1ELb0ELb1ELb1EEEEEEEEEvNT_6ParamsE --------------------------
	.section	.nv.info._ZN7cutlass13device_kernelIN5flash11enable_sm90INS1_16FlashAttnFwdSm90INS1_25CollectiveMainloopFwdSm90ILi2EN4cute5tupleIJNS5_1CILi1EEES8_S8_EEENS6_IJNS7_ILi128EEENS7_ILi96EEENS7_ILi64EEEEEELi256ENS_10bfloat16_tEfNS_4arch4Sm90ELb0ELb0ELb1ELb1ELb0ELb0ELb0ELb1ELb0ELb1ELb1ELb0EEENS1_21CollectiveEpilogueFwdINS6_IJSA_NS7_ILi256EEESB_EEES9_SE_SG_Li256ELb1ELb1ELb1ELb0EEENS1_36VarlenDynamicPersistentTileSchedulerILi128ELi96ELi256ELi128ELb1ELb1ELb1ELb0ELb1ELb1EEEEEEEEEvNT_6ParamsE,"",@"SHT_CUDA_INFO"
	.sectionflags	@""
	.align	4


	//----- nvinfo : EIATTR_CUDA_API_VERSION
	.align		4
        /*0000*/ 	.byte	0x04, 0x37
        /*0002*/ 	.short	(.L_630 - .L_629)
.L_629:
        /*0004*/ 	.word	0x00000082


	//----- nvinfo : EIATTR_KPARAM_INFO
	.align		4
.L_630:
        /*0008*/ 	.byte	0x04, 0x17
        /*000a*/ 	.short	(.L_632 - .L_631)
.L_631:
        /*000c*/ 	.word	0x00000000
        /*0010*/ 	.short	0x0000
        /*0012*/ 	.short	0x0000
        /*0014*/ 	.byte	0x00, 0xf0, 0x01, 0x2a


	//----- nvinfo : EIATTR_SPARSE_MMA_MASK
	.align		4
.L_632:
        /*0018*/ 	.byte	0x03, 0x50
        /*001a*/ 	.short	0x0000


	//----- nvinfo : EIATTR_MAXREG_COUNT
	.align		4
        /*001c*/ 	.byte	0x03, 0x1b
        /*001e*/ 	.short	0x00a8


	//----- nvinfo : EIATTR_MERCURY_ISA_VERSION
	.align		4
        /*0020*/ 	.byte	0x03, 0x5f
        /*0022*/ 	.short	0x0101


	//----- nvinfo : EIATTR_VRC_CTA_INIT_COUNT
	.align		4
        /*0024*/ 	.byte	0x02, 0x4a
	.zero		1
	.zero		1


	//----- nvinfo : EIATTR_EXIT_INSTR_OFFSETS
	.align		4
        /*0028*/ 	.byte	0x04, 0x1c
        /*002a*/ 	.short	(.L_634 - .L_633)


	//   ....[0]....
.L_633:
        /*002c*/ 	.word	0x00000010


	//----- nvinfo : EIATTR_MAX_THREADS
	.align		4
.L_634:
        /*0030*/ 	.byte	0x04, 0x05
        /*0032*/ 	.short	(.L_636 - .L_635)
.L_635:
        /*0034*/ 	.word	0x00000180
        /*0038*/ 	.word	0x00000001
        /*003c*/ 	.word	0x00000001


	//----- nvinfo : EIATTR_CBANK_PARAM_SIZE
	.align		4
.L_636:
        /*0040*/ 	.byte	0x03, 0x19
        /*0042*/ 	.short	0x0a80


	//----- nvinfo : EIATTR_PARAM_CBANK
	.align		4
        /*0044*/ 	.byte	0x04, 0x0a
        /*0046*/ 	.short	(.L_638 - .L_637)
	.align		4
.L_637:
        /*0048*/ 	.word	index@(.nv.constant0._ZN7cutlass13device_kernelIN5flash11enable_sm90INS1_16FlashAttnFwdSm90INS1_25CollectiveMainloopFwdSm90ILi2EN4cute5tupleIJNS5_1CILi1EEES8_S8_EEENS6_IJNS7_ILi128EEENS7_ILi96EEENS7_ILi64EEEEEELi256ENS_10bfloat16_tEfNS_4arch4Sm90ELb0ELb0ELb1ELb1ELb0ELb0ELb0ELb1ELb0ELb1ELb1ELb0EEENS1_21CollectiveEpilogueFwdINS6_IJSA_NS7_ILi256EEESB_EEES9_SE_SG_Li256ELb1ELb1ELb1ELb0EEENS1_36VarlenDynamicPersistentTileSchedulerILi128ELi96ELi256ELi128ELb1ELb1ELb1ELb0ELb1ELb1EEEEEEEEEvNT_6ParamsE)
        /*004c*/ 	.short	0x0380
        /*004e*/ 	.short	0x0a80


	//----- nvinfo : EIATTR_SW_WAR
	.align		4
.L_638:
        /*0050*/ 	.byte	0x04, 0x36
        /*0052*/ 	.short	(.L_640 - .L_639)
.L_639:
        /*0054*/ 	.word	0x00000008
.L_640:


//--------------------- .nv.info._ZN7cutlass13device_kernelIN5flash11enable_sm90INS1_16FlashAttnFwdSm90INS1_25CollectiveMainloopFwdSm90ILi2EN4cute5tupleIJNS5_1CILi1EEES8_S8_EEENS6_IJNS7_ILi128EEENS7_ILi96EEENS7_ILi64EEEEEELi256ENS_10bfloat16_tEfNS_4arch4Sm90ELb0ELb0ELb1ELb1ELb0ELb1ELb0ELb1ELb0ELb1ELb1ELb0EEENS1_21CollectiveEpilogueFwdINS6_IJSA_NS7_ILi256EEESB_EEES9_SE_SG_Li256ELb1ELb1ELb1ELb0EEENS1_36VarlenDynamicPersistentTileSchedulerILi128ELi96ELi256ELi128ELb1ELb1ELb1ELb0ELb1ELb1EEEEEEEEEvNT_6ParamsE --------------------------
	.section	.nv.info._ZN7cutlass13device_kernelIN5flash11enable_sm90INS1_16FlashAttnFwdSm90INS1_25CollectiveMainloopFwdSm90ILi2EN4cute5tupleIJNS5_1CILi1EEES8_S8_EEENS6_IJNS7_ILi128EEENS7_ILi96EEENS7_ILi64EEEEEELi256ENS_10bfloat16_tEfNS_4arch4Sm90ELb0ELb0ELb1ELb1ELb0ELb1ELb0ELb1ELb0ELb1ELb1ELb0EEENS1_21CollectiveEpilogueFwdINS6_IJSA_NS7_ILi256EEESB_EEES9_SE_SG_Li256ELb1ELb1ELb1ELb0EEENS1_36VarlenDynamicPersistentTileSchedulerILi128ELi96ELi256ELi128ELb1ELb1ELb1ELb0ELb1ELb1EEEEEEEEEvNT_6ParamsE,"",@"SHT_CUDA_INFO"
	.sectionflags	@""
	.align	4


	//----- nvinfo : EIATTR_CUDA_API_VERSION
	.align		4
        /*0000*/ 	.byte	0x04, 0x37
        /*0002*/ 	.short	(.L_642 - .L_641)
.L_641:
        /*0004*/ 	.word	0x00000082


	//----- nvinfo : EIATTR_KPARAM_INFO
	.align		4
.L_642:
        /*0008*/ 	.byte	0x04, 0x17
        /*000a*/ 	.short	(.L_644 - .L_643)
.L_643:
        /*000c*/ 	.word	0x00000000
        /*0010*/ 	.short	0x0000
        /*0012*/ 	.short	0x0000
        /*0014*/ 	.byte	0x00, 0xf0, 0x01, 0x2a


	//----- nvinfo : EIATTR_SPARSE_MMA_MASK
	.align		4
.L_644:
        /*0018*/ 	.byte	0x03, 0x50
        /*001a*/ 	.short	0x0000


	//----- nvinfo : EIATTR_MAXREG_COUNT
	.align		4
        /*001c*/ 	.byte	0x03, 0x1b
        /*001e*/ 	.short	0x00a8


	//----- nvinfo : EIATTR_MERCURY_ISA_VERSION
	.align		4
        /*0020*/ 	.byte	0x03, 0x5f
        /*0022*/ 	.short	0x0101


	//----- nvinfo : EIATTR_VRC_CTA_INIT_COUNT
	.align		4
        /*0024*/ 	.byte	0x02, 0x4a
	.zero		1
	.zero		1


	//----- nvinfo : EIATTR_EXIT_INSTR_OFFSETS
	.align		4
        /*0028*/ 	.byte	0x04, 0x1c
        /*002a*/ 	.short	(.L_646 - .L_645)


	//   ....[0]....
.L_645:
        /*002c*/ 	.word	0x00000010


	//----- nvinfo : EIATTR_MAX_THREADS
	.align		4
.L_646:
        /*0030*/ 	.byte	0x04, 0x05
        /*0032*/ 	.short	(.L_648 - .L_647)
.L_647:
        /*0034*/ 	.word	0x00000180
        /*0038*/ 	.word	0x00000001
        /*003c*/ 	.word	0x00000001


	//----- nvinfo : EIATTR_CBANK_PARAM_SIZE
	.align		4
.L_648:
        /*0040*/ 	.byte	0x03, 0x19
        /*0042*/ 	.short	0x0a80


	//----- nvinfo : EIATTR_PARAM_CBANK
	.align		4
        /*0044*/ 	.byte	0x04, 0x0a
        /*0046*/ 	.short	(.L_650 - .L_649)
	.align		4
.L_649:
        /*0048*/ 	.word	index@(.nv.constant0._ZN7cutlass13device_kernelIN5flash11enable_sm90INS1_16FlashAttnFwdSm90INS1_25CollectiveMainloopFwdSm90ILi2EN4cute5tupleIJNS5_1CILi1EEES8_S8_EEENS6_IJNS7_ILi128EEENS7_ILi96EEENS7_ILi64EEEEEELi256ENS_10bfloat16_tEfNS_4arch4Sm90ELb0ELb0ELb1ELb1ELb0ELb1ELb0ELb1ELb0ELb1ELb1ELb0EEENS1_21CollectiveEpilogueFwdINS6_IJSA_NS7_ILi256EEESB_EEES9_SE_SG_Li256ELb1ELb1ELb1ELb0EEENS1_36VarlenDynamicPersistentTileSchedulerILi128ELi96ELi256ELi128ELb1ELb1ELb1ELb0ELb1ELb1EEEEEEEEEvNT_6ParamsE)
        /*004c*/ 	.short	0x0380
        /*004e*/ 	.short	0x0a80


	//----- nvinfo : EIATTR_SW_WAR
	.align		4
.L_650:
        /*0050*/ 	.byte	0x04, 0x36
        /*0052*/ 	.short	(.L_652 - .L_651)
.L_651:
        /*0054*/ 	.word	0x00000008
.L_652:


//--------------------- .nv.info._ZN7cutlass13device_kernelIN5flash11enable_sm90INS1_16FlashAttnFwdSm90INS1_25CollectiveMainloopFwdSm90ILi2EN4cute5tupleIJNS5_1CILi1EEES8_S8_EEENS6_IJNS7_ILi128EEENS7_ILi96EEENS7_ILi64EEEEEELi256ENS_10bfloat16_tEfNS_4arch4Sm90ELb0ELb0ELb1ELb1ELb0ELb0ELb1ELb1ELb0ELb1ELb1ELb0EEENS1_21CollectiveEpilogueFwdINS6_IJSA_NS7_ILi256EEESB_EEES9_SE_SG_Li256ELb1ELb1ELb1ELb0EEENS1_36VarlenDynamicPersistentTileSchedulerILi128ELi96ELi256ELi128ELb1ELb1ELb1ELb0ELb1ELb1EEEEEEEEEvNT_6ParamsE --------------------------
	.section	.nv.info._ZN7cutlass13device_kernelIN5flash11enable_sm90INS1_16FlashAttnFwdSm90INS1_25CollectiveMainloopFwdSm90ILi2EN4cute5tupleIJNS5_1CILi1EEES8_S8_EEENS6_IJNS7_ILi128EEENS7_ILi96EEENS7_ILi64EEEEEELi256ENS_10bfloat16_tEfNS_4arch4Sm90ELb0ELb0ELb1ELb1ELb0ELb0ELb1ELb1ELb0ELb1ELb1ELb0EEENS1_21CollectiveEpilogueFwdINS6_IJSA_NS7_ILi256EEESB_EEES9_SE_SG_Li256ELb1ELb1ELb1ELb0EEENS1_36VarlenDynamicPersistentTileSchedulerILi128ELi96ELi256ELi128ELb1ELb1ELb1ELb0ELb1ELb1EEEEEEEEEvNT_6ParamsE,"",@"SHT_CUDA_INFO"
	.sectionflags	@""
	.align	4


	//----- nvinfo : EIATTR_CUDA_API_VERSION
	.align		4
        /*0000*/ 	.byte	0x04, 0x37
        /*0002*/ 	.short	(.L_654 - .L_653)
.L_653:
        /*0004*/ 	.word	0x00000082


	//----- nvinfo : EIATTR_KPARAM_INFO
	.align		4
.L_654:
        /*0008*/ 	.byte	0x04, 0x17
        /*000a*/ 	.short	(.L_656 - .L_655)
.L_655:
        /*000c*/ 	.word	0x00000000
        /*0010*/ 	.short	0x0000
        /*0012*/ 	.short	0x0000
        /*0014*/ 	.byte	0x00, 0xf0, 0x01, 0x2e


	//----- nvinfo : EIATTR_SPARSE_MMA_MASK
	.align		4
.L_656:
        /*0018*/ 	.byte	0x03, 0x50
        /*001a*/ 	.short	0x0000


	//----- nvinfo : EIATTR_MAXREG_COUNT
	.align		4
        /*001c*/ 	.byte	0x03, 0x1b
        /*001e*/ 	.short	0x00a8


	//----- nvinfo : EIATTR_MERCURY_ISA_VERSION
	.align		4
        /*0020*/ 	.byte	0x03, 0x5f
        /*0022*/ 	.short	0x0101


	//----- nvinfo : EIATTR_VRC_CTA_INIT_COUNT
	.align		4
        /*0024*/ 	.byte	0x02, 0x4a
	.zero		1
	.zero		1


	//----- nvinfo : EIATTR_EXIT_INSTR_OFFSETS
	.align		4
        /*0028*/ 	.byte	0x04, 0x1c
        /*002a*/ 	.short	(.L_658 - .L_657)


	//   ....[0]....
.L_657:
        /*002c*/ 	.word	0x00000010


	//----- nvinfo : EIATTR_MAX_THREADS
	.align		4
.L_658:
        /*0030*/ 	.byte	0x04, 0x05
        /*0032*/ 	.short	(.L_660 - .L_659)
.L_659:
        /*0034*/ 	.word	0x00000180
        /*0038*/ 	.word	0x00000001
        /*003c*/ 	.word	0x00000001


	//----- nvinfo : EIATTR_CBANK_PARAM_SIZE
	.align		4
.L_660:
        /*0040*/ 	.byte	0x03, 0x19
        /*0042*/ 	.short	0x0b80


	//----- nvinfo : EIATTR_PARAM_CBANK
	.align		4
        /*0044*/ 	.byte	0x04, 0x0a
        /*0046*/ 	.short	(.L_662 - .L_661)
	.align		4
.L_661:
        /*0048*/ 	.word	index@(.nv.constant0._ZN7cutlass13device_kernelIN5flash11enable_sm90INS1_16FlashAttnFwdSm90INS1_25CollectiveMainloopFwdSm90ILi2EN4cute5tupleIJNS5_1CILi1EEES8_S8_EEENS6_IJNS7_ILi128EEENS7_ILi96EEENS7_ILi64EEEEEELi256ENS_10bfloat16_tEfNS_4arch4Sm90ELb0ELb0ELb1ELb1ELb0ELb0ELb1ELb1ELb0ELb1ELb1ELb0EEENS1_21CollectiveEpilogueFwdINS6_IJSA_NS7_ILi256EEESB_EEES9_SE_SG_Li256ELb1ELb1ELb1ELb0EEENS1_36VarlenDynamicPersistentTileSchedulerILi128ELi96ELi256ELi128ELb1ELb1ELb1ELb0ELb1ELb1EEEEEEEEEvNT_6ParamsE)
        /*004c*/ 	.short	0x0380
        /*004e*/ 	.short	0x0b80


	//----- nvinfo : EIATTR_SW_WAR
	.align		4
.L_662:
        /*0050*/ 	.byte	0x04, 0x36
        /*0052*/ 	.short	(.L_664 - .L_663)
.L_663:
        /*0054*/ 	.word	0x00000008
.L_664:


//--------------------- .nv.info._ZN7cutlass13device_kernelIN5flash11enable_sm90INS1_16FlashAttnFwdSm90INS1_25CollectiveMainloopFwdSm90ILi2EN4cute5tupleIJNS5_1CILi1EEES8_S8_EEENS6_IJNS7_ILi128EEENS7_ILi96EEENS7_ILi64EEEEEELi256ENS_10bfloat16_tEfNS_4arch4Sm90ELb0ELb0ELb1ELb1ELb0ELb1ELb1ELb1ELb0ELb1ELb1ELb0EEENS1_21CollectiveEpilogueFwdINS6_IJSA_NS7_ILi256EEESB_EEES9_SE_SG_Li256ELb1ELb1ELb1ELb0EEENS1_36VarlenDynamicPersistentTileSchedulerILi128ELi96ELi256ELi128ELb1ELb1ELb1ELb0ELb1ELb1EEEEEEEEEvNT_6ParamsE --------------------------
	.section	.nv.info._ZN7cutlass13device_kernelIN5flash11enable_sm90INS1_16FlashAttnFwdSm90INS1_25CollectiveMainloopFwdSm90ILi2EN4cute5tupleIJNS5_1CILi1EEES8_S8_EEENS6_IJNS7_ILi128EEENS7_ILi96EEENS7_ILi64EEEEEELi256ENS_10bfloat16_tEfNS_4arch4Sm90ELb0ELb0ELb1ELb1ELb0ELb1ELb1ELb1ELb0ELb1ELb1ELb0EEENS1_21CollectiveEpilogueFwdINS6_IJSA_NS7_ILi256EEESB_EEES9_SE_SG_Li256ELb1ELb1ELb1ELb0EEENS1_36VarlenDynamicPersistentTileSchedulerILi128ELi96ELi256ELi128ELb1ELb1ELb1ELb0ELb1ELb1EEEEEEEEEvNT_6ParamsE,"",@"SHT_CUDA_INFO"
	.sectionflags	@""
	.align	4


	//----- nvinfo : EIATTR_CUDA_API_VERSION
	.align		4
        /*0000*/ 	.byte	0x04, 0x37
        /*0002*/ 	.short	(.L_666 - .L_665)
.L_665:
        /*0004*/ 	.word	0x00000082


	//----- nvinfo : EIATTR_KPARAM_INFO
	.align		4
.L_666:
        /*0008*/ 	.byte	0x04, 0x17
        /*000a*/ 	.short	(.L_668 - .L_667)
.L_667:
        /*000c*/ 	.word	0x00000000
        /*0010*/ 	.short	0x0000
        /*0012*/ 	.short	0x0000
        /*0014*/ 	.byte	0x00, 0xf0, 0x01, 0x2e


	//----- nvinfo : EIATTR_SPARSE_MMA_MASK
	.align		4
.L_668:
        /*0018*/ 	.byte	0x03, 0x50
        /*001a*/ 	.short	0x0000


	//----- nvinfo : EIATTR_MAXREG_COUNT
	.align		4
        /*001c*/ 	.byte	0x03, 0x1b
        /*001e*/ 	.short	0x00a8


	//----- nvinfo : EIATTR_MERCURY_ISA_VERSION
	.align		4
        /*0020*/ 	.byte	0x03, 0x5f
        /*0022*/ 	.short	0x0101


	//----- nvinfo : EIATTR_VRC_CTA_INIT_COUNT
	.align		4
        /*0024*/ 	.byte	0x02, 0x4a
	.zero		1
	.zero		1


	//----- nvinfo : EIATTR_EXIT_INSTR_OFFSETS
	.align		4
        /*0028*/ 	.byte	0x04, 0x1c
        /*002a*/ 	.short	(.L_670 - .L_669)


	//   ....[0]....
.L_669:
        /*002c*/ 	.word	0x00000010


	//----- nvinfo : EIATTR_MAX_THREADS
	.align		4
.L_670:
        /*0030*/ 	.byte	0x04, 0x05
        /*0032*/ 	.short	(.L_672 - .L_671)
.L_671:
        /*0034*/ 	.word	0x00000180
        /*0038*/ 	.word	0x00000001
        /*003c*/ 	.word	0x00000001


	//----- nvinfo : EIATTR_CBANK_PARAM_SIZE
	.align		4
.L_672:
        /*0040*/ 	.byte	0x03, 0x19
        /*0042*/ 	.short	0x0b80


	//----- nvinfo : EIATTR_PARAM_CBANK
	.align		4
        /*0044*/ 	.byte	0x04, 0x0a
        /*0046*/ 	.short	(.L_674 - .L_673)
	.align		4
.L_673:
        /*0048*/ 	.word	index@(.nv.constant0._ZN7cutlass13device_kernelIN5flash11enable_sm90INS1_16FlashAttnFwdSm90INS1_25CollectiveMainloopFwdSm90ILi2EN4cute5tupleIJNS5_1CILi1EEES8_S8_EEENS6_IJNS7_ILi128EEENS7_ILi96EEENS7_ILi64EEEEEELi256ENS_10bfloat16_tEfNS_4arch4Sm90ELb0ELb0ELb1ELb1ELb0ELb1ELb1ELb1ELb0ELb1ELb1ELb0EEENS1_21CollectiveEpilogueFwdINS6_IJSA_NS7_ILi256EEESB_EEES9_SE_SG_Li256ELb1ELb1ELb1ELb0EEENS1_36VarlenDynamicPersistentTileSchedulerILi128ELi96ELi256ELi128ELb1ELb1ELb1ELb0ELb1ELb1EEEEEEEEEvNT_6ParamsE)
        /*004c*/ 	.short	0x0380
        /*004e*/ 	.short	0x0b80


	//----- nvinfo : EIATTR_SW_WAR
	.align		4
.L_674:
        /*0050*/ 	.byte	0x04, 0x36
        /*0052*/ 	.short	(.L_676 - .L_675)
.L_675:
        /*0054*/ 	.word	0x00000008
.L_676:


//--------------------- .nv.info._ZN7cutlass13device_kernelIN5flash11enable_sm90INS1_16FlashAttnFwdSm90INS1_25CollectiveMainloopFwdSm90ILi2EN4cute5tupleIJNS5_1CILi1EEES8_S8_EEENS6_IJNS7_ILi128EEENS7_ILi96EEENS7_ILi64EEEEEELi256ENS_10bfloat16_tEfNS_4arch4Sm90ELb0ELb1ELb1ELb0ELb0ELb0ELb0ELb1ELb0ELb1ELb1ELb0EEENS1_21CollectiveEpilogueFwdINS6_IJSA_NS7_ILi256EEESB_EEES9_SE_SG_Li256ELb0ELb1ELb1ELb0EEENS1_19SingleTileSchedulerILb0ELb1ELb1ELi128EEEEEEEEEvNT_6ParamsE --------------------------
	.section	.nv.info._ZN7cutlass13device_kernelIN5flash11enable_sm90INS1_16FlashAttnFwdSm90INS1_25CollectiveMainloopFwdSm90ILi2EN4cute5tupleIJNS5_1CILi1EEES8_S8_EEENS6_IJNS7_ILi128EEENS7_ILi96EEENS7_ILi64EEEEEELi256ENS_10bfloat16_tEfNS_4arch4Sm90ELb0ELb1ELb1ELb0ELb0ELb0ELb0ELb1ELb0ELb1ELb1ELb0EEENS1_21CollectiveEpilogueFwdINS6_IJSA_NS7_ILi256EEESB_EEES9_SE_SG_Li256ELb0ELb1ELb1ELb0EEENS1_19SingleTileSchedulerILb0ELb1ELb1ELi128EEEEEEEEEvNT_6ParamsE,"",@"SHT_CUDA_INFO"
	.sectionflags	@""
	.align	4


	//----- nvinfo : EIATTR_CUDA_API_VERSION
	.align		4
        /*0000*/ 	.byte	0x04, 0x37
        /*0002*/ 	.short	(.L_678 - .L_677)
.L_677:
        /*0004*/ 	.word	0x00000082


	//----- nvinfo : EIATTR_KPARAM_INFO
	.align		4
.L_678:
        /*0008*/ 	.byte	0x04, 0x17
        /*000a*/ 	.short	(.L_680 - .L_679)
.L_679:
        /*000c*/ 	.word	0x00000000
        /*0010*/ 	.short	0x0000
        /*0012*/ 	.short	0x0000
        /*0014*/ 	.byte	0x00, 0xf0, 0x01, 0x28


	//----- nvinfo : EIATTR_SPARSE_MMA_MASK
	.align		4
.L_680:
        /*0018*/ 	.byte	0x03, 0x50
        /*001a*/ 	.short	0x0000


	//----- nvinfo : EIATTR_MAXREG_COUNT
	.align		4
        /*001c*/ 	.byte	0x03, 0x1b
        /*001e*/ 	.short	0x00a8


	//----- nvinfo : EIATTR_MERCURY_ISA_VERSION
	.align		4
        /*0020*/ 	.byte	0x03, 0x5f
        /*0022*/ 	.short	0x0101


	//----- nvinfo : EIATTR_VRC_CTA_INIT_COUNT
	.align		4
        /*0024*/ 	.byte	0x02, 0x4a
	.zero		1
	.zero		1


	//----- nvinfo : EIATTR_EXIT_INSTR_OFFSETS
	.align		4
        /*0028*/ 	.byte	0x04, 0x1c
        /*002a*/ 	.short	(.L_682 - .L_681)


	//   ....[0]....
.L_681:
        /*002c*/ 	.word	0x00000010


	//----- nvinfo : EIATTR_MAX_THREADS
	.align		4
.L_682:
        /*0030*/ 	.byte	0x04, 0x05
        /*0032*/ 	.short	(.L_684 - .L_683)
.L_683:
        /*0034*/ 	.word	0x00000180
        /*0038*/ 	.word	0x00000001
        /*003c*/ 	.word	0x00000001


	//----- nvinfo : EIATTR_CBANK_PARAM_SIZE
	.align		4
.L_684:
        /*0040*/ 	.byte	0x03, 0x19
        /*0042*/ 	.short	0x0a00


	//----- nvinfo : EIATTR_PARAM_CBANK
	.align		4
        /*0044*/ 	.byte	0x04, 0x0a
        /*0046*/ 	.short	(.L_686 - .L_685)
	.align		4
.L_685:
        /*0048*/ 	.word	index@(.nv.constant0._ZN7cutlass13device_kernelIN5flash11enable_sm90INS1_16FlashAttnFwdSm90INS1_25CollectiveMainloopFwdSm90ILi2EN4cute5tupleIJNS5_1CILi1EEES8_S8_EEENS6_IJNS7_ILi128EEENS7_ILi96EEENS7_ILi64EEEEEELi256ENS_10bfloat16_tEfNS_4arch4Sm90ELb0ELb1ELb1ELb0ELb0ELb0ELb0ELb1ELb0ELb1ELb1ELb0EEENS1_21CollectiveEpilogueFwdINS6_IJSA_NS7_ILi256EEESB_EEES9_SE_SG_Li256ELb0ELb1ELb1ELb0EEENS1_19SingleTileSchedulerILb0ELb1ELb1ELi128EEEEEEEEEvNT_6ParamsE)
        /*004c*/ 	.short	0x0380
        /*004e*/ 	.short	0x0a00


	//----- nvinfo : EIATTR_SW_WAR
	.align		4
.L_686:
        /*0050*/ 	.byte	0x04, 0x36
        /*0052*/ 	.short	(.L_688 - .L_687)
.L_687:
        /*0054*/ 	.word	0x00000008
.L_688:


//--------------------- .nv.info._ZN7cutlass13device_kernelIN5flash11enable_sm90INS1_16FlashAttnFwdSm90INS1_25CollectiveMainloopFwdSm90ILi2EN4cute5tupleIJNS5_1CILi1EEES8_S8_EEENS6_IJNS7_ILi128EEENS7_ILi96EEENS7_ILi64EEEEEELi256ENS_10bfloat16_tEfNS_4arch4Sm90ELb0ELb1ELb1ELb0ELb0ELb0ELb1ELb1ELb0ELb1ELb1ELb0EEENS1_21CollectiveEpilogueFwdINS6_IJSA_NS7_ILi256EEESB_EEES9_SE_SG_Li256ELb0ELb1ELb1ELb0EEENS1_19SingleTileSchedulerILb0ELb1ELb1ELi128EEEEEEEEEvNT_6ParamsE --------------------------
	.section	.nv.info._ZN7cutlass13device_kernelIN5flash11enable_sm90INS1_16FlashAttnFwdSm90INS1_25CollectiveMainloopFwdSm90ILi2EN4cute5tupleIJNS5_1CILi1EEES8_S8_EEENS6_IJNS7_ILi128EEENS7_ILi96EEENS7_ILi64EEEEEELi256ENS_10bfloat16_tEfNS_4arch4Sm90ELb0ELb1ELb1ELb0ELb0ELb0ELb1ELb1ELb0ELb1ELb1ELb0EEENS1_21CollectiveEpilogueFwdINS6_IJSA_NS7_ILi256EEESB_EEES9_SE_SG_Li256ELb0ELb1ELb1ELb0EEENS1_19SingleTileSchedulerILb0ELb1ELb1ELi128EEEEEEEEEvNT_6ParamsE,"",@"SHT_CUDA_INFO"
	.sectionflags	@""
	.align	4


	//----- nvinfo : EIATTR_CUDA_API_VERSION
	.align		4
        /*0000*/ 	.byte	0x04, 0x37
        /*0002*/ 	.short	(.L_690 - .L_689)
.L_689:
        /*0004*/ 	.word	0x00000082


	//----- nvinfo : EIATTR_KPARAM_INFO
	.align		4
.L_690:
        /*0008*/ 	.byte	0x04, 0x17
        /*000a*/ 	.short	(.L_692 - .L_691)
.L_691:
        /*000c*/ 	.word	0x00000000
        /*0010*/ 	.short	0x0000
        /*0012*/ 	.short	0x0000
        /*0014*/ 	.byte	0x00, 0xf0, 0x01, 0x2c


	//----- nvinfo : EIATTR_SPARSE_MMA_MASK
	.align		4
.L_692:
        /*0018*/ 	.byte	0x03, 0x50
        /*001a*/ 	.short	0x0000


	//----- nvinfo : EIATTR_MAXREG_COUNT
	.align		4
        /*001c*/ 	.byte	0x03, 0x1b
        /*001e*/ 	.short	0x00a8


	//----- nvinfo : EIATTR_MERCURY_ISA_VERSION
	.align		4
        /*0020*/ 	.byte	0x03, 0x5f
        /*0022*/ 	.short	0x0101


	//----- nvinfo : EIATTR_VRC_CTA_INIT_COUNT
	.align		4
        /*0024*/ 	.byte	0x02, 0x4a
	.zero		1
	.zero		1


	//----- nvinfo : EIATTR_EXIT_INSTR_OFFSETS
	.align		4
        /*0028*/ 	.byte	0x04, 0x1c
        /*002a*/ 	.short	(.L_694 - .L_693)


	//   ....[0]....
.L_693:
        /*002c*/ 	.word	0x00000010


	//----- nvinfo : EIATTR_MAX_THREADS
	.align		4
.L_694:
        /*0030*/ 	.byte	0x04, 0x05
        /*0032*/ 	.short	(.L_696 - .L_695)
.L_695:
        /*0034*/ 	.word	0x00000180
        /*0038*/ 	.word	0x00000001
        /*003c*/ 	.word	0x00000001


	//----- nvinfo : EIATTR_CBANK_PARAM_SIZE
	.align		4
.L_696:
        /*0040*/ 	.byte	0x03, 0x19
        /*0042*/ 	.short	0x0b00


	//----- nvinfo : EIATTR_PARAM_CBANK
	.align		4
        /*0044*/ 	.byte	0x04, 0x0a
        /*0046*/ 	.short	(.L_698 - .L_697)
	.align		4
.L_697:
        /*0048*/ 	.word	index@(.nv.constant0._ZN7cutlass13device_kernelIN5flash11enable_sm90INS1_16FlashAttnFwdSm90INS1_25CollectiveMainloopFwdSm90ILi2EN4cute5tupleIJNS5_1CILi1EEES8_S8_EEENS6_IJNS7_ILi128EEENS7_ILi96EEENS7_ILi64EEEEEELi256ENS_10bfloat16_tEfNS_4arch4Sm90ELb0ELb1ELb1ELb0ELb0ELb0ELb1ELb1ELb0ELb1ELb1ELb0EEENS1_21CollectiveEpilogueFwdINS6_IJSA_NS7_ILi256EEESB_EEES9_SE_SG_Li256ELb0ELb1ELb1ELb0EEENS1_19SingleTileSchedulerILb0ELb1ELb1ELi128EEEEEEEEEvNT_6ParamsE)
        /*004c*/ 	.short	0x0380
        /*004e*/ 	.short	0x0b00


	//----- nvinfo : EIATTR_SW_WAR
	.align		4
.L_698:
        /*0050*/ 	.byte	0x04, 0x36
        /*0052*/ 	.short	(.L_700 - .L_699)
.L_699:
        /*0054*/ 	.word	0x00000008
.L_700:


//--------------------- .nv.info._ZN7cutlass13device_kernelIN5flash11enable_sm90INS1_16FlashAttnFwdSm90INS1_25CollectiveMainloopFwdSm90ILi2EN4cute5tupleIJNS5_1CILi1EEES8_S8_EEENS6_IJNS7_ILi128EEENS7_ILi96EEENS7_ILi64EEEEEELi256ENS_10bfloat16_tEfNS_4arch4Sm90ELb0ELb1ELb1ELb1ELb0ELb0ELb0ELb1ELb0ELb1ELb1ELb0EEENS1_21CollectiveEpilogueFwdINS6_IJSA_NS7_ILi256EEESB_EEES9_SE_SG_Li256ELb1ELb1ELb1ELb0EEENS1_36VarlenDynamicPersistentTileSchedulerILi128ELi96ELi256ELi128ELb1ELb1ELb1ELb1ELb0ELb1EEEEEEEEEvNT_6ParamsE --------------------------
	.section	.nv.info._ZN7cutlass13device_kernelIN5flash11enable_sm90INS1_16FlashAttnFwdSm90INS1_25CollectiveMainloopFwdSm90ILi2EN4cute5tupleIJNS5_1CILi1EEES8_S8_EEENS6_IJNS7_ILi128EEENS7_ILi96EEENS7_ILi64EEEEEELi256ENS_10bfloat16_tEfNS_4arch4Sm90ELb0ELb1ELb1ELb1ELb0ELb0ELb0ELb1ELb0ELb1ELb1ELb0EEENS1_21CollectiveEpilogueFwdINS6_IJSA_NS7_ILi256EEESB_EEES9_SE_SG_Li256ELb1ELb1ELb1ELb0EEENS1_36VarlenDynamicPersistentTileSchedulerILi128ELi96ELi256ELi128ELb1ELb1ELb1ELb1ELb0ELb1EEEEEEEEEvNT_6ParamsE,"",@"SHT_CUDA_INFO"
	.sectionflags	@""
	.align	4


	//----- nvinfo : EIATTR_CUDA_API_VERSION
	.align		4
        /*0000*/ 	.byte	0x04, 0x37
        /*0002*/ 	.short	(.L_702 - .L_701)
.L_701:
        /*0004*/ 	.word	0x00000082


	//----- nvinfo : EIATTR_KPARAM_INFO
	.align		4
.L_702:
        /*0008*/ 	.byte	0x04, 0x17
        /*000a*/ 	.short	(.L_704 - .L_703)
.L_703:
        /*000c*/ 	.word	0x00000000
        /*0010*/ 	.short	0x0000
        /*0012*/ 	.short	0x0000
        /*0014*/ 	.byte	0x00, 0xf0, 0x01, 0x2a


	//----- nvinfo : EIATTR_SPARSE_MMA_MASK
	.align		4
.L_704:
        /*0018*/ 	.byte	0x03, 0x50
        /*001a*/ 	.short	0x0000


	//----- nvinfo : EIATTR_MAXREG_COUNT
	.align		4
        /*001c*/ 	.byte	0x03, 0x1b
        /*001e*/ 	.short	0x00a8


	//----- nvinfo : EIATTR_MERCURY_ISA_VERSION
	.align		4
        /*0020*/ 	.byte	0x03, 0x5f
        /*0022*/ 	.short	0x0101


	//----- nvinfo : EIATTR_VRC_CTA_INIT_COUNT
	.align		4
        /*0024*/ 	.byte	0x02, 0x4a
	.zero		1
	.zero		1


	//----- nvinfo : EIATTR_EXIT_INSTR_OFFSETS
	.align		4
        /*0028*/ 	.byte	0x04, 0x1c
        /*002a*/ 	.short	(.L_706 - .L_705)


	//   ....[0]....
.L_705:
        /*002c*/ 	.word	0x00000010


	//----- nvinfo : EIATTR_MAX_THREADS
	.align		4
.L_706:
        /*0030*/ 	.byte	0x04, 0x05
        /*0032*/ 	.short	(.L_708 - .L_707)
.L_707:
        /*0034*/ 	.word	0x00000180
        /*0038*/ 	.word	0x00000001
        /*003c*/ 	.word	0x00000001


	//----- nvinfo : EIATTR_CBANK_PARAM_SIZE
	.align		4
.L_708:
        /*0040*/ 	.byte	0x03, 0x19
        /*0042*/ 	.short	0x0a80


	//----- nvinfo : EIATTR_PARAM_CBANK
	.align		4
        /*0044*/ 	.byte	0x04, 0x0a
        /*0046*/ 	.short	(.L_710 - .L_709)
	.align		4
.L_709:
        /*0048*/ 	.word	index@(.nv.constant0._ZN7cutlass13device_kernelIN5flash11enable_sm90INS1_16FlashAttnFwdSm90INS1_25CollectiveMainloopFwdSm90ILi2EN4cute5tupleIJNS5_1CILi1EEES8_S8_EEENS6_IJNS7_ILi128EEENS7_ILi96EEENS7_ILi64EEEEEELi256ENS_10bfloat16_tEfNS_4arch4Sm90ELb0ELb1ELb1ELb1ELb0ELb0ELb0ELb1ELb0ELb1ELb1ELb0EEENS1_21CollectiveEpilogueFwdINS6_IJSA_NS7_ILi256EEESB_EEES9_SE_SG_Li256ELb1ELb1ELb1ELb0EEENS1_36VarlenDynamicPersistentTileSchedulerILi128ELi96ELi256ELi128ELb1ELb1ELb1ELb1ELb0ELb1EEEEEEEEEvNT_6ParamsE)
        /*004c*/ 	.short	0x0380
        /*004e*/ 	.short	0x0a80


	//----- nvinfo : EIATTR_SW_WAR
	.align		4
.L_710:
        /*0050*/ 	.byte	0x04, 0x36
        /*0052*/ 	.short	(.L_712 - .L_711)
.L_711:
        /*0054*/ 	.word	0x00000008
.L_712:


//--------------------- .nv.info._ZN7cutlass13device_kernelIN5flash11enable_sm90INS1_16FlashAttnFwdSm90INS1_25CollectiveMainloopFwdSm90ILi2EN4cute5tupleIJNS5_1CILi1EEES8_S8_EEENS6_IJNS7_ILi128EEENS7_ILi96EEENS7_ILi64EEEEEELi256ENS_10bfloat16_tEfNS_4arch4Sm90ELb0ELb1ELb1ELb1ELb0ELb1ELb0ELb1ELb0ELb1ELb1ELb0EEENS1_21CollectiveEpilogueFwdINS6_IJSA_NS7_ILi256EEESB_EEES9_SE_SG_Li256ELb1ELb1ELb1ELb0EEENS1_36VarlenDynamicPersistentTileSchedulerILi128ELi96ELi256ELi128ELb1ELb1ELb1ELb1ELb0ELb1EEEEEEEEEvNT_6ParamsE --------------------------
	.section	.nv.info._ZN7cutlass13device_kernelIN5flash11enable_sm90INS1_16FlashAttnFwdSm90INS1_25CollectiveMainloopFwdSm90ILi2EN4cute5tupleIJNS5_1CILi1EEES8_S8_EEENS6_IJNS7_ILi128EEENS7_ILi96EEENS7_ILi64EEEEEELi256ENS_10bfloat16_tEfNS_4arch4Sm90ELb0ELb1ELb1ELb1ELb0ELb1ELb0ELb1ELb0ELb1ELb1ELb0EEENS1_21CollectiveEpilogueFwdINS6_IJSA_NS7_ILi256EEESB_EEES9_SE_SG_Li256ELb1ELb1ELb1ELb0EEENS1_36VarlenDynamicPersistentTileSchedulerILi128ELi96ELi256ELi128ELb1ELb1ELb1ELb1ELb0ELb1EEEEEEEEEvNT_6ParamsE,"",@"SHT_CUDA_INFO"
	.sectionflags	@""
	.align	4


	//----- nvinfo : EIATTR_CUDA_API_VERSION
	.align		4
        /*0000*/ 	.byte	0x04, 0x37
        /*0002*/ 	.short	(.L_714 - .L_713)
.L_713:
        /*0004*/ 	.word	0x00000082


	//----- nvinfo : EIATTR_KPARAM_INFO
	.align		4
.L_714:
        /*0008*/ 	.byte	0x04, 0x17
        /*000a*/ 	.short	(.L_716 - .L_715)
.L_715:
        /*000c*/ 	.word	0x00000000
        /*0010*/ 	.short	0x0000
        /*0012*/ 	.short	0x0000
        /*0014*/ 	.byte	0x00, 0xf0, 0x01, 0x2a


	//----- nvinfo : EIATTR_SPARSE_MMA_MASK
	.align		4
.L_716:
        /*0018*/ 	.byte	0x03, 0x50
        /*001a*/ 	.short	0x0000


	//----- nvinfo : EIATTR_MAXREG_COUNT
	.align		4
        /*001c*/ 	.byte	0x03, 0x1b
        /*001e*/ 	.short	0x00a8


	//----- nvinfo : EIATTR_MERCURY_ISA_VERSION
	.align		4
        /*0020*/ 	.byte	0x03, 0x5f
        /*0022*/ 	.short	0x0101


	//----- nvinfo : EIATTR_VRC_CTA_INIT_COUNT
	.align		4
        /*0024*/ 	.byte	0x02, 0x4a
	.zero		1
	.zero		1


	//----- nvinfo : EIATTR_EXIT_INSTR_OFFSETS
	.align		4
        /*0028*/ 	.byte	0x04, 0x1c
        /*002a*/ 	.short	(.L_718 - .L_717)


	//   ....[0]....
.L_717:
        /*002c*/ 	.word	0x00000010


	//----- nvinfo : EIATTR_MAX_THREADS
	.align		4
.L_718:
        /*0030*/ 	.byte	0x04, 0x05
        /*0032*/ 	.short	(.L_720 - .L_719)
.L_719:
        /*0034*/ 	.word	0x00000180
        /*0038*/ 	.word	0x00000001
        /*003c*/ 	.word	0x00000001


	//----- nvinfo : EIATTR_CBANK_PARAM_SIZE
	.align		4
.L_720:
        /*0040*/ 	.byte	0x03, 0x19
        /*0042*/ 	.short	0x0a80


	//----- nvinfo : EIATTR_PARAM_CBANK
	.align		4
        /*0044*/ 	.byte	0x04, 0x0a
        /*0046*/ 	.short	(.L_722 - .L_721)
	.align		4
.L_721:
        /*0048*/ 	.word	index@(.nv.constant0._ZN7cutlass13device_kernelIN5flash11enable_sm90INS1_16FlashAttnFwdSm90INS1_25CollectiveMainloopFwdSm90ILi2EN4cute5tupleIJNS5_1CILi1EEES8_S8_EEENS6_IJNS7_ILi128EEENS7_ILi96EEENS7_ILi64EEEEEELi256ENS_10bfloat16_tEfNS_4arch4Sm90ELb0ELb1ELb1ELb1ELb0ELb1ELb0ELb1ELb0ELb1ELb1ELb0EEENS1_21CollectiveEpilogueFwdINS6_IJSA_NS7_ILi256EEESB_EEES9_SE_SG_Li256ELb1ELb1ELb1ELb0EEENS1_36VarlenDynamicPersistentTileSchedulerILi128ELi96ELi256ELi128ELb1ELb1ELb1ELb1ELb0ELb1EEEEEEEEEvNT_6ParamsE)
        /*004c*/ 	.short	0x0380
        /*004e*/ 	.short	0x0a80


	//----- nvinfo : EIATTR_SW_WAR
	.align		4
.L_722:
        /*0050*/ 	.byte	0x04, 0x36
        /*0052*/ 	.short	(.L_724 - .L_723)
.L_723:
        /*0054*/ 	.word	0x00000008
.L_724:


//--------------------- .nv.info._ZN7cutlass13device_kernelIN5flash11enable_sm90INS1_16FlashAttnFwdSm90INS1_25CollectiveMainloopFwdSm90ILi2EN4cute5tupleIJNS5_1CILi1EEES8_S8_EEENS6_IJNS7_ILi128EEENS7_ILi96EEENS7_ILi64EEEEEELi256ENS_10bfloat16_tEfNS_4arch4Sm90ELb0ELb1ELb1ELb1ELb0ELb0ELb1ELb1ELb0ELb1ELb1ELb0EEENS1_21CollectiveEpilogueFwdINS6_IJSA_NS7_ILi256EEESB_EEES9_SE_SG_Li256ELb1ELb1ELb1ELb0EEENS1_36VarlenDynamicPersistentTileSchedulerILi128ELi96ELi256ELi128ELb1ELb1ELb1ELb1ELb0ELb1EEEEEEEEEvNT_6ParamsE --------------------------
	.section	.nv.info._ZN7cutlass13device_kernelIN5flash11enable_sm90INS1_16FlashAttnFwdSm90INS1_25CollectiveMainloopFwdSm90ILi2EN4cute5tupleIJNS5_1CILi1EEES8_S8_EEENS6_IJNS7_ILi128EEENS7_ILi96EEENS7_ILi64EEEEEELi256ENS_10bfloat16_tEfNS_4arch4Sm90ELb0ELb1ELb1ELb1ELb0ELb0ELb1ELb1ELb0ELb1ELb1ELb0EEENS1_21CollectiveEpilogueFwdINS6_IJSA_NS7_ILi256EEESB_EEES9_SE_SG_Li256ELb1ELb1ELb1ELb0EEENS1_36VarlenDynamicPersistentTileSchedulerILi128ELi96ELi256ELi128ELb1ELb1ELb1ELb1ELb0ELb1EEEEEEEEEvNT_6ParamsE,"",@"SHT_CUDA_INFO"
	.sectionflags	@""
	.align	4


	//----- nvinfo : EIATTR_CUDA_API_VERSION
	.align		4
        /*0000*/ 	.byte	0x04, 0x37
        /*0002*/ 	.short	(.L_726 - .L_725)
.L_725:
        /*0004*/ 	.word	0x00000082


	//----- nvinfo : EIATTR_KPARAM_INFO
	.align		4
.L_726:
        /*0008*/ 	.byte	0x04, 0x17
        /*000a*/ 	.short	(.L_728 - .L_727)
.L_727:
        /*000c*/ 	.word	0x00000000
        /*0010*/ 	.short	0x0000
        /*0012*/ 	.short	0x0000
        /*0014*/ 	.byte	0x00, 0xf0, 0x01, 0x2e


	//----- nvinfo : EIATTR_SPARSE_MMA_MASK
	.align		4
.L_728:
        /*0018*/ 	.byte	0x03, 0x50
        /*001a*/ 	.short	0x0000


	//----- nvinfo : EIATTR_MAXREG_COUNT
	.align		4
        /*001c*/ 	.byte	0x03, 0x1b
        /*001e*/ 	.short	0x00a8


	//----- nvinfo : EIATTR_MERCURY_ISA_VERSION
	.align		4
        /*0020*/ 	.byte	0x03, 0x5f
        /*0022*/ 	.short	0x0101


	//----- nvinfo : EIATTR_VRC_CTA_INIT_COUNT
	.align		4
        /*0024*/ 	.byte	0x02, 0x4a
	.zero		1
	.zero		1


	//----- nvinfo : EIATTR_EXIT_INSTR_OFFSETS
	.align		4
        /*0028*/ 	.byte	0x04, 0x1c
        /*002a*/ 	.short	(.L_730 - .L_729)


	//   ....[0]....
.L_729:
        /*002c*/ 	.word	0x00000010


	//----- nvinfo : EIATTR_MAX_THREADS
	.align		4
.L_730:
        /*0030*/ 	.byte	0x04, 0x05
        /*0032*/ 	.short	(.L_732 - .L_731)
.L_731:
        /*0034*/ 	.word	0x00000180
        /*0038*/ 	.word	0x00000001
        /*003c*/ 	.word	0x00000001


	//----- nvinfo : EIATTR_CBANK_PARAM_SIZE
	.align		4
.L_732:
        /*0040*/ 	.byte	0x03, 0x19
        /*0042*/ 	.short	0x0b80


	//----- nvinfo : EIATTR_PARAM_CBANK
	.align		4
        /*0044*/ 	.byte	0x04, 0x0a
        /*0046*/ 	.short	(.L_734 - .L_733)
	.align		4
.L_733:
        /*0048*/ 	.word	index@(.nv.constant0._ZN7cutlass13device_kernelIN5flash11enable_sm90INS1_16FlashAttnFwdSm90INS1_25CollectiveMainloopFwdSm90ILi2EN4cute5tupleIJNS5_1CILi1EEES8_S8_EEENS6_IJNS7_ILi128EEENS7_ILi96EEENS7_ILi64EEEEEELi256ENS_10bfloat16_tEfNS_4arch4Sm90ELb0ELb1ELb1ELb1ELb0ELb0ELb1ELb1ELb0ELb1ELb1ELb0EEENS1_21CollectiveEpilogueFwdINS6_IJSA_NS7_ILi256EEESB_EEES9_SE_SG_Li256ELb1ELb1ELb1ELb0EEENS1_36VarlenDynamicPersistentTileSchedulerILi128ELi96ELi256ELi128ELb1ELb1ELb1ELb1ELb0ELb1EEEEEEEEEvNT_6ParamsE)
        /*004c*/ 	.short	0x0380
        /*004e*/ 	.short	0x0b80


	//----- nvinfo : EIATTR_SW_WAR
	.align		4
.L_734:
        /*0050*/ 	.byte	0x04, 0x36
        /*0052*/ 	.short	(.L_736 - .L_735)
.L_735:
        /*0054*/ 	.word	0x00000008
.L_736:


//--------------------- .nv.info._ZN7cutlass13device_kernelIN5flash11enable_sm90INS1_16FlashAttnFwdSm90INS1_25CollectiveMainloopFwdSm90ILi2EN4cute5tupleIJNS5_1CILi1EEES8_S8_EEENS6_IJNS7_ILi128EEENS7_ILi96EEENS7_ILi64EEEEEELi256ENS_10bfloat16_tEfNS_4arch4Sm90ELb0ELb1ELb1ELb1ELb0ELb1ELb1ELb1ELb0ELb1ELb1ELb0EEENS1_21CollectiveEpilogueFwdINS6_IJSA_NS7_ILi256EEESB_EEES9_SE_SG_Li256ELb1ELb1ELb1ELb0EEENS1_36VarlenDynamicPersistentTileSchedulerILi128ELi96ELi256ELi128ELb1ELb1ELb1ELb1ELb0ELb1EEEEEEEEEvNT_6ParamsE --------------------------
	.section	.nv.info._ZN7cutlass13device_kernelIN5flash11enable_sm90INS1_16FlashAttnFwdSm90INS1_25CollectiveMainloopFwdSm90ILi2EN4cute5tupleIJNS5_1CILi1EEES8_S8_EEENS6_IJNS7_ILi128EEENS7_ILi96EEENS7_ILi64EEEEEELi256ENS_10bfloat16_tEfNS_4arch4Sm90ELb0ELb1ELb1ELb1ELb0ELb1ELb1ELb1ELb0ELb1ELb1ELb0EEENS1_21CollectiveEpilogueFwdINS6_IJSA_NS7_ILi256EEESB_EEES9_SE_SG_Li256ELb1ELb1ELb1ELb0EEENS1_36VarlenDynamicPersistentTileSchedulerILi128ELi96ELi256ELi128ELb1ELb1ELb1ELb1ELb0ELb1EEEEEEEEEvNT_6ParamsE,"",@"SHT_CUDA_INFO"
	.sectionflags	@""
	.align	4


	//----- nvinfo : EIATTR_CUDA_API_VERSION
	.align		4
        /*0000*/ 	.byte	0x04, 0x37
        /*0002*/ 	.short	(.L_738 - .L_737)
.L_737:
        /*0004*/ 	.word	0x00000082


	//----- nvinfo : EIATTR_KPARAM_INFO
	.align		4
.L_738:
        /*0008*/ 	.byte	0x04, 0x17
        /*000a*/ 	.short	(.L_740 - .L_739)
.L_739:
        /*000c*/ 	.word	0x00000000
        /*0010*/ 	.short	0x0000
        /*0012*/ 	.short	0x0000
        /*0014*/ 	.byte	0x00, 0xf0, 0x01, 0x2e


	//----- nvinfo : EIATTR_SPARSE_MMA_MASK
	.align		4
.L_740:
        /*0018*/ 	.byte	0x03, 0x50
        /*001a*/ 	.short	0x0000


	//----- nvinfo : EIATTR_MAXREG_COUNT
	.align		4
        /*001c*/ 	.byte	0x03, 0x1b
        /*001e*/ 	.short	0x00a8


	//----- nvinfo : EIATTR_MERCURY_ISA_VERSION
	.align		4
        /*0020*/ 	.byte	0x03, 0x5f
        /*0022*/ 	.short	0x0101


	//----- nvinfo : EIATTR_VRC_CTA_INIT_COUNT
	.align		4
        /*0024*/ 	.byte	0x02, 0x4a
	.zero		1
	.zero		1


	//----- nvinfo : EIATTR_EXIT_INSTR_OFFSETS
	.align		4
        /*0028*/ 	.byte	0x04, 0x1c
        /*002a*/ 	.short	(.L_742 - .L_741)


	//   ....[0]....
.L_741:
        /*002c*/ 	.word	0x00000010


	//----- nvinfo : EIATTR_MAX_THREADS
	.align		4
.L_742:
        /*0030*/ 	.byte	0x04, 0x05
        /*0032*/ 	.short	(.L_744 - .L_743)
.L_743:
        /*0034*/ 	.word	0x00000180
        /*0038*/ 	.word	0x00000001
        /*003c*/ 	.word	0x00000001


	//----- nvinfo : EIATTR_CBANK_PARAM_SIZE
	.align		4
.L_744:
        /*0040*/ 	.byte	0x03, 0x19
        /*0042*/ 	.short	0x0b80


	//----- nvinfo : EIATTR_PARAM_CBANK
	.align		4
        /*0044*/ 	.byte	0x04, 0x0a
        /*0046*/ 	.short	(.L_746 - .L_745)
	.align		4
.L_745:
        /*0048*/ 	.word	index@(.nv.constant0._ZN7cutlass13device_kernelIN5flash11enable_sm90INS1_16FlashAttnFwdSm90INS1_25CollectiveMainloopFwdSm90ILi2EN4cute5tupleIJNS5_1CILi1EEES8_S8_EEENS6_IJNS7_ILi128EEENS7_ILi96EEENS7_ILi64EEEEEELi256ENS_10bfloat16_tEfNS_4arch4Sm90ELb0ELb1ELb1ELb1ELb0ELb1ELb1ELb1ELb0ELb1ELb1ELb0EEENS1_21CollectiveEpilogueFwdINS6_IJSA_NS7_ILi256EEESB_EEES9_SE_SG_Li256ELb1ELb1ELb1ELb0EEENS1_36VarlenDynamicPersistentTileSchedulerILi128ELi96ELi256ELi128ELb1ELb1ELb1ELb1ELb0ELb1EEEEEEEEEvNT_6ParamsE)
        /*004c*/ 	.short	0x0380
        /*004e*/ 	.short	0x0b80


	//----- nvinfo : EIATTR_SW_WAR
	.align		4
.L_746:
        /*0050*/ 	.byte	0x04, 0x36
        /*0052*/ 	.short	(.L_748 - .L_747)
.L_747:
        /*0054*/ 	.word	0x00000008
.L_748:


//--------------------- .nv.info._ZN7cutlass13device_kernelIN5flash11enable_sm90INS1_16FlashAttnFwdSm90INS1_25CollectiveMainloopFwdSm90ILi2EN4cute5tupleIJNS5_1CILi1EEES8_S8_EEENS6_IJNS7_ILi128EEENS7_ILi96EEENS7_ILi64EEEEEELi256ENS_10bfloat16_tEfNS_4arch4Sm90ELb1ELb0ELb1ELb0ELb0ELb0ELb0ELb1ELb0ELb1ELb1ELb0EEENS1_21CollectiveEpilogueFwdINS6_IJSA_NS7_ILi256EEESB_EEES9_SE_SG_Li256ELb0ELb1ELb1ELb0EEENS1_19SingleTileSchedulerILb0ELb1ELb1ELi128EEEEEEEEEvNT_6ParamsE --------------------------
	.section	.nv.info._ZN7cutlass13device_kernelIN5flash11enable_sm90INS1_16FlashAttnFwdSm90INS1_25CollectiveMainloopFwdSm90ILi2EN4cute5tupleIJNS5_1CILi1EEES8_S8_EEENS6_IJNS7_ILi128EEENS7_ILi96EEENS7_ILi64EEEEEELi256ENS_10bfloat16_tEfNS_4arch4Sm90ELb1ELb0ELb1ELb0ELb0ELb0ELb0ELb1ELb0ELb1ELb1ELb0EEENS1_21CollectiveEpilogueFwdINS6_IJSA_NS7_ILi256EEESB_EEES9_SE_SG_Li256ELb0ELb1ELb1ELb0EEENS1_19SingleTileSchedulerILb0ELb1ELb1ELi128EEEEEEEEEvNT_6ParamsE,"",@"SHT_CUDA_INFO"
	.sectionflags	@""
	.align	4


	//----- nvinfo : EIATTR_CUDA_API_VERSION
	.align		4
        /*0000*/ 	.byte	0x04, 0x37
        /*0002*/ 	.short	(.L_750 - .L_749)
.L_749:
        /*0004*/ 	.word	0x00000082


	//----- nvinfo : EIATTR_KPARAM_INFO
	.align		4
.L_750:
        /*0008*/ 	.byte	0x04, 0x17
        /*000a*/ 	.short	(.L_752 - .L_751)
.L_751:
        /*000c*/ 	.word	0x00000000
        /*0010*/ 	.short	0x0000
        /*0012*/ 	.short	0x0000
        /*0014*/ 	.byte	0x00, 0xf0, 0x01, 0x28


	//----- nvinfo : EIATTR_SPARSE_MMA_MASK
	.align		4
.L_752:
        /*0018*/ 	.byte	0x03, 0x50
        /*001a*/ 	.short	0x0000


	//----- nvinfo : EIATTR_MAXREG_COUNT
	.align		4
        /*001c*/ 	.byte	0x03, 0x1b
        /*001e*/ 	.short	0x00a8


	//----- nvinfo : EIATTR_MERCURY_ISA_VERSION
	.align		4
        /*0020*/ 	.byte	0x03, 0x5f
        /*0022*/ 	.short	0x0101


	//----- nvinfo : EIATTR_VRC_CTA_INIT_COUNT
	.align		4
        /*0024*/ 	.byte	0x02, 0x4a
	.zero		1
	.zero		1


	//----- nvinfo : EIATTR_EXIT_INSTR_OFFSETS
	.align		4
        /*0028*/ 	.byte	0x04, 0x1c
        /*002a*/ 	.short	(.L_754 - .L_753)


	//   ....[0]....
.L_753:
        /*002c*/ 	.word	0x00000010


	//----- nvinfo : EIATTR_MAX_THREADS
	.align		4
.L_754:
        /*0030*/ 	.byte	0x04, 0x05
        /*0032*/ 	.short	(.L_756 - .L_755)
.L_755:
        /*0034*/ 	.word	0x00000180
        /*0038*/ 	.word	0x00000001
        /*003c*/ 	.word	0x00000001


	//----- nvinfo : EIATTR_CBANK_PARAM_SIZE
	.align		4
.L_756:
        /*0040*/ 	.byte	0x03, 0x19
        /*0042*/ 	.short	0x0a00


	//----- nvinfo : EIATTR_PARAM_CBANK
	.align		4
        /*0044*/ 	.byte	0x04, 0x0a
        /*0046*/ 	.short	(.L_758 - .L_757)
	.align		4
.L_757:
        /*0048*/ 	.word	index@(.nv.constant0._ZN7cutlass13device_kernelIN5flash11enable_sm90INS1_16FlashAttnFwdSm90INS1_25CollectiveMainloopFwdSm90ILi2EN4cute5tupleIJNS5_1CILi1EEES8_S8_EEENS6_IJNS7_ILi128EEENS7_ILi96EEENS7_ILi64EEEEEELi256ENS_10bfloat16_tEfNS_4arch4Sm90ELb1ELb0ELb1ELb0ELb0ELb0ELb0ELb1ELb0ELb1ELb1ELb0EEENS1_21CollectiveEpilogueFwdINS6_IJSA_NS7_ILi256EEESB_EEES9_SE_SG_Li256ELb0ELb1ELb1ELb0EEENS1_19SingleTileSchedulerILb0ELb1ELb1ELi128EEEEEEEEEvNT_6ParamsE)
        /*004c*/ 	.short	0x0380
        /*004e*/ 	.short	0x0a00


	//----- nvinfo : EIATTR_SW_WAR
	.align		4
.L_758:
        /*0050*/ 	.byte	0x04, 0x36
        /*0052*/ 	.short	(.L_760 - .L_759)
.L_759:
        /*0054*/ 	.word	0x00000008
.L_760:


//--------------------- .nv.info._ZN7cutlass13device_kernelIN5flash11enable_sm90INS1_16FlashAttnFwdSm90INS1_25CollectiveMainloopFwdSm90ILi2EN4cute5tupleIJNS5_1CILi1EEES8_S8_EEENS6_IJNS7_ILi128EEENS7_ILi96EEENS7_ILi64EEEEEELi256ENS_10bfloat16_tEfNS_4arch4Sm90ELb1ELb0ELb1ELb0ELb0ELb0ELb1ELb1ELb0ELb1ELb1ELb0EEENS1_21CollectiveEpilogueFwdINS6_IJSA_NS7_ILi256EEESB_EEES9_SE_SG_Li256ELb0ELb1ELb1ELb0EEENS1_19SingleTileSchedulerILb0ELb1ELb1ELi128EEEEEEEEEvNT_6ParamsE --------------------------
	.section	.nv.info._ZN7cutlass13device_kernelIN5flash11enable_sm90INS1_16FlashAttnFwdSm90INS1_25CollectiveMainloopFwdSm90ILi2EN4cute5tupleIJNS5_1CILi1EEES8_S8_EEENS6_IJNS7_ILi128EEENS7_ILi96EEENS7_ILi64EEEEEELi256ENS_10bfloat16_tEfNS_4arch4Sm90ELb1ELb0ELb1ELb0ELb0ELb0ELb1ELb1ELb0ELb1ELb1ELb0EEENS1_21CollectiveEpilogueFwdINS6_IJSA_NS7_ILi256EEESB_EEES9_SE_SG_Li256ELb0ELb1ELb1ELb0EEENS1_19SingleTileSchedulerILb0ELb1ELb1ELi128EEEEEEEEEvNT_6ParamsE,"",@"SHT_CUDA_INFO"
	.sectionflags	@""
	.align	4


	//----- nvinfo : EIATTR_CUDA_API_VERSION
	.align		4
        /*0000*/ 	.byte	0x04, 0x37
        /*0002*/ 	.short	(.L_762 - .L_761)
.L_761:
        /*0004*/ 	.word	0x00000082


	//----- nvinfo : EIATTR_KPARAM_INFO
	.align		4
.L_762:
        /*0008*/ 	.byte	0x04, 0x17
        /*000a*/ 	.short	(.L_764 - .L_763)
.L_763:
        /*000c*/ 	.word	0x00000000
        /*0010*/ 	.short	0x0000
        /*0012*/ 	.short	0x0000
        /*0014*/ 	.byte	0x00, 0xf0, 0x01, 0x2c


	//----- nvinfo : EIATTR_SPARSE_MMA_MASK
	.align		4
.L_764:
        /*0018*/ 	.byte	0x03, 0x50
        /*001a*/ 	.short	0x0000


	//----- nvinfo : EIATTR_MAXREG_COUNT
	.align		4
        /*001c*/ 	.byte	0x03, 0x1b
        /*001e*/ 	.short	0x00a8


	//----- nvinfo : EIATTR_MERCURY_ISA_VERSION
	.align		4
        /*0020*/ 	.byte	0x03, 0x5f
        /*0022*/ 	.short	0x0101


	//----- nvinfo : EIATTR_VRC_CTA_INIT_COUNT
	.align		4
        /*0024*/ 	.byte	0x02, 0x4a
	.zero		1
	.zero		1


	//----- nvinfo : EIATTR_EXIT_INSTR_OFFSETS
	.align		4
        /*0028*/ 	.byte	0x04, 0x1c
        /*002a*/ 	.short	(.L_766 - .L_765)


	//   ....[0]....
.L_765:
        /*002c*/ 	.word	0x00000010


	//----- nvinfo : EIATTR_MAX_THREADS
	.align		4
.L_766:
        /*0030*/ 	.byte	0x04, 0x05
        /*0032*/ 	.short	(.L_768 - .L_767)
.L_767:
        /*0034*/ 	.word	0x00000180
        /*0038*/ 	.word	0x00000001
        /*003c*/ 	.word	0x00000001


	//----- nvinfo : EIATTR_CBANK_PARAM_SIZE
	.align		4
.L_768:
        /*0040*/ 	.byte	0x03, 0x19
        /*0042*/ 	.short	0x0b00


	//----- nvinfo : EIATTR_PARAM_CBANK
	.align		4
        /*0044*/ 	.byte	0x04, 0x0a
        /*0046*/ 	.short	(.L_770 - .L_769)
	.align		4
.L_769:
        /*0048*/ 	.word	index@(.nv.constant0._ZN7cutlass13device_kernelIN5flash11enable_sm90INS1_16FlashAttnFwdSm90INS1_25CollectiveMainloopFwdSm90ILi2EN4cute5tupleIJNS5_1CILi1EEES8_S8_EEENS6_IJNS7_ILi128EEENS7_ILi96EEENS7_ILi64EEEEEELi256ENS_10bfloat16_tEfNS_4arch4Sm90ELb1ELb0ELb1ELb0ELb0ELb0ELb1ELb1ELb0ELb1ELb1ELb0EEENS1_21CollectiveEpilogueFwdINS6_IJSA_NS7_ILi256EEESB_EEES9_SE_SG_Li256ELb0ELb1ELb1ELb0EEENS1_19SingleTileSchedulerILb0ELb1ELb1ELi128EEEEEEEEEvNT_6ParamsE)
        /*004c*/ 	.short	0x0380
        /*004e*/ 	.short	0x0b00


	//----- nvinfo : EIATTR_SW_WAR
	.align		4
.L_770:
        /*0050*/ 	.byte	0x04, 0x36
        /*0052*/ 	.short	(.L_772 - .L_771)
.L_771:
        /*0054*/ 	.word	0x00000008
.L_772:


//--------------------- .nv.info._ZN7cutlass13device_kernelIN5flash11enable_sm90INS1_16FlashAttnFwdSm90INS1_25CollectiveMainloopFwdSm90ILi2EN4cute5tupleIJNS5_1CILi1EEES8_S8_EEENS6_IJNS7_ILi128EEENS7_ILi96EEENS7_ILi64EEEEEELi256ENS_10bfloat16_tEfNS_4arch4Sm90ELb1ELb0ELb1ELb1ELb0ELb0ELb0ELb1ELb0ELb1ELb1ELb0EEENS1_21CollectiveEpilogueFwdINS6_IJSA_NS7_ILi256EEESB_EEES9_SE_SG_Li256ELb1ELb1ELb1ELb0EEENS1_36VarlenDynamicPersistentTileSchedulerILi128ELi96ELi256ELi128ELb1ELb1ELb1ELb1ELb1ELb1EEEEEEEEEvNT_6ParamsE --------------------------
	.section	.nv.info._ZN7cutlass13device_kernelIN5flash11enable_sm90INS1_16FlashAttnFwdSm90INS1_25CollectiveMainloopFwdSm90ILi2EN4cute5tupleIJNS5_1CILi1EEES8_S8_EEENS6_IJNS7_ILi128EEENS7_ILi96EEENS7_ILi64EEEEEELi256ENS_10bfloat16_tEfNS_4arch4Sm90ELb1ELb0ELb1ELb1ELb0ELb0ELb0ELb1ELb0ELb1ELb1ELb0EEENS1_21CollectiveEpilogueFwdINS6_IJSA_NS7_ILi256EEESB_EEES9_SE_SG_Li256ELb1ELb1ELb1ELb0EEENS1_36VarlenDynamicPersistentTileSchedulerILi128ELi96ELi256ELi128ELb1ELb1ELb1ELb1ELb1ELb1EEEEEEEEEvNT_6ParamsE,"",@"SHT_CUDA_INFO"
	.sectionflags	@""
	.align	4


	//----- nvinfo : EIATTR_CUDA_API_VERSION
	.align		4
        /*0000*/ 	.byte	0x04, 0x37
        /*0002*/ 	.short	(.L_774 - .L_773)
.L_773:
        /*0004*/ 	.word	0x00000082


	//----- nvinfo : EIATTR_KPARAM_INFO
	.align		4
.L_774:
        /*0008*/ 	.byte	0x04, 0x17
        /*000a*/ 	.short	(.L_776 - .L_775)
.L_775:
        /*000c*/ 	.word	0x00000000
        /*0010*/ 	.short	0x0000
        /*0012*/ 	.short	0x0000
        /*0014*/ 	.byte	0x00, 0xf0, 0x01, 0x2a


	//----- nvinfo : EIATTR_SPARSE_MMA_MASK
	.align		4
.L_776:
        /*0018*/ 	.byte	0x03, 0x50
        /*001a*/ 	.short	0x0000


	//----- nvinfo : EIATTR_MAXREG_COUNT
	.align		4
        /*001c*/ 	.byte	0x03, 0x1b
        /*001e*/ 	.short	0x00a8


	//----- nvinfo : EIATTR_MERCURY_ISA_VERSION
	.align		4
        /*0020*/ 	.byte	0x03, 0x5f
        /*0022*/ 	.short	0x0101


	//----- nvinfo : EIATTR_VRC_CTA_INIT_COUNT
	.align		4
        /*0024*/ 	.byte	0x02, 0x4a
	.zero		1
	.zero		1


	//----- nvinfo : EIATTR_EXIT_INSTR_OFFSETS
	.align		4
        /*0028*/ 	.byte	0x04, 0x1c
        /*002a*/ 	.short	(.L_778 - .L_777)


	//   ....[0]....
.L_777:
        /*002c*/ 	.word	0x00000010


	//----- nvinfo : EIATTR_MAX_THREADS
	.align		4
.L_778:
        /*0030*/ 	.byte	0x04, 0x05
        /*0032*/ 	.short	(.L_780 - .L_779)
.L_779:
        /*0034*/ 	.word	0x00000180
        /*0038*/ 	.word	0x00000001
        /*003c*/ 	.word	0x00000001


	//----- nvinfo : EIATTR_CBANK_PARAM_SIZE
	.align		4
.L_780:
        /*0040*/ 	.byte	0x03, 0x19
        /*0042*/ 	.short	0x0a80


	//----- nvinfo : EIATTR_PARAM_CBANK
	.align		4
        /*0044*/ 	.byte	0x04, 0x0a
        /*0046*/ 	.short	(.L_782 - .L_781)
	.align		4
.L_781:
        /*0048*/ 	.word	index@(.nv.constant0._ZN7cutlass13device_kernelIN5flash11enable_sm90INS1_16FlashAttnFwdSm90INS1_25CollectiveMainloopFwdSm90ILi2EN4cute5tupleIJNS5_1CILi1EEES8_S8_EEENS6_IJNS7_ILi128EEENS7_ILi96EEENS7_ILi64EEEEEELi256ENS_10bfloat16_tEfNS_4arch4Sm90ELb1ELb0ELb1ELb1ELb0ELb0ELb0ELb1ELb0ELb1ELb1ELb0EEENS1_21CollectiveEpilogueFwdINS6_IJSA_NS7_ILi256EEESB_EEES9_SE_SG_Li256ELb1ELb1ELb1ELb0EEENS1_36VarlenDynamicPersistentTileSchedulerILi128ELi96ELi256ELi128ELb1ELb1ELb1ELb1ELb1ELb1EEEEEEEEEvNT_6ParamsE)
        /*004c*/ 	.short	0x0380
        /*004e*/ 	.short	0x0a80


	//----- nvinfo : EIATTR_SW_WAR
	.align		4
.L_782:
        /*0050*/ 	.byte	0x04, 0x36
        /*0052*/ 	.short	(.L_784 - .L_783)
.L_783:
        /*0054*/ 	.word	0x00000008
.L_784:


//--------------------- .nv.info._ZN7cutlass13device_kernelIN5flash11enable_sm90INS1_16FlashAttnFwdSm90INS1_25CollectiveMainloopFwdSm90ILi2EN4cute5tupleIJNS5_1CILi1EEES8_S8_EEENS6_IJNS7_ILi128EEENS7_ILi96EEENS7_ILi64EEEEEELi256ENS_10bfloat16_tEfNS_4arch4Sm90ELb1ELb0ELb1ELb1ELb0ELb1ELb0ELb1ELb0ELb1ELb1ELb0EEENS1_21CollectiveEpilogueFwdINS6_IJSA_NS7_ILi256EEESB_EEES9_SE_SG_Li256ELb1ELb1ELb1ELb0EEENS1_36VarlenDynamicPersistentTileSchedulerILi128ELi96ELi256ELi128ELb1ELb1ELb1ELb1ELb1ELb1EEEEEEEEEvNT_6ParamsE --------------------------
	.section	.nv.info._ZN7cutlass13device_kernelIN5flash11enable_sm90INS1_16FlashAttnFwdSm90INS1_25CollectiveMainloopFwdSm90ILi2EN4cute5tupleIJNS5_1CILi1EEES8_S8_EEENS6_IJNS7_ILi128EEENS7_ILi96EEENS7_ILi64EEEEEELi256ENS_10bfloat16_tEfNS_4arch4Sm90ELb1ELb0ELb1ELb1ELb0ELb1ELb0ELb1ELb0ELb1ELb1ELb0EEENS1_21CollectiveEpilogueFwdINS6_IJSA_NS7_ILi256EEESB_EEES9_SE_SG_Li256ELb1ELb1ELb1ELb0EEENS1_36VarlenDynamicPersistentTileSchedulerILi128ELi96ELi256ELi128ELb1ELb1ELb1ELb1ELb1ELb1EEEEEEEEEvNT_6ParamsE,"",@"SHT_CUDA_INFO"
	.sectionflags	@""
	.align	4


	//----- nvinfo : EIATTR_CUDA_API_VERSION
	.align		4
        /*0000*/ 	.byte	0x04, 0x37
        /*0002*/ 	.short	(.L_786 - .L_785)
.L_785:
        /*0004*/ 	.word	0x00000082


	//----- nvinfo : EIATTR_KPARAM_INFO
	.align		4
.L_786:
        /*0008*/ 	.byte	0x04, 0x17
        /*000a*/ 	.short	(.L_788 - .L_787)
.L_787:
        /*000c*/ 	.word	0x00000000
        /*0010*/ 	.short	0x0000
        /*0012*/ 	.short	0x0000
        /*0014*/ 	.byte	0x00, 0xf0, 0x01, 0x2a


	//----- nvinfo : EIATTR_SPARSE_MMA_MASK
	.align		4
.L_788:
        /*0018*/ 	.byte	0x03, 0x50
        /*001a*/ 	.short	0x0000


	//----- nvinfo : EIATTR_MAXREG_COUNT
	.align		4
        /*001c*/ 	.byte	0x03, 0x1b
        /*001e*/ 	.short	0x00a8


	//----- nvinfo : EIATTR_MERCURY_ISA_VERSION
	.align		4
        /*0020*/ 	.byte	0x03, 0x5f
        /*0022*/ 	.short	0x0101


	//----- nvinfo : EIATTR_VRC_CTA_INIT_COUNT
	.align		4
        /*0024*/ 	.byte	0x02, 0x4a
	.zero		1
	.zero		1


	//----- nvinfo : EIATTR_EXIT_INSTR_OFFSETS
	.align		4
        /*0028*/ 	.byte	0x04, 0x1c
        /*002a*/ 	.short	(.L_790 - .L_789)


	//   ....[0]....
.L_789:
        /*002c*/ 	.word	0x00000010


	//----- nvinfo : EIATTR_MAX_THREADS
	.align		4
.L_790:
        /*0030*/ 	.byte	0x04, 0x05
        /*0032*/ 	.short	(.L_792 - .L_791)
.L_791:
        /*0034*/ 	.word	0x00000180
        /*0038*/ 	.word	0x00000001
        /*003c*/ 	.word	0x00000001


	//----- nvinfo : EIATTR_CBANK_PARAM_SIZE
	.align		4
.L_792:
        /*0040*/ 	.byte	0x03, 0x19
        /*0042*/ 	.short	0x0a80


	//----- nvinfo : EIATTR_PARAM_CBANK
	.align		4
        /*0044*/ 	.byte	0x04, 0x0a
        /*0046*/ 	.short	(.L_794 - .L_793)
	.align		4
.L_793:
        /*0048*/ 	.word	index@(.nv.constant0._ZN7cutlass13device_kernelIN5flash11enable_sm90INS1_16FlashAttnFwdSm90INS1_25CollectiveMainloopFwdSm90ILi2EN4cute5tupleIJNS5_1CILi1EEES8_S8_EEENS6_IJNS7_ILi128EEENS7_ILi96EEENS7_ILi64EEEEEELi256ENS_10bfloat16_tEfNS_4arch4Sm90ELb1ELb0ELb1ELb1ELb0ELb1ELb0ELb1ELb0ELb1ELb1ELb0EEENS1_21CollectiveEpilogueFwdINS6_IJSA_NS7_ILi256EEESB_EEES9_SE_SG_Li256ELb1ELb1ELb1ELb0EEENS1_36VarlenDynamicPersistentTileSchedulerILi128ELi96ELi256ELi128ELb1ELb1ELb1ELb1ELb1ELb1EEEEEEEEEvNT_6ParamsE)
        /*004c*/ 	.short	0x0380
        /*004e*/ 	.short	0x0a80


	//----- nvinfo : EIATTR_SW_WAR
	.align		4
.L_794:
        /*0050*/ 	.byte	0x04, 0x36
        /*0052*/ 	.short	(.L_796 - .L_795)
.L_795:
        /*0054*/ 	.word	0x00000008
.L_796:


//--------------------- .nv.info._ZN7cutlass13device_kernelIN5flash11enable_sm90INS1_16FlashAttnFwdSm90INS1_25CollectiveMainloopFwdSm90ILi2EN4cute5tupleIJNS5_1CILi1EEES8_S8_EEENS6_IJNS7_ILi128EEENS7_ILi96EEENS7_ILi64EEEEEELi256ENS_10bfloat16_tEfNS_4arch4Sm90ELb1ELb0ELb1ELb1ELb0ELb0ELb1ELb1ELb0ELb1ELb1ELb0EEENS1_21CollectiveEpilogueFwdINS6_IJSA_NS7_ILi256EEESB_EEES9_SE_SG_Li256ELb1ELb1ELb1ELb0EEENS1_36VarlenDynamicPersistentTileSchedulerILi128ELi96ELi256ELi128ELb1ELb1ELb1ELb1ELb1ELb1EEEEEEEEEvNT_6ParamsE --------------------------
	.section	.nv.info._ZN7cutlass13device_kernelIN5flash11enable_sm90INS1_16FlashAttnFwdSm90INS1_25CollectiveMainloopFwdSm90ILi2EN4cute5tupleIJNS5_1CILi1EEES8_S8_EEENS6_IJNS7_ILi128EEENS7_ILi96EEENS7_ILi64EEEEEELi256ENS_10bfloat16_tEfNS_4arch4Sm90ELb1ELb0ELb1ELb1ELb0ELb0ELb1ELb1ELb0ELb1ELb1ELb0EEENS1_21CollectiveEpilogueFwdINS6_IJSA_NS7_ILi256EEESB_EEES9_SE_SG_Li256ELb1ELb1ELb1ELb0EEENS1_36VarlenDynamicPersistentTileSchedulerILi128ELi96ELi256ELi128ELb1ELb1ELb1ELb1ELb1ELb1EEEEEEEEEvNT_6ParamsE,"",@"SHT_CUDA_INFO"
	.sectionflags	@""
	.align	4


	//----- nvinfo : EIATTR_CUDA_API_VERSION
	.align		4
        /*0000*/ 	.byte	0x04, 0x37
        /*0002*/ 	.short	(.L_798 - .L_797)
.L_797:
        /*0004*/ 	.word	0x00000082


	//----- nvinfo : EIATTR_KPARAM_INFO
	.align		4
.L_798:
        /*0008*/ 	.byte	0x04, 0x17
        /*000a*/ 	.short	(.L_800 - .L_799)
.L_799:
        /*000c*/ 	.word	0x00000000
        /*0010*/ 	.short	0x0000
        /*0012*/ 	.short	0x0000
        /*0014*/ 	.byte	0x00, 0xf0, 0x01, 0x2e


	//----- nvinfo : EIATTR_SPARSE_MMA_MASK
	.align		4
.L_800:
        /*0018*/ 	.byte	0x03, 0x50
        /*001a*/ 	.short	0x0000


	//----- nvinfo : EIATTR_MAXREG_COUNT
	.align		4
        /*001c*/ 	.byte	0x03, 0x1b
        /*001e*/ 	.short	0x00a8


	//----- nvinfo : EIATTR_MERCURY_ISA_VERSION
	.align		4
        /*0020*/ 	.byte	0x03, 0x5f
        /*0022*/ 	.short	0x0101


	//----- nvinfo : EIATTR_VRC_CTA_INIT_COUNT
	.align		4
        /*0024*/ 	.byte	0x02, 0x4a
	.zero		1
	.zero		1


	//----- nvinfo : EIATTR_EXIT_INSTR_OFFSETS
	.align		4
        /*0028*/ 	.byte	0x04, 0x1c
        /*002a*/ 	.short	(.L_802 - .L_801)


	//   ....[0]....
.L_801:
        /*002c*/ 	.word	0x00000010


	//----- nvinfo : EIATTR_MAX_THREADS
	.align		4
.L_802:
        /*0030*/ 	.byte	0x04, 0x05
        /*0032*/ 	.short	(.L_804 - .L_803)
.L_803:
        /*0034*/ 	.word	0x00000180
        /*0038*/ 	.word	0x00000001
        /*003c*/ 	.word	0x00000001


	//----- nvinfo : EIATTR_CBANK_PARAM_SIZE
	.align		4
.L_804:
        /*0040*/ 	.byte	0x03, 0x19
        /*0042*/ 	.short	0x0b80


	//----- nvinfo : EIATTR_PARAM_CBANK
	.align		4
        /*0044*/ 	.byte	0x04, 0x0a
        /*0046*/ 	.short	(.L_806 - .L_805)
	.align		4
.L_805:
        /*0048*/ 	.word	index@(.nv.constant0._ZN7cutlass13device_kernelIN5flash11enable_sm90INS1_16FlashAttnFwdSm90INS1_25CollectiveMainloopFwdSm90ILi2EN4cute5tupleIJNS5_1CILi1EEES8_S8_EEENS6_IJNS7_ILi128EEENS7_ILi96EEENS7_ILi64EEEEEELi256ENS_10bfloat16_tEfNS_4arch4Sm90ELb1ELb0ELb1ELb1ELb0ELb0ELb1ELb1ELb0ELb1ELb1ELb0EEENS1_21CollectiveEpilogueFwdINS6_IJSA_NS7_ILi256EEESB_EEES9_SE_SG_Li256ELb1ELb1ELb1ELb0EEENS1_36VarlenDynamicPersistentTileSchedulerILi128ELi96ELi256ELi128ELb1ELb1ELb1ELb1ELb1ELb1EEEEEEEEEvNT_6ParamsE)
        /*004c*/ 	.short	0x0380
        /*004e*/ 	.short	0x0b80


	//----- nvinfo : EIATTR_SW_WAR
	.align		4
.L_806:
        /*0050*/ 	.byte	0x04, 0x36
        /*0052*/ 	.short	(.L_808 - .L_807)
.L_807:
        /*0054*/ 	.word	0x00000008
.L_808:


//--------------------- .nv.info._ZN7cutlass13device_kernelIN5flash11enable_sm90INS1_16FlashAttnFwdSm90INS1_25CollectiveMainloopFwdSm90ILi2EN4cute5tupleIJNS5_1CILi1EEES8_S8_EEENS6_IJNS7_ILi128EEENS7_ILi96EEENS7_ILi64EEEEEELi256ENS_10bfloat16_tEfNS_4arch4Sm90ELb1ELb0ELb1ELb1ELb0ELb1ELb1ELb1ELb0ELb1ELb1ELb0EEENS1_21CollectiveEpilogueFwdINS6_IJSA_NS7_ILi256EEESB_EEES9_SE_SG_Li256ELb1ELb1ELb1ELb0EEENS1_36VarlenDynamicPersistentTileSchedulerILi128ELi96ELi256ELi128ELb1ELb1ELb1ELb1ELb1ELb1EEEEEEEEEvNT_6ParamsE --------------------------
	.section	.nv.info._ZN7cutlass13device_kernelIN5flash11enable_sm90INS1_16FlashAttnFwdSm90INS1_25CollectiveMainloopFwdSm90ILi2EN4cute5tupleIJNS5_1CILi1EEES8_S8_EEENS6_IJNS7_ILi128EEENS7_ILi96EEENS7_ILi64EEEEEELi256ENS_10bfloat16_tEfNS_4arch4Sm90ELb1ELb0ELb1ELb1ELb0ELb1ELb1ELb1ELb0ELb1ELb1ELb0EEENS1_21CollectiveEpilogueFwdINS6_IJSA_NS7_ILi256EEESB_EEES9_SE_SG_Li256ELb1ELb1ELb1ELb0EEENS1_36VarlenDynamicPersistentTileSchedulerILi128ELi96ELi256ELi128ELb1ELb1ELb1ELb1ELb1ELb1EEEEEEEEEvNT_6ParamsE,"",@"SHT_CUDA_INFO"
	.sectionflags	@""
	.align	4


	//----- nvinfo : EIATTR_CUDA_API_VERSION
	.align		4
        /*0000*/ 	.byte	0x04, 0x37
        /*0002*/ 	.short	(.L_810 - .L_809)
.L_809:
        /*0004*/ 	.word	0x00000082


	//----- nvinfo : EIATTR_KPARAM_INFO
	.align		4
.L_810:
        /*0008*/ 	.byte	0x04, 0x17
        /*000a*/ 	.short	(.L_812 - .L_811)
.L_811:
        /*000c*/ 	.word	0x00000000
        /*0010*/ 	.short	0x0000
        /*0012*/ 	.short	0x0000
        /*0014*/ 	.byte	0x00, 0xf0, 0x01, 0x2e


	//----- nvinfo : EIATTR_SPARSE_MMA_MASK
	.align		4
.L_812:
        /*0018*/ 	.byte	0x03, 0x50
        /*001a*/ 	.short	0x0000


	//----- nvinfo : EIATTR_MAXREG_COUNT
	.align		4
        /*001c*/ 	.byte	0x03, 0x1b
        /*001e*/ 	.short	0x00a8


	//----- nvinfo : EIATTR_MERCURY_ISA_VERSION
	.align		4
        /*0020*/ 	.byte	0x03, 0x5f
        /*0022*/ 	.short	0x0101


	//----- nvinfo : EIATTR_VRC_CTA_INIT_COUNT
	.align		4
        /*0024*/ 	.byte	0x02, 0x4a
	.zero		1
	.zero		1


	//----- nvinfo : EIATTR_EXIT_INSTR_OFFSETS
	.align		4
        /*0028*/ 	.byte	0x04, 0x1c
        /*002a*/ 	.short	(.L_814 - .L_813)


	//   ....[0]....
.L_813:
        /*002c*/ 	.word	0x00000010


	//----- nvinfo : EIATTR_MAX_THREADS
	.align		4
.L_814:
        /*0030*/ 	.byte	0x04, 0x05
        /*0032*/ 	.short	(.L_816 - .L_815)
.L_815:
        /*0034*/ 	.word	0x00000180
        /*0038*/ 	.word	0x00000001
        /*003c*/ 	.word	0x00000001


	//----- nvinfo : EIATTR_CBANK_PARAM_SIZE
	.align		4
.L_816:
        /*0040*/ 	.byte	0x03, 0x19
        /*0042*/ 	.short	0x0b80


	//----- nvinfo : EIATTR_PARAM_CBANK
	.align		4
        /*0044*/ 	.byte	0x04, 0x0a
        /*0046*/ 	.short	(.L_818 - .L_817)
	.align		4
.L_817:
        /*0048*/ 	.word	index@(.nv.constant0._ZN7cutlass13device_kernelIN5flash11enable_sm90INS1_16FlashAttnFwdSm90INS1_25CollectiveMainloopFwdSm90ILi2EN4cute5tupleIJNS5_1CILi1EEES8_S8_EEENS6_IJNS7_ILi128EEENS7_ILi96EEENS7_ILi64EEEEEELi256ENS_10bfloat16_tEfNS_4arch4Sm90ELb1ELb0ELb1ELb1ELb0ELb1ELb1ELb1ELb0ELb1ELb1ELb0EEENS1_21CollectiveEpilogueFwdINS6_IJSA_NS7_ILi256EEESB_EEES9_SE_SG_Li256ELb1ELb1ELb1ELb0EEENS1_36VarlenDynamicPersistentTileSchedulerILi128ELi96ELi256ELi128ELb1ELb1ELb1ELb1ELb1ELb1EEEEEEEEEvNT_6ParamsE)
        /*004c*/ 	.short	0x0380
        /*004e*/ 	.short	0x0b80


	//----- nvinfo : EIATTR_SW_WAR
	.align		4
.L_818:
        /*0050*/ 	.byte	0x04, 0x36
        /*0052*/ 	.short	(.L_820 - .L_819)
.L_819:
        /*0054*/ 	.word	0x00000008
.L_820:


//--------------------- .nv.callgraph             --------------------------
	.section	.nv.callgraph,"",@"SHT_CUDA_CALLGRAPH"
	.align	4
	.sectionentsize	8
	.align		4
        /*0000*/ 	.word	0x00000000
	.align		4
        /*0004*/ 	.word	0xffffffff
	.align		4
        /*0008*/ 	.word	0x00000000
	.align		4
        /*000c*/ 	.word	0xfffffffe
	.align		4
        /*0010*/ 	.word	0x00000000
	.align		4
        /*0014*/ 	.word	0xfffffffd
	.align		4
        /*0018*/ 	.word	0x00000000
	.align		4
        /*001c*/ 	.word	0xfffffffc


//--------------------- .nv.constant4             --------------------------
	.section	.nv.constant4,"a",@progbits
	.align	8
	.align		8
.nv.constant4:
        /*0000*/ 	.dword	_ZN81_INTERNAL_3289248a_45_flash_fwd_hdimdiff_bf16_split_softcap_sm90_cu_9d2915ae_37604cuda3std3__45__cpo5beginE
	.align		8
        /*0008*/ 	.dword	_ZN81_INTERNAL_3289248a_45_flash_fwd_hdimdiff_bf16_split_softcap_sm90_cu_9d2915ae_37604cuda3std3__45__cpo3endE
	.align		8
        /*0010*/ 	.dword	_ZN81_INTERNAL_3289248a_45_flash_fwd_hdimdiff_bf16_split_softcap_sm90_cu_9d2915ae_37604cuda3std3__45__cpo6cbeginE
	.align		8
        /*0018*/ 	.dword	_ZN81_INTERNAL_3289248a_45_flash_fwd_hdimdiff_bf16_split_softcap_sm90_cu_9d2915ae_37604cuda3std3__45__cpo4cendE
	.align		8
        /*0020*/ 	.dword	_ZN81_INTERNAL_3289248a_45_flash_fwd_hdimdiff_bf16_split_softcap_sm90_cu_9d2915ae_37604cuda3std3__483_GLOBAL__N__3289248a_45_flash_fwd_hdimdiff_bf16_split_softcap_sm90_cu_9d2915ae_37606ignoreE
	.align		8
        /*0028*/ 	.dword	_ZN81_INTERNAL_3289248a_45_flash_fwd_hdimdiff_bf16_split_softcap_sm90_cu_9d2915ae_37604cuda3std3__419piecewise_constructE
	.align		8
        /*0030*/ 	.dword	_ZN81_INTERNAL_3289248a_45_flash_fwd_hdimdiff_bf16_split_softcap_sm90_cu_9d2915ae_37604cuda3std3__48in_placeE
	.align		8
        /*0038*/ 	.dword	_ZN81_INTERNAL_3289248a_45_flash_fwd_hdimdiff_bf16_split_softcap_sm90_cu_9d2915ae_37604cuda3std6ranges3__45__cpo4swapE
	.align		8
        /*0040*/ 	.dword	_ZN81_INTERNAL_3289248a_45_flash_fwd_hdimdiff_bf16_split_softcap_sm90_cu_9d2915ae_37604cuda3std6ranges3__45__cpo9iter_moveE
	.align		8
        /*0048*/ 	.dword	_ZN81_INTERNAL_3289248a_45_flash_fwd_hdimdiff_bf16_split_softcap_sm90_cu_9d2915ae_37604cute7productE
	.align		8
        /*0050*/ 	.dword	_ZN81_INTERNAL_3289248a_45_flash_fwd_hdimdiff_bf16_split_softcap_sm90_cu_9d2915ae_37604cute1_E


//--------------------- .text._ZN7cutlass13device_kernelIN5flash11enable_sm90INS1_16FlashAttnFwdSm90INS1_25CollectiveMainloopFwdSm90ILi2EN4cute5tupleIJNS5_1CILi1EEES8_S8_EEENS6_IJNS7_ILi128EEESA_NS7_ILi192EEEEEELi128ENS_10bfloat16_tEfNS_4arch4Sm90ELb0ELb0ELb1ELb0ELb0ELb0ELb0ELb1ELb1ELb1ELb1ELb0EEENS1_21CollectiveEpilogueFwdINS6_IJSA_SA_SA_EEES9_SD_SF_Li256ELb0ELb1ELb1ELb0EEENS1_19SingleTileSchedulerILb0ELb1ELb1ELi128EEEEEEEEEvNT_6ParamsE --------------------------
	.section	.text._ZN7cutlass13device_kernelIN5flash11enable_sm90INS1_16FlashAttnFwdSm90INS1_25CollectiveMainloopFwdSm90ILi2EN4cute5tupleIJNS5_1CILi1EEES8_S8_EEENS6_IJNS7_ILi128EEESA_NS7_ILi192EEEEEELi128ENS_10bfloat16_tEfNS_4arch4Sm90ELb0ELb0ELb1ELb0ELb0ELb0ELb0ELb1ELb1ELb1ELb1ELb0EEENS1_21CollectiveEpilogueFwdINS6_IJSA_SA_SA_EEES9_SD_SF_Li256ELb0ELb1ELb1ELb0EEENS1_19SingleTileSchedulerILb0ELb1ELb1ELi128EEEEEEEEEvNT_6ParamsE,"ax",@progbits
	.align	128
.text._ZN7cutlass13device_kernelIN5flash11enable_sm90INS1_16FlashAttnFwdSm90INS1_25CollectiveMainloopFwdSm90ILi2EN4cute5tupleIJNS5_1CILi1EEES8_S8_EEENS6_IJNS7_ILi128EEESA_NS7_ILi192EEEEEELi128ENS_10bfloat16_tEfNS_4arch4Sm90ELb0ELb0ELb1ELb0ELb0ELb0ELb0ELb1ELb1ELb1ELb1ELb0EEENS1_21CollectiveEpilogueFwdINS6_IJSA_SA_SA_EEES9_SD_SF_Li256ELb0ELb1ELb1ELb0EEENS1_19SingleTileSchedulerILb0ELb1ELb1ELi128EEEEEEEEEvNT_6ParamsE:
        .type           _ZN7cutlass13device_kernelIN5flash11enable_sm90INS1_16FlashAttnFwdSm90INS1_25CollectiveMainloopFwdSm90ILi2EN4cute5tupleIJNS5_1CILi1EEES8_S8_EEENS6_IJNS7_ILi128EEESA_NS7_ILi192EEEEEELi128ENS_10bfloat16_tEfNS_4arch4Sm90ELb0ELb0ELb1ELb0ELb0ELb0ELb0ELb1ELb1ELb1ELb1ELb0EEENS1_21CollectiveEpilogueFwdINS6_IJSA_SA_SA_EEES9_SD_SF_Li256ELb0ELb1ELb1ELb0EEENS1_19SingleTileSchedulerILb0ELb1ELb1ELi128EEEEEEEEEvNT_6ParamsE,@function
        .size           _ZN7cutlass13device_kernelIN5flash11enable_sm90INS1_16FlashAttnFwdSm90INS1_25CollectiveMainloopFwdSm90ILi2EN4cute5tupleIJNS5_1CILi1EEES8_S8_EEENS6_IJNS7_ILi128EEESA_NS7_ILi192EEEEEELi128ENS_10bfloat16_tEfNS_4arch4Sm90ELb0ELb0ELb1ELb0ELb0ELb0ELb0ELb1ELb1ELb1ELb1ELb0EEENS1_21CollectiveEpilogueFwdINS6_IJSA_SA_SA_EEES9_SD_SF_Li256ELb0ELb1ELb1ELb0EEENS1_19SingleTileSchedulerILb0ELb1ELb1ELi128EEEEEEEEEvNT_6ParamsE,(.L_x_45 - _ZN7cutlass13device_kernelIN5flash11enable_sm90INS1_16FlashAttnFwdSm90INS1_25CollectiveMainloopFwdSm90ILi2EN4cute5tupleIJNS5_1CILi1EEES8_S8_EEENS6_IJNS7_ILi128EEESA_NS7_ILi192EEEEEELi128ENS_10bfloat16_tEfNS_4arch4Sm90ELb0ELb0ELb1ELb0ELb0ELb0ELb0ELb1ELb1ELb1ELb1ELb0EEENS1_21CollectiveEpilogueFwdINS6_IJSA_SA_SA_EEES9_SD_SF_Li256ELb0ELb1ELb1ELb0EEENS1_19SingleTileSchedulerILb0ELb1ELb1ELi128EEEEEEEEEvNT_6ParamsE)
        .other          _ZN7cutlass13device_kernelIN5flash11enable_sm90INS1_16FlashAttnFwdSm90INS1_25CollectiveMainloopFwdSm90ILi2EN4cute5tupleIJNS5_1CILi1EEES8_S8_EEENS6_IJNS7_ILi128EEESA_NS7_ILi192EEEEEELi128ENS_10bfloat16_tEfNS_4arch4Sm90ELb0ELb0ELb1ELb0ELb0ELb0ELb0ELb1ELb1ELb1ELb1ELb0EEENS1_21CollectiveEpilogueFwdINS6_IJSA_SA_SA_EEES9_SD_SF_Li256ELb0ELb1ELb1ELb0EEENS1_19SingleTileSchedulerILb0ELb1ELb1ELi128EEEEEEEEEvNT_6ParamsE,@"STO_CUDA_ENTRY STV_DEFAULT"
_ZN7cutlass13device_kernelIN5flash11enable_sm90INS1_16FlashAttnFwdSm90INS1_25CollectiveMainloopFwdSm90ILi2EN4cute5tupleIJNS5_1CILi1EEES8_S8_EEENS6_IJNS7_ILi128EEESA_NS7_ILi192EEEEEELi128ENS_10bfloat16_tEfNS_4arch4Sm90ELb0ELb0ELb1ELb0ELb0ELb0ELb0ELb1ELb1ELb1ELb1ELb0EEENS1_21CollectiveEpilogueFwdINS6_IJSA_SA_SA_EEES9_SD_SF_Li256ELb0ELb1ELb1ELb0EEENS1_19SingleTileSchedulerILb0ELb1ELb1ELi128EEEEEEEEEvNT_6ParamsE:
[----:B------:R-:W-:Y:S01]  /*0000*/  LDC R1, c[0x0][0x37c] ;  /* 0x0000df00ff017b82 */ /* 0x000fe20000000800 */
[----:B------:R-:W-:Y:S05]  /*0010*/  EXIT ;  /* 0x000000000000794d */ /* 0x000fea0003800000 */
.L_x_0:
[----:B------:R-:W-:-:S00]  /*0020*/  BRA `(.L_x_0) ;  /* 0xfffffffc00fc7947 */ /* 0x000fc0000383ffff */
[----:B------:R-:W-:-:S00]  /*0030*/  NOP ;  /* 0x0000000000007918 */ /* 0x000fc00000000000 */
        /* <DEDUP_REMOVED lines=12> */
.L_x_45:


//--------------------- .text._ZN7cutlass13device_kernelIN5flash11enable_sm90INS1_16FlashAttnFwdSm90INS1_25CollectiveMainloopFwdSm90ILi2EN4cute5tupleIJNS5_1CILi1EEES8_S8_EEENS6_IJNS7_ILi128EEESA_NS7_ILi192EEEEEELi128ENS_10bfloat16_tEfNS_4arch4Sm90ELb0ELb0ELb1ELb1ELb0ELb0ELb0ELb1ELb1ELb1ELb1ELb0EEENS1_21CollectiveEpilogueFwdINS6_IJSA_SA_SA_EEES9_SD_SF_Li256ELb1ELb1ELb1ELb0EEENS1_36VarlenDynamicPersistentTileSchedulerILi128ELi128ELi256ELi128ELb1ELb1ELb1ELb0ELb1ELb1EEEEEEEEEvNT_6ParamsE --------------------------
	.section	.text._ZN7cutlass13device_kernelIN5flash11enable_sm90INS1_16FlashAttnFwdSm90INS1_25CollectiveMainloopFwdSm90ILi2EN4cute5tupleIJNS5_1CILi1EEES8_S8_EEENS6_IJNS7_ILi128EEESA_NS7_ILi192EEEEEELi128ENS_10bfloat16_tEfNS_4arch4Sm90ELb0ELb0ELb1ELb1ELb0ELb0ELb0ELb1ELb1ELb1ELb1ELb0EEENS1_21CollectiveEpilogueFwdINS6_IJSA_SA_SA_EEES9_SD_SF_Li256ELb1ELb1ELb1ELb0EEENS1_36VarlenDynamicPersistentTileSchedulerILi128ELi128ELi256ELi128ELb1ELb1ELb1ELb0ELb1ELb1EEEEEEEEEvNT_6ParamsE,"ax",@progbits
	.align	128
.text._ZN7cutlass13device_kernelIN5flash11enable_sm90INS1_16FlashAttnFwdSm90INS1_25CollectiveMainloopFwdSm90ILi2EN4cute5tupleIJNS5_1CILi1EEES8_S8_EEENS6_IJNS7_ILi128EEESA_NS7_ILi192EEEEEELi128ENS_10bfloat16_tEfNS_4arch4Sm90ELb0ELb0ELb1ELb1ELb0ELb0ELb0ELb1ELb1ELb1ELb1ELb0EEENS1_21CollectiveEpilogueFwdINS6_IJSA_SA_SA_EEES9_SD_SF_Li256ELb1ELb1ELb1ELb0EEENS1_36VarlenDynamicPersistentTileSchedulerILi128ELi128ELi256ELi128ELb1ELb1ELb1ELb0ELb1ELb1EEEEEEEEEvNT_6ParamsE:
        .type           _ZN7cutlass13device_kernelIN5flash11enable_sm90INS1_16FlashAttnFwdSm90INS1_25CollectiveMainloopFwdSm90ILi2EN4cute5tupleIJNS5_1CILi1EEES8_S8_EEENS6_IJNS7_ILi128EEESA_NS7_ILi192EEEEEELi128ENS_10bfloat16_tEfNS_4arch4Sm90ELb0ELb0ELb1ELb1ELb0ELb0ELb0ELb1ELb1ELb1ELb1ELb0EEENS1_21CollectiveEpilogueFwdINS6_IJSA_SA_SA_EEES9_SD_SF_Li256ELb1ELb1ELb1ELb0EEENS1_36VarlenDynamicPersistentTileSchedulerILi128ELi128ELi256ELi128ELb1ELb1ELb1ELb0ELb1ELb1EEEEEEEEEvNT_6ParamsE,@function
        .size           _ZN7cutlass13device_kernelIN5flash11enable_sm90INS1_16FlashAttnFwdSm90INS1_25CollectiveMainloopFwdSm90ILi2EN4cute5tupleIJNS5_1CILi1EEES8_S8_EEENS6_IJNS7_ILi128EEESA_NS7_ILi192EEEEEELi128ENS_10bfloat16_tEfNS_4arch4Sm90ELb0ELb0ELb1ELb1ELb0ELb0ELb0ELb1ELb1ELb1ELb1ELb0EEENS1_21CollectiveEpilogueFwdINS6_IJSA_SA_SA_EEES9_SD_SF_Li256ELb1ELb1ELb1ELb0EEENS1_36VarlenDynamicPersistentTileSchedulerILi128ELi128ELi256ELi128ELb1ELb1ELb1ELb0ELb1ELb1EEEEEEEEEvNT_6ParamsE,(.L_x_46 - _ZN7cutlass13device_kernelIN5flash11enable_sm90INS1_16FlashAttnFwdSm90INS1_25CollectiveMainloopFwdSm90ILi2EN4cute5tupleIJNS5_1CILi1EEES8_S8_EEENS6_IJNS7_ILi128EEESA_NS7_ILi192EEEEEELi128ENS_10bfloat16_tEfNS_4arch4Sm90ELb0ELb0ELb1ELb1ELb0ELb0ELb0ELb1ELb1ELb1ELb1ELb0EEENS1_21CollectiveEpilogueFwdINS6_IJSA_SA_SA_EEES9_SD_SF_Li256ELb1ELb1ELb1ELb0EEENS1_36VarlenDynamicPersistentTileSchedulerILi128ELi128ELi256ELi128ELb1ELb1ELb1ELb0ELb1ELb1EEEEEEEEEvNT_6ParamsE)
        .other          _ZN7cutlass13device_kernelIN5flash11enable_sm90INS1_16FlashAttnFwdSm90INS1_25CollectiveMainloopFwdSm90ILi2EN4cute5tupleIJNS5_1CILi1EEES8_S8_EEENS6_IJNS7_ILi128EEESA_NS7_ILi192EEEEEELi128ENS_10bfloat16_tEfNS_4arch4Sm90ELb0ELb0ELb1ELb1ELb0ELb0ELb0ELb1ELb1ELb1ELb1ELb0EEENS1_21CollectiveEpilogueFwdINS6_IJSA_SA_SA_EEES9_SD_SF_Li256ELb1ELb1ELb1ELb0EEENS1_36VarlenDynamicPersistentTileSchedulerILi128ELi128ELi256ELi128ELb1ELb1ELb1ELb0ELb1ELb1EEEEEEEEEvNT_6ParamsE,@"STO_CUDA_ENTRY STV_DEFAULT"
_ZN7cutlass13device_kernelIN5flash11enable_sm90INS1_16FlashAttnFwdSm90INS1_25CollectiveMainloopFwdSm90ILi2EN4cute5tupleIJNS5_1CILi1EEES8_S8_EEENS6_IJNS7_ILi128EEESA_NS7_ILi192EEEEEELi128ENS_10bfloat16_tEfNS_4arch4Sm90ELb0ELb0ELb1ELb1ELb0ELb0ELb0ELb1ELb1ELb1ELb1ELb0EEENS1_21CollectiveEpilogueFwdINS6_IJSA_SA_SA_EEES9_SD_SF_Li256ELb1ELb1ELb1ELb0EEENS1_36VarlenDynamicPersistentTileSchedulerILi128ELi128ELi256ELi128ELb1ELb1ELb1ELb0ELb1ELb1EEEEEEEEEvNT_6ParamsE:
[----:B------:R-:W-:Y:S01]  /*0000*/  LDC R1, c[0x0][0x37c] ;  /* 0x0000df00ff017b82 */ /* 0x000fe20000000800 */
[----:B------:R-:W-:Y:S05]  /*0010*/  EXIT ;  /* 0x000000000000794d */ /* 0x000fea0003800000 */
.L_x_1:
        /* <DEDUP_REMOVED lines=14> */
.L_x_46:


//--------------------- .text._ZN7cutlass13device_kernelIN5flash11enable_sm90INS1_16FlashAttnFwdSm90INS1_25CollectiveMainloopFwdSm90ILi2EN4cute5tupleIJNS5_1CILi1EEES8_S8_EEENS6_IJNS7_ILi128EEESA_NS7_ILi192EEEEEELi128ENS_10bfloat16_tEfNS_4arch4Sm90ELb0ELb0ELb1ELb1ELb0ELb1ELb0ELb1ELb1ELb1ELb1ELb0EEENS1_21CollectiveEpilogueFwdINS6_IJSA_SA_SA_EEES9_SD_SF_Li256ELb1ELb1ELb1ELb0EEENS1_36VarlenDynamicPersistentTileSchedulerILi128ELi128ELi256ELi128ELb1ELb1ELb1ELb0ELb1ELb1EEEEEEEEEvNT_6ParamsE --------------------------
	.section	.text._ZN7cutlass13device_kernelIN5flash11enable_sm90INS1_16FlashAttnFwdSm90INS1_25CollectiveMainloopFwdSm90ILi2EN4cute5tupleIJNS5_1CILi1EEES8_S8_EEENS6_IJNS7_ILi128EEESA_NS7_ILi192EEEEEELi128ENS_10bfloat16_tEfNS_4arch4Sm90ELb0ELb0ELb1ELb1ELb0ELb1ELb0ELb1ELb1ELb1ELb1ELb0EEENS1_21CollectiveEpilogueFwdINS6_IJSA_SA_SA_EEES9_SD_SF_Li256ELb1ELb1ELb1ELb0EEENS1_36VarlenDynamicPersistentTileSchedulerILi128ELi128ELi256ELi128ELb1ELb1ELb1ELb0ELb1ELb1EEEEEEEEEvNT_6ParamsE,"ax",@progbits
	.align	128
.text._ZN7cutlass13device_kernelIN5flash11enable_sm90INS1_16FlashAttnFwdSm90INS1_25CollectiveMainloopFwdSm90ILi2EN4cute5tupleIJNS5_1CILi1EEES8_S8_EEENS6_IJNS7_ILi128EEESA_NS7_ILi192EEEEEELi128ENS_10bfloat16_tEfNS_4arch4Sm90ELb0ELb0ELb1ELb1ELb0ELb1ELb0ELb1ELb1ELb1ELb1ELb0EEENS1_21CollectiveEpilogueFwdINS6_IJSA_SA_SA_EEES9_SD_SF_Li256ELb1ELb1ELb1ELb0EEENS1_36VarlenDynamicPersistentTileSchedulerILi128ELi128ELi256ELi128ELb1ELb1ELb1ELb0ELb1ELb1EEEEEEEEEvNT_6ParamsE:
        .type           _ZN7cutlass13device_kernelIN5flash11enable_sm90INS1_16FlashAttnFwdSm90INS1_25CollectiveMainloopFwdSm90ILi2EN4cute5tupleIJNS5_1CILi1EEES8_S8_EEENS6_IJNS7_ILi128EEESA_NS7_ILi192EEEEEELi128ENS_10bfloat16_tEfNS_4arch4Sm90ELb0ELb0ELb1ELb1ELb0ELb1ELb0ELb1ELb1ELb1ELb1ELb0EEENS1_21CollectiveEpilogueFwdINS6_IJSA_SA_SA_EEES9_SD_SF_Li256ELb1ELb1ELb1ELb0EEENS1_36VarlenDynamicPersistentTileSchedulerILi128ELi128ELi256ELi128ELb1ELb1ELb1ELb0ELb1ELb1EEEEEEEEEvNT_6ParamsE,@function
        .size           _ZN7cutlass13device_kernelIN5flash11enable_sm90INS1_16FlashAttnFwdSm90INS1_25CollectiveMainloopFwdSm90ILi2EN4cute5tupleIJNS5_1CILi1EEES8_S8_EEENS6_IJNS7_ILi128EEESA_NS7_ILi192EEEEEELi128ENS_10bfloat16_tEfNS_4arch4Sm90ELb0ELb0ELb1ELb1ELb0ELb1ELb0ELb1ELb1ELb1ELb1ELb0EEENS1_21CollectiveEpilogueFwdINS6_IJSA_SA_SA_EEES9_SD_SF_Li256ELb1ELb1ELb1ELb0EEENS1_36VarlenDynamicPersistentTileSchedulerILi128ELi128ELi256ELi128ELb1ELb1ELb1ELb0ELb1ELb1EEEEEEEEEvNT_6ParamsE,(.L_x_47 - _ZN7cutlass13device_kernelIN5flash11enable_sm90INS1_16FlashAttnFwdSm90INS1_25CollectiveMainloopFwdSm90ILi2EN4cute5tupleIJNS5_1CILi1EEES8_S8_EEENS6_IJNS7_ILi128EEESA_NS7_ILi192EEEEEELi128ENS_10bfloat16_tEfNS_4arch4Sm90ELb0ELb0ELb1ELb1ELb0ELb1ELb0ELb1ELb1ELb1ELb1ELb0EEENS1_21CollectiveEpilogueFwdINS6_IJSA_SA_SA_EEES9_SD_SF_Li256ELb1ELb1ELb1ELb0EEENS1_36VarlenDynamicPersistentTileSchedulerILi128ELi128ELi256ELi128ELb1ELb1ELb1ELb0ELb1ELb1EEEEEEEEEvNT_6ParamsE)
        .other          _ZN7cutlass13device_kernelIN5flash11enable_sm90INS1_16FlashAttnFwdSm90INS1_25CollectiveMainloopFwdSm90ILi2EN4cute5tupleIJNS5_1CILi1EEES8_S8_EEENS6_IJNS7_ILi128EEESA_NS7_ILi192EEEEEELi128ENS_10bfloat16_tEfNS_4arch4Sm90ELb0ELb0ELb1ELb1ELb0ELb1ELb0ELb1ELb1ELb1ELb1ELb0EEENS1_21CollectiveEpilogueFwdINS6_IJSA_SA_SA_EEES9_SD_SF_Li256ELb1ELb1ELb1ELb0EEENS1_36VarlenDynamicPersistentTileSchedulerILi128ELi128ELi256ELi128ELb1ELb1ELb1ELb0ELb1ELb1EEEEEEEEEvNT_6ParamsE,@"STO_CUDA_ENTRY STV_DEFAULT"
_ZN7cutlass13device_kernelIN5flash11enable_sm90INS1_16FlashAttnFwdSm90INS1_25CollectiveMainloopFwdSm90ILi2EN4cute5tupleIJNS5_1CILi1EEES8_S8_EEENS6_IJNS7_ILi128EEESA_NS7_ILi192EEEEEELi128ENS_10bfloat16_tEfNS_4arch4Sm90ELb0ELb0ELb1ELb1ELb0ELb1ELb0ELb1ELb1ELb1ELb1ELb0EEENS1_21CollectiveEpilogueFwdINS6_IJSA_SA_SA_EEES9_SD_SF_Li256ELb1ELb1ELb1ELb0EEENS1_36VarlenDynamicPersistentTileSchedulerILi128ELi128ELi256ELi128ELb1ELb1ELb1ELb0ELb1ELb1EEEEEEEEEvNT_6ParamsE:
[----:B------:R-:W-:Y:S01]  /*0000*/  LDC R1, c[0x0][0x37c] ;  /* 0x0000df00ff017b82 */ /* 0x000fe20000000800 */
[----:B------:R-:W-:Y:S05]  /*0010*/  EXIT ;  /* 0x000000000000794d */ /* 0x000fea0003800000 */
.L_x_2:
        /* <DEDUP_REMOVED lines=14> */
.L_x_47:


//--------------------- .text._ZN7cutlass13device_kernelIN5flash11enable_sm90INS1_16FlashAttnFwdSm90INS1_25CollectiveMainloopFwdSm90ILi2EN4cute5tupleIJNS5_1CILi1EEES8_S8_EEENS6_IJNS7_ILi128EEENS7_ILi96EEENS7_ILi192EEEEEELi128ENS_10bfloat16_tEfNS_4arch4Sm90ELb0ELb1ELb1ELb0ELb0ELb0ELb0ELb1ELb1ELb1ELb1ELb0EEENS1_21CollectiveEpilogueFwdINS6_IJSA_SA_SB_EEES9_SE_SG_Li256ELb0ELb1ELb1ELb0EEENS1_19SingleTileSchedulerILb0ELb1ELb1ELi128EEEEEEEEEvNT_6ParamsE --------------------------
	.section	.text._ZN7cutlass13device_kernelIN5flash11enable_sm90INS1_16FlashAttnFwdSm90INS1_25CollectiveMainloopFwdSm90ILi2EN4cute5tupleIJNS5_1CILi1EEES8_S8_EEENS6_IJNS7_ILi128EEENS7_ILi96EEENS7_ILi192EEEEEELi128ENS_10bfloat16_tEfNS_4arch4Sm90ELb0ELb1ELb1ELb0ELb0ELb0ELb0ELb1ELb1ELb1ELb1ELb0EEENS1_21CollectiveEpilogueFwdINS6_IJSA_SA_SB_EEES9_SE_SG_Li256ELb0ELb1ELb1ELb0EEENS1_19SingleTileSchedulerILb0ELb1ELb1ELi128EEEEEEEEEvNT_6ParamsE,"ax",@progbits
	.align	128
.text._ZN7cutlass13device_kernelIN5flash11enable_sm90INS1_16FlashAttnFwdSm90INS1_25CollectiveMainloopFwdSm90ILi2EN4cute5tupleIJNS5_1CILi1EEES8_S8_EEENS6_IJNS7_ILi128EEENS7_ILi96EEENS7_ILi192EEEEEELi128ENS_10bfloat16_tEfNS_4arch4Sm90ELb0ELb1ELb1ELb0ELb0ELb0ELb0ELb1ELb1ELb1ELb1ELb0EEENS1_21CollectiveEpilogueFwdINS6_IJSA_SA_SB_EEES9_SE_SG_Li256ELb0ELb1ELb1ELb0EEENS1_19SingleTileSchedulerILb0ELb1ELb1ELi128EEEEEEEEEvNT_6ParamsE:
        .type           _ZN7cutlass13device_kernelIN5flash11enable_sm90INS1_16FlashAttnFwdSm90INS1_25CollectiveMainloopFwdSm90ILi2EN4cute5tupleIJNS5_1CILi1EEES8_S8_EEENS6_IJNS7_ILi128EEENS7_ILi96EEENS7_ILi192EEEEEELi128ENS_10bfloat16_tEfNS_4arch4Sm90ELb0ELb1ELb1ELb0ELb0ELb0ELb0ELb1ELb1ELb1ELb1ELb0EEENS1_21CollectiveEpilogueFwdINS6_IJSA_SA_SB_EEES9_SE_SG_Li256ELb0ELb1ELb1ELb0EEENS1_19SingleTileSchedulerILb0ELb1ELb1ELi128EEEEEEEEEvNT_6ParamsE,@function
        .size           _ZN7cutlass13device_kernelIN5flash11enable_sm90INS1_16FlashAttnFwdSm90INS1_25CollectiveMainloopFwdSm90ILi2EN4cute5tupleIJNS5_1CILi1EEES8_S8_EEENS6_IJNS7_ILi128EEENS7_ILi96EEENS7_ILi192EEEEEELi128ENS_10bfloat16_tEfNS_4arch4Sm90ELb0ELb1ELb1ELb0ELb0ELb0ELb0ELb1ELb1ELb1ELb1ELb0EEENS1_21CollectiveEpilogueFwdINS6_IJSA_SA_SB_EEES9_SE_SG_Li256ELb0ELb1ELb1ELb0EEENS1_19SingleTileSchedulerILb0ELb1ELb1ELi128EEEEEEEEEvNT_6ParamsE,(.L_x_48 - _ZN7cutlass13device_kernelIN5flash11enable_sm90INS1_16FlashAttnFwdSm90INS1_25CollectiveMainloopFwdSm90ILi2EN4cute5tupleIJNS5_1CILi1EEES8_S8_EEENS6_IJNS7_ILi128EEENS7_ILi96EEENS7_ILi192EEEEEELi128ENS_10bfloat16_tEfNS_4arch4Sm90ELb0ELb1ELb1ELb0ELb0ELb0ELb0ELb1ELb1ELb1ELb1ELb0EEENS1_21CollectiveEpilogueFwdINS6_IJSA_SA_SB_EEES9_SE_SG_Li256ELb0ELb1ELb1ELb0EEENS1_19SingleTileSchedulerILb0ELb1ELb1ELi128EEEEEEEEEvNT_6ParamsE)
        .other          _ZN7cutlass13device_kernelIN5flash11enable_sm90INS1_16FlashAttnFwdSm90INS1_25CollectiveMainloopFwdSm90ILi2EN4cute5tupleIJNS5_1CILi1EEES8_S8_EEENS6_IJNS7_ILi128EEENS7_ILi96EEENS7_ILi192EEEEEELi128ENS_10bfloat16_tEfNS_4arch4Sm90ELb0ELb1ELb1ELb0ELb0ELb0ELb0ELb1ELb1ELb1ELb1ELb0EEENS1_21CollectiveEpilogueFwdINS6_IJSA_SA_SB_EEES9_SE_SG_Li256ELb0ELb1ELb1ELb0EEENS1_19SingleTileSchedulerILb0ELb1ELb1ELi128EEEEEEEEEvNT_6ParamsE,@"STO_CUDA_ENTRY STV_DEFAULT"
_ZN7cutlass13device_kernelIN5flash11enable_sm90INS1_16FlashAttnFwdSm90INS1_25CollectiveMainloopFwdSm90ILi2EN4cute5tupleIJNS5_1CILi1EEES8_S8_EEENS6_IJNS7_ILi128EEENS7_ILi96EEENS7_ILi192EEEEEELi128ENS_10bfloat16_tEfNS_4arch4Sm90ELb0ELb1ELb1ELb0ELb0ELb0ELb0ELb1ELb1ELb1ELb1ELb0EEENS1_21CollectiveEpilogueFwdINS6_IJSA_SA_SB_EEES9_SE_SG_Li256ELb0ELb1ELb1ELb0EEENS1_19SingleTileSchedulerILb0ELb1ELb1ELi128EEEEEEEEEvNT_6ParamsE:
[----:B------:R-:W-:Y:S01]  /*0000*/  LDC R1, c[0x0][0x37c] ;  /* 0x0000df00ff017b82 */ /* 0x000fe20000000800 */
[----:B------:R-:W-:Y:S05]  /*0010*/  EXIT ;  /* 0x000000000000794d */ /* 0x000fea0003800000 */
.L_x_3:
        /* <DEDUP_REMOVED lines=14> */
.L_x_48:


//--------------------- .text._ZN7cutlass13device_kernelIN5flash11enable_sm90INS1_16FlashAttnFwdSm90INS1_25CollectiveMainloopFwdSm90ILi2EN4cute5tupleIJNS5_1CILi1EEES8_S8_EEENS6_IJNS7_ILi128EEENS7_ILi96EEENS7_ILi192EEEEEELi128ENS_10bfloat16_tEfNS_4arch4Sm90ELb0ELb1ELb1ELb1ELb0ELb0ELb0ELb1ELb1ELb1ELb1ELb0EEENS1_21CollectiveEpilogueFwdINS6_IJSA_SA_SB_EEES9_SE_SG_Li256ELb1ELb1ELb1ELb0EEENS1_36VarlenDynamicPersistentTileSchedulerILi128ELi96ELi256ELi128ELb1ELb1ELb1ELb1ELb0ELb1EEEEEEEEEvNT_6ParamsE --------------------------
	.section	.text._ZN7cutlass13device_kernelIN5flash11enable_sm90INS1_16FlashAttnFwdSm90INS1_25CollectiveMainloopFwdSm90ILi2EN4cute5tupleIJNS5_1CILi1EEES8_S8_EEENS6_IJNS7_ILi128EEENS7_ILi96EEENS7_ILi192EEEEEELi128ENS_10bfloat16_tEfNS_4arch4Sm90ELb0ELb1ELb1ELb1ELb0ELb0ELb0ELb1ELb1ELb1ELb1ELb0EEENS1_21CollectiveEpilogueFwdINS6_IJSA_SA_SB_EEES9_SE_SG_Li256ELb1ELb1ELb1ELb0EEENS1_36VarlenDynamicPersistentTileSchedulerILi128ELi96ELi256ELi128ELb1ELb1ELb1ELb1ELb0ELb1EEEEEEEEEvNT_6ParamsE,"ax",@progbits
	.align	128
.text._ZN7cutlass13device_kernelIN5flash11enable_sm90INS1_16FlashAttnFwdSm90INS1_25CollectiveMainloopFwdSm90ILi2EN4cute5tupleIJNS5_1CILi1EEES8_S8_EEENS6_IJNS7_ILi128EEENS7_ILi96EEENS7_ILi192EEEEEELi128ENS_10bfloat16_tEfNS_4arch4Sm90ELb0ELb1ELb1ELb1ELb0ELb0ELb0ELb1ELb1ELb1ELb1ELb0EEENS1_21CollectiveEpilogueFwdINS6_IJSA_SA_SB_EEES9_SE_SG_Li256ELb1ELb1ELb1ELb0EEENS1_36VarlenDynamicPersistentTileSchedulerILi128ELi96ELi256ELi128ELb1ELb1ELb1ELb1ELb0ELb1EEEEEEEEEvNT_6ParamsE:
        .type           _ZN7cutlass13device_kernelIN5flash11enable_sm90INS1_16FlashAttnFwdSm90INS1_25CollectiveMainloopFwdSm90ILi2EN4cute5tupleIJNS5_1CILi1EEES8_S8_EEENS6_IJNS7_ILi128EEENS7_ILi96EEENS7_ILi192EEEEEELi128ENS_10bfloat16_tEfNS_4arch4Sm90ELb0ELb1ELb1ELb1ELb0ELb0ELb0ELb1ELb1ELb1ELb1ELb0EEENS1_21CollectiveEpilogueFwdINS6_IJSA_SA_SB_EEES9_SE_SG_Li256ELb1ELb1ELb1ELb0EEENS1_36VarlenDynamicPersistentTileSchedulerILi128ELi96ELi256ELi128ELb1ELb1ELb1ELb1ELb0ELb1EEEEEEEEEvNT_6ParamsE,@function
        .size           _ZN7cutlass13device_kernelIN5flash11enable_sm90INS1_16FlashAttnFwdSm90INS1_25CollectiveMainloopFwdSm90ILi2EN4cute5tupleIJNS5_1CILi1EEES8_S8_EEENS6_IJNS7_ILi128EEENS7_ILi96EEENS7_ILi192EEEEEELi128ENS_10bfloat16_tEfNS_4arch4Sm90ELb0ELb1ELb1ELb1ELb0ELb0ELb0ELb1ELb1ELb1ELb1ELb0EEENS1_21CollectiveEpilogueFwdINS6_IJSA_SA_SB_EEES9_SE_SG_Li256ELb1ELb1ELb1ELb0EEENS1_36VarlenDynamicPersistentTileSchedulerILi128ELi96ELi256ELi128ELb1ELb1ELb1ELb1ELb0ELb1EEEEEEEEEvNT_6ParamsE,(.L_x_49 - _ZN7cutlass13device_kernelIN5flash11enable_sm90INS1_16FlashAttnFwdSm90INS1_25CollectiveMainloopFwdSm90ILi2EN4cute5tupleIJNS5_1CILi1EEES8_S8_EEENS6_IJNS7_ILi128EEENS7_ILi96EEENS7_ILi192EEEEEELi128ENS_10bfloat16_tEfNS_4arch4Sm90ELb0ELb1ELb1ELb1ELb0ELb0ELb0ELb1ELb1ELb1ELb1ELb0EEENS1_21CollectiveEpilogueFwdINS6_IJSA_SA_SB_EEES9_SE_SG_Li256ELb1ELb1ELb1ELb0EEENS1_36VarlenDynamicPersistentTileSchedulerILi128ELi96ELi256ELi128ELb1ELb1ELb1ELb1ELb0ELb1EEEEEEEEEvNT_6ParamsE)
        .other          _ZN7cutlass13device_kernelIN5flash11enable_sm90INS1_16FlashAttnFwdSm90INS1_25CollectiveMainloopFwdSm90ILi2EN4cute5tupleIJNS5_1CILi1EEES8_S8_EEENS6_IJNS7_ILi128EEENS7_ILi96EEENS7_ILi192EEEEEELi128ENS_10bfloat16_tEfNS_4arch4Sm90ELb0ELb1ELb1ELb1ELb0ELb0ELb0ELb1ELb1ELb1ELb1ELb0EEENS1_21CollectiveEpilogueFwdINS6_IJSA_SA_SB_EEES9_SE_SG_Li256ELb1ELb1ELb1ELb0EEENS1_36VarlenDynamicPersistentTileSchedulerILi128ELi96ELi256ELi128ELb1ELb1ELb1ELb1ELb0ELb1EEEEEEEEEvNT_6ParamsE,@"STO_CUDA_ENTRY STV_DEFAULT"
_ZN7cutlass13device_kernelIN5flash11enable_sm90INS1_16FlashAttnFwdSm90INS1_25CollectiveMainloopFwdSm90ILi2EN4cute5tupleIJNS5_1CILi1EEES8_S8_EEENS6_IJNS7_ILi128EEENS7_ILi96EEENS7_ILi192EEEEEELi128ENS_10bfloat16_tEfNS_4arch4Sm90ELb0ELb1ELb1ELb1ELb0ELb0ELb0ELb1ELb1ELb1ELb1ELb0EEENS1_21CollectiveEpilogueFwdINS6_IJSA_SA_SB_EEES9_SE_SG_Li256ELb1ELb1ELb1ELb0EEENS1_36VarlenDynamicPersistentTileSchedulerILi128ELi96ELi256ELi128ELb1ELb1ELb1ELb1ELb0ELb1EEEEEEEEEvNT_6ParamsE:
[----:B------:R-:W-:Y:S01]  /*0000*/  LDC R1, c[0x0][0x37c] ;  /* 0x0000df00ff017b82 */ /* 0x000fe20000000800 */
[----:B------:R-:W-:Y:S05]  /*0010*/  EXIT ;  /* 0x000000000000794d */ /* 0x000fea0003800000 */
.L_x_4:
        /* <DEDUP_REMOVED lines=14> */
.L_x_49:


//--------------------- .text._ZN7cutlass13device_kernelIN5flash11enable_sm90INS1_16FlashAttnFwdSm90INS1_25CollectiveMainloopFwdSm90ILi2EN4cute5tupleIJNS5_1CILi1EEES8_S8_EEENS6_IJNS7_ILi128EEENS7_ILi96EEENS7_ILi192EEEEEELi128ENS_10bfloat16_tEfNS_4arch4Sm90ELb0ELb1ELb1ELb1ELb0ELb1ELb0ELb1ELb1ELb1ELb1ELb0EEENS1_21CollectiveEpilogueFwdINS6_IJSA_SA_SB_EEES9_SE_SG_Li256ELb1ELb1ELb1ELb0EEENS1_36VarlenDynamicPersistentTileSchedulerILi128ELi96ELi256ELi128ELb1ELb1ELb1ELb1ELb0ELb1EEEEEEEEEvNT_6ParamsE --------------------------
	.section	.text._ZN7cutlass13device_kernelIN5flash11enable_sm90INS1_16FlashAttnFwdSm90INS1_25CollectiveMainloopFwdSm90ILi2EN4cute5tupleIJNS5_1CILi1EEES8_S8_EEENS6_IJNS7_ILi128EEENS7_ILi96EEENS7_ILi192EEEEEELi128ENS_10bfloat16_tEfNS_4arch4Sm90ELb0ELb1ELb1ELb1ELb0ELb1ELb0ELb1ELb1ELb1ELb1ELb0EEENS1_21CollectiveEpilogueFwdINS6_IJSA_SA_SB_EEES9_SE_SG_Li256ELb1ELb1ELb1ELb0EEENS1_36VarlenDynamicPersistentTileSchedulerILi128ELi96ELi256ELi128ELb1ELb1ELb1ELb1ELb0ELb1EEEEEEEEEvNT_6ParamsE,"ax",@progbits
	.align	128
.text._ZN7cutlass13device_kernelIN5flash11enable_sm90INS1_16FlashAttnFwdSm90INS1_25CollectiveMainloopFwdSm90ILi2EN4cute5tupleIJNS5_1CILi1EEES8_S8_EEENS6_IJNS7_ILi128EEENS7_ILi96EEENS7_ILi192EEEEEELi128ENS_10bfloat16_tEfNS_4arch4Sm90ELb0ELb1ELb1ELb1ELb0ELb1ELb0ELb1ELb1ELb1ELb1ELb0EEENS1_21CollectiveEpilogueFwdINS6_IJSA_SA_SB_EEES9_SE_SG_Li256ELb1ELb1ELb1ELb0EEENS1_36VarlenDynamicPersistentTileSchedulerILi128ELi96ELi256ELi128ELb1ELb1ELb1ELb1ELb0ELb1EEEEEEEEEvNT_6ParamsE:
        .type           _ZN7cutlass13device_kernelIN5flash11enable_sm90INS1_16FlashAttnFwdSm90INS1_25CollectiveMainloopFwdSm90ILi2EN4cute5tupleIJNS5_1CILi1EEES8_S8_EEENS6_IJNS7_ILi128EEENS7_ILi96EEENS7_ILi192EEEEEELi128ENS_10bfloat16_tEfNS_4arch4Sm90ELb0ELb1ELb1ELb1ELb0ELb1ELb0ELb1ELb1ELb1ELb1ELb0EEENS1_21CollectiveEpilogueFwdINS6_IJSA_SA_SB_EEES9_SE_SG_Li256ELb1ELb1ELb1ELb0EEENS1_36VarlenDynamicPersistentTileSchedulerILi128ELi96ELi256ELi128ELb1ELb1ELb1ELb1ELb0ELb1EEEEEEEEEvNT_6ParamsE,@function
        .size           _ZN7cutlass13device_kernelIN5flash11enable_sm90INS1_16FlashAttnFwdSm90INS1_25CollectiveMainloopFwdSm90ILi2EN4cute5tupleIJNS5_1CILi1EEES8_S8_EEENS6_IJNS7_ILi128EEENS7_ILi96EEENS7_ILi192EEEEEELi128ENS_10bfloat16_tEfNS_4arch4Sm90ELb0ELb1ELb1ELb1ELb0ELb1ELb0ELb1ELb1ELb1ELb1ELb0EEENS1_21CollectiveEpilogueFwdINS6_IJSA_SA_SB_EEES9_SE_SG_Li256ELb1ELb1ELb1ELb0EEENS1_36VarlenDynamicPersistentTileSchedulerILi128ELi96ELi256ELi128ELb1ELb1ELb1ELb1ELb0ELb1EEEEEEEEEvNT_6ParamsE,(.L_x_50 - _ZN7cutlass13device_kernelIN5flash11enable_sm90INS1_16FlashAttnFwdSm90INS1_25CollectiveMainloopFwdSm90ILi2EN4cute5tupleIJNS5_1CILi1EEES8_S8_EEENS6_IJNS7_ILi128EEENS7_ILi96EEENS7_ILi192EEEEEELi128ENS_10bfloat16_tEfNS_4arch4Sm90ELb0ELb1ELb1ELb1ELb0ELb1ELb0ELb1ELb1ELb1ELb1ELb0EEENS1_21CollectiveEpilogueFwdINS6_IJSA_SA_SB_EEES9_SE_SG_Li256ELb1ELb1ELb1ELb0EEENS1_36VarlenDynamicPersistentTileSchedulerILi128ELi96ELi256ELi128ELb1ELb1ELb1ELb1ELb0ELb1EEEEEEEEEvNT_6ParamsE)
        .other          _ZN7cutlass13device_kernelIN5flash11enable_sm90INS1_16FlashAttnFwdSm90INS1_25CollectiveMainloopFwdSm90ILi2EN4cute5tupleIJNS5_1CILi1EEES8_S8_EEENS6_IJNS7_ILi128EEENS7_ILi96EEENS7_ILi192EEEEEELi128ENS_10bfloat16_tEfNS_4arch4Sm90ELb0ELb1ELb1ELb1ELb0ELb1ELb0ELb1ELb1ELb1ELb1ELb0EEENS1_21CollectiveEpilogueFwdINS6_IJSA_SA_SB_EEES9_SE_SG_Li256ELb1ELb1ELb1ELb0EEENS1_36VarlenDynamicPersistentTileSchedulerILi128ELi96ELi256ELi128ELb1ELb1ELb1ELb1ELb0ELb1EEEEEEEEEvNT_6ParamsE,@"STO_CUDA_ENTRY STV_DEFAULT"
_ZN7cutlass13device_kernelIN5flash11enable_sm90INS1_16FlashAttnFwdSm90INS1_25CollectiveMainloopFwdSm90ILi2EN4cute5tupleIJNS5_1CILi1EEES8_S8_EEENS6_IJNS7_ILi128EEENS7_ILi96EEENS7_ILi192EEEEEELi128ENS_10bfloat16_tEfNS_4arch4Sm90ELb0ELb1ELb1ELb1ELb0ELb1ELb0ELb1ELb1ELb1ELb1ELb0EEENS1_21CollectiveEpilogueFwdINS6_IJSA_SA_SB_EEES9_SE_SG_Li256ELb1ELb1ELb1ELb0EEENS1_36VarlenDynamicPersistentTileSchedulerILi128ELi96ELi256ELi128ELb1ELb1ELb1ELb1ELb0ELb1EEEEEEEEEvNT_6ParamsE:
[----:B------:R-:W-:Y:S01]  /*0000*/  LDC R1, c[0x0][0x37c] ;  /* 0x0000df00ff017b82 */ /* 0x000fe20000000800 */
[----:B------:R-:W-:Y:S05]  /*0010*/  EXIT ;  /* 0x000000000000794d */ /* 0x000fea0003800000 */
.L_x_5:
        /* <DEDUP_REMOVED lines=14> */
.L_x_50:


//--------------------- .text._ZN7cutlass13device_kernelIN5flash11enable_sm90INS1_16FlashAttnFwdSm90INS1_25CollectiveMainloopFwdSm90ILi2EN4cute5tupleIJNS5_1CILi1EEES8_S8_EEENS6_IJNS7_ILi128EEESA_NS7_ILi192EEEEEELi128ENS_10bfloat16_tEfNS_4arch4Sm90ELb1ELb0ELb1ELb0ELb0ELb0ELb0ELb1ELb1ELb1ELb1ELb0EEENS1_21CollectiveEpilogueFwdINS6_IJSA_SA_SA_EEES9_SD_SF_Li256ELb0ELb1ELb1ELb0EEENS1_19SingleTileSchedulerILb0ELb1ELb1ELi128EEEEEEEEEvNT_6ParamsE --------------------------
	.section	.text._ZN7cutlass13device_kernelIN5flash11enable_sm90INS1_16FlashAttnFwdSm90INS1_25CollectiveMainloopFwdSm90ILi2EN4cute5tupleIJNS5_1CILi1EEES8_S8_EEENS6_IJNS7_ILi128EEESA_NS7_ILi192EEEEEELi128ENS_10bfloat16_tEfNS_4arch4Sm90ELb1ELb0ELb1ELb0ELb0ELb0ELb0ELb1ELb1ELb1ELb1ELb0EEENS1_21CollectiveEpilogueFwdINS6_IJSA_SA_SA_EEES9_SD_SF_Li256ELb0ELb1ELb1ELb0EEENS1_19SingleTileSchedulerILb0ELb1ELb1ELi128EEEEEEEEEvNT_6ParamsE,"ax",@progbits
	.align	128
.text._ZN7cutlass13device_kernelIN5flash11enable_sm90INS1_16FlashAttnFwdSm90INS1_25CollectiveMainloopFwdSm90ILi2EN4cute5tupleIJNS5_1CILi1EEES8_S8_EEENS6_IJNS7_ILi128EEESA_NS7_ILi192EEEEEELi128ENS_10bfloat16_tEfNS_4arch4Sm90ELb1ELb0ELb1ELb0ELb0ELb0ELb0ELb1ELb1ELb1ELb1ELb0EEENS1_21CollectiveEpilogueFwdINS6_IJSA_SA_SA_EEES9_SD_SF_Li256ELb0ELb1ELb1ELb0EEENS1_19SingleTileSchedulerILb0ELb1ELb1ELi128EEEEEEEEEvNT_6ParamsE:
        .type           _ZN7cutlass13device_kernelIN5flash11enable_sm90INS1_16FlashAttnFwdSm90INS1_25CollectiveMainloopFwdSm90ILi2EN4cute5tupleIJNS5_1CILi1EEES8_S8_EEENS6_IJNS7_ILi128EEESA_NS7_ILi192EEEEEELi128ENS_10bfloat16_tEfNS_4arch4Sm90ELb1ELb0ELb1ELb0ELb0ELb0ELb0ELb1ELb1ELb1ELb1ELb0EEENS1_21CollectiveEpilogueFwdINS6_IJSA_SA_SA_EEES9_SD_SF_Li256ELb0ELb1ELb1ELb0EEENS1_19SingleTileSchedulerILb0ELb1ELb1ELi128EEEEEEEEEvNT_6ParamsE,@function
        .size           _ZN7cutlass13device_kernelIN5flash11enable_sm90INS1_16FlashAttnFwdSm90INS1_25CollectiveMainloopFwdSm90ILi2EN4cute5tupleIJNS5_1CILi1EEES8_S8_EEENS6_IJNS7_ILi128EEESA_NS7_ILi192EEEEEELi128ENS_10bfloat16_tEfNS_4arch4Sm90ELb1ELb0ELb1ELb0ELb0ELb0ELb0ELb1ELb1ELb1ELb1ELb0EEENS1_21CollectiveEpilogueFwdINS6_IJSA_SA_SA_EEES9_SD_SF_Li256ELb0ELb1ELb1ELb0EEENS1_19SingleTileSchedulerILb0ELb1ELb1ELi128EEEEEEEEEvNT_6ParamsE,(.L_x_51 - _ZN7cutlass13device_kernelIN5flash11enable_sm90INS1_16FlashAttnFwdSm90INS1_25CollectiveMainloopFwdSm90ILi2EN4cute5tupleIJNS5_1CILi1EEES8_S8_EEENS6_IJNS7_ILi128EEESA_NS7_ILi192EEEEEELi128ENS_10bfloat16_tEfNS_4arch4Sm90ELb1ELb0ELb1ELb0ELb0ELb0ELb0ELb1ELb1ELb1ELb1ELb0EEENS1_21CollectiveEpilogueFwdINS6_IJSA_SA_SA_EEES9_SD_SF_Li256ELb0ELb1ELb1ELb0EEENS1_19SingleTileSchedulerILb0ELb1ELb1ELi128EEEEEEEEEvNT_6ParamsE)
        .other          _ZN7cutlass13device_kernelIN5flash11enable_sm90INS1_16FlashAttnFwdSm90INS1_25CollectiveMainloopFwdSm90ILi2EN4cute5tupleIJNS5_1CILi1EEES8_S8_EEENS6_IJNS7_ILi128EEESA_NS7_ILi192EEEEEELi128ENS_10bfloat16_tEfNS_4arch4Sm90ELb1ELb0ELb1ELb0ELb0ELb0ELb0ELb1ELb1ELb1ELb1ELb0EEENS1_21CollectiveEpilogueFwdINS6_IJSA_SA_SA_EEES9_SD_SF_Li256ELb0ELb1ELb1ELb0EEENS1_19SingleTileSchedulerILb0ELb1ELb1ELi128EEEEEEEEEvNT_6ParamsE,@"STO_CUDA_ENTRY STV_DEFAULT"
_ZN7cutlass13device_kernelIN5flash11enable_sm90INS1_16FlashAttnFwdSm90INS1_25CollectiveMainloopFwdSm90ILi2EN4cute5tupleIJNS5_1CILi1EEES8_S8_EEENS6_IJNS7_ILi128EEESA_NS7_ILi192EEEEEELi128ENS_10bfloat16_tEfNS_4arch4Sm90ELb1ELb0ELb1ELb0ELb0ELb0ELb0ELb1ELb1ELb1ELb1ELb0EEENS1_21CollectiveEpilogueFwdINS6_IJSA_SA_SA_EEES9_SD_SF_Li256ELb0ELb1ELb1ELb0EEENS1_19SingleTileSchedulerILb0ELb1ELb1ELi128EEEEEEEEEvNT_6ParamsE:
[----:B------:R-:W-:Y:S01]  /*0000*/  LDC R1, c[0x0][0x37c] ;  /* 0x0000df00ff017b82 */ /* 0x000fe20000000800 */
[----:B------:R-:W-:Y:S05]  /*0010*/  EXIT ;  /* 0x000000000000794d */ /* 0x000fea0003800000 */
.L_x_6:
        /* <DEDUP_REMOVED lines=14> */
.L_x_51:


//--------------------- .text._ZN7cutlass13device_kernelIN5flash11enable_sm90INS1_16FlashAttnFwdSm90INS1_25CollectiveMainloopFwdSm90ILi2EN4cute5tupleIJNS5_1CILi1EEES8_S8_EEENS6_IJNS7_ILi128EEESA_NS7_ILi192EEEEEELi128ENS_10bfloat16_tEfNS_4arch4Sm90ELb1ELb0ELb1ELb1ELb0ELb0ELb0ELb1ELb1ELb1ELb1ELb0EEENS1_21CollectiveEpilogueFwdINS6_IJSA_SA_SA_EEES9_SD_SF_Li256ELb1ELb1ELb1ELb0EEENS1_36VarlenDynamicPersistentTileSchedulerILi128ELi128ELi256ELi128ELb1ELb1ELb1ELb1ELb1ELb1EEEEEEEEEvNT_6ParamsE --------------------------
	.section	.text._ZN7cutlass13device_kernelIN5flash11enable_sm90INS1_16FlashAttnFwdSm90INS1_25CollectiveMainloopFwdSm90ILi2EN4cute5tupleIJNS5_1CILi1EEES8_S8_EEENS6_IJNS7_ILi128EEESA_NS7_ILi192EEEEEELi128ENS_10bfloat16_tEfNS_4arch4Sm90ELb1ELb0ELb1ELb1ELb0ELb0ELb0ELb1ELb1ELb1ELb1ELb0EEENS1_21CollectiveEpilogueFwdINS6_IJSA_SA_SA_EEES9_SD_SF_Li256ELb1ELb1ELb1ELb0EEENS1_36VarlenDynamicPersistentTileSchedulerILi128ELi128ELi256ELi128ELb1ELb1ELb1ELb1ELb1ELb1EEEEEEEEEvNT_6ParamsE,"ax",@progbits
	.align	128
.text._ZN7cutlass13device_kernelIN5flash11enable_sm90INS1_16FlashAttnFwdSm90INS1_25CollectiveMainloopFwdSm90ILi2EN4cute5tupleIJNS5_1CILi1EEES8_S8_EEENS6_IJNS7_ILi128EEESA_NS7_ILi192EEEEEELi128ENS_10bfloat16_tEfNS_4arch4Sm90ELb1ELb0ELb1ELb1ELb0ELb0ELb0ELb1ELb1ELb1ELb1ELb0EEENS1_21CollectiveEpilogueFwdINS6_IJSA_SA_SA_EEES9_SD_SF_Li256ELb1ELb1ELb1ELb0EEENS1_36VarlenDynamicPersistentTileSchedulerILi128ELi128ELi256ELi128ELb1ELb1ELb1ELb1ELb1ELb1EEEEEEEEEvNT_6ParamsE:
        .type           _ZN7cutlass13device_kernelIN5flash11enable_sm90INS1_16FlashAttnFwdSm90INS1_25CollectiveMainloopFwdSm90ILi2EN4cute5tupleIJNS5_1CILi1EEES8_S8_EEENS6_IJNS7_ILi128EEESA_NS7_ILi192EEEEEELi128ENS_10bfloat16_tEfNS_4arch4Sm90ELb1ELb0ELb1ELb1ELb0ELb0ELb0ELb1ELb1ELb1ELb1ELb0EEENS1_21CollectiveEpilogueFwdINS6_IJSA_SA_SA_EEES9_SD_SF_Li256ELb1ELb1ELb1ELb0EEENS1_36VarlenDynamicPersistentTileSchedulerILi128ELi128ELi256ELi128ELb1ELb1ELb1ELb1ELb1ELb1EEEEEEEEEvNT_6ParamsE,@function
        .size           _ZN7cutlass13device_kernelIN5flash11enable_sm90INS1_16FlashAttnFwdSm90INS1_25CollectiveMainloopFwdSm90ILi2EN4cute5tupleIJNS5_1CILi1EEES8_S8_EEENS6_IJNS7_ILi128EEESA_NS7_ILi192EEEEEELi128ENS_10bfloat16_tEfNS_4arch4Sm90ELb1ELb0ELb1ELb1ELb0ELb0ELb0ELb1ELb1ELb1ELb1ELb0EEENS1_21CollectiveEpilogueFwdINS6_IJSA_SA_SA_EEES9_SD_SF_Li256ELb1ELb1ELb1ELb0EEENS1_36VarlenDynamicPersistentTileSchedulerILi128ELi128ELi256ELi128ELb1ELb1ELb1ELb1ELb1ELb1EEEEEEEEEvNT_6ParamsE,(.L_x_52 - _ZN7cutlass13device_kernelIN5flash11enable_sm90INS1_16FlashAttnFwdSm90INS1_25CollectiveMainloopFwdSm90ILi2EN4cute5tupleIJNS5_1CILi1EEES8_S8_EEENS6_IJNS7_ILi128EEESA_NS7_ILi192EEEEEELi128ENS_10bfloat16_tEfNS_4arch4Sm90ELb1ELb0ELb1ELb1ELb0ELb0ELb0ELb1ELb1ELb1ELb1ELb0EEENS1_21CollectiveEpilogueFwdINS6_IJSA_SA_SA_EEES9_SD_SF_Li256ELb1ELb1ELb1ELb0EEENS1_36VarlenDynamicPersistentTileSchedulerILi128ELi128ELi256ELi128ELb1ELb1ELb1ELb1ELb1ELb1EEEEEEEEEvNT_6ParamsE)
        .other          _ZN7cutlass13device_kernelIN5flash11enable_sm90INS1_16FlashAttnFwdSm90INS1_25CollectiveMainloopFwdSm90ILi2EN4cute5tupleIJNS5_1CILi1EEES8_S8_EEENS6_IJNS7_ILi128EEESA_NS7_ILi192EEEEEELi128ENS_10bfloat16_tEfNS_4arch4Sm90ELb1ELb0ELb1ELb1ELb0ELb0ELb0ELb1ELb1ELb1ELb1ELb0EEENS1_21CollectiveEpilogueFwdINS6_IJSA_SA_SA_EEES9_SD_SF_Li256ELb1ELb1ELb1ELb0EEENS1_36VarlenDynamicPersistentTileSchedulerILi128ELi128ELi256ELi128ELb1ELb1ELb1ELb1ELb1ELb1EEEEEEEEEvNT_6ParamsE,@"STO_CUDA_ENTRY STV_DEFAULT"
_ZN7cutlass13device_kernelIN5flash11enable_sm90INS1_16FlashAttnFwdSm90INS1_25CollectiveMainloopFwdSm90ILi2EN4cute5tupleIJNS5_1CILi1EEES8_S8_EEENS6_IJNS7_ILi128EEESA_NS7_ILi192EEEEEELi128ENS_10bfloat16_tEfNS_4arch4Sm90ELb1ELb0ELb1ELb1ELb0ELb0ELb0ELb1ELb1ELb1ELb1ELb0EEENS1_21CollectiveEpilogueFwdINS6_IJSA_SA_SA_EEES9_SD_SF_Li256ELb1ELb1ELb1ELb0EEENS1_36VarlenDynamicPersistentTileSchedulerILi128ELi128ELi256ELi128ELb1ELb1ELb1ELb1ELb1ELb1EEEEEEEEEvNT_6ParamsE:
[----:B------:R-:W-:Y:S01]  /*0000*/  LDC R1, c[0x0][0x37c] ;  /* 0x0000df00ff017b82 */ /* 0x000fe20000000800 */
[----:B------:R-:W-:Y:S05]  /*0010*/  EXIT ;  /* 0x000000000000794d */ /* 0x000fea0003800000 */
.L_x_7:
        /* <DEDUP_REMOVED lines=14> */
.L_x_52:


//--------------------- .text._ZN7cutlass13device_kernelIN5flash11enable_sm90INS1_16FlashAttnFwdSm90INS1_25CollectiveMainloopFwdSm90ILi2EN4cute5tupleIJNS5_1CILi1EEES8_S8_EEENS6_IJNS7_ILi128EEESA_NS7_ILi192EEEEEELi128ENS_10bfloat16_tEfNS_4arch4Sm90ELb1ELb0ELb1ELb1ELb0ELb1ELb0ELb1ELb1ELb1ELb1ELb0EEENS1_21CollectiveEpilogueFwdINS6_IJSA_SA_SA_EEES9_SD_SF_Li256ELb1ELb1ELb1ELb0EEENS1_36VarlenDynamicPersistentTileSchedulerILi128ELi128ELi256ELi128ELb1ELb1ELb1ELb1ELb1ELb1EEEEEEEEEvNT_6ParamsE --------------------------
	.section	.text._ZN7cutlass13device_kernelIN5flash11enable_sm90INS1_16FlashAttnFwdSm90INS1_25CollectiveMainloopFwdSm90ILi2EN4cute5tupleIJNS5_1CILi1EEES8_S8_EEENS6_IJNS7_ILi128EEESA_NS7_ILi192EEEEEELi128ENS_10bfloat16_tEfNS_4arch4Sm90ELb1ELb0ELb1ELb1ELb0ELb1ELb0ELb1ELb1ELb1ELb1ELb0EEENS1_21CollectiveEpilogueFwdINS6_IJSA_SA_SA_EEES9_SD_SF_Li256ELb1ELb1ELb1ELb0EEENS1_36VarlenDynamicPersistentTileSchedulerILi128ELi128ELi256ELi128ELb1ELb1ELb1ELb1ELb1ELb1EEEEEEEEEvNT_6ParamsE,"ax",@progbits
	.align	128
.text._ZN7cutlass13device_kernelIN5flash11enable_sm90INS1_16FlashAttnFwdSm90INS1_25CollectiveMainloopFwdSm90ILi2EN4cute5tupleIJNS5_1CILi1EEES8_S8_EEENS6_IJNS7_ILi128EEESA_NS7_ILi192EEEEEELi128ENS_10bfloat16_tEfNS_4arch4Sm90ELb1ELb0ELb1ELb1ELb0ELb1ELb0ELb1ELb1ELb1ELb1ELb0EEENS1_21CollectiveEpilogueFwdINS6_IJSA_SA_SA_EEES9_SD_SF_Li256ELb1ELb1ELb1ELb0EEENS1_36VarlenDynamicPersistentTileSchedulerILi128ELi128ELi256ELi128ELb1ELb1ELb1ELb1ELb1ELb1EEEEEEEEEvNT_6ParamsE:
        .type           _ZN7cutlass13device_kernelIN5flash11enable_sm90INS1_16FlashAttnFwdSm90INS1_25CollectiveMainloopFwdSm90ILi2EN4cute5tupleIJNS5_1CILi1EEES8_S8_EEENS6_IJNS7_ILi128EEESA_NS7_ILi192EEEEEELi128ENS_10bfloat16_tEfNS_4arch4Sm90ELb1ELb0ELb1ELb1ELb0ELb1ELb0ELb1ELb1ELb1ELb1ELb0EEENS1_21CollectiveEpilogueFwdINS6_IJSA_SA_SA_EEES9_SD_SF_Li256ELb1ELb1ELb1ELb0EEENS1_36VarlenDynamicPersistentTileSchedulerILi128ELi128ELi256ELi128ELb1ELb1ELb1ELb1ELb1ELb1EEEEEEEEEvNT_6ParamsE,@function
        .size           _ZN7cutlass13device_kernelIN5flash11enable_sm90INS1_16FlashAttnFwdSm90INS1_25CollectiveMainloopFwdSm90ILi2EN4cute5tupleIJNS5_1CILi1EEES8_S8_EEENS6_IJNS7_ILi128EEESA_NS7_ILi192EEEEEELi128ENS_10bfloat16_tEfNS_4arch4Sm90ELb1ELb0ELb1ELb1ELb0ELb1ELb0ELb1ELb1ELb1ELb1ELb0EEENS1_21CollectiveEpilogueFwdINS6_IJSA_SA_SA_EEES9_SD_SF_Li256ELb1ELb1ELb1ELb0EEENS1_36VarlenDynamicPersistentTileSchedulerILi128ELi128ELi256ELi128ELb1ELb1ELb1ELb1ELb1ELb1EEEEEEEEEvNT_6ParamsE,(.L_x_53 - _ZN7cutlass13device_kernelIN5flash11enable_sm90INS1_16FlashAttnFwdSm90INS1_25CollectiveMainloopFwdSm90ILi2EN4cute5tupleIJNS5_1CILi1EEES8_S8_EEENS6_IJNS7_ILi128EEESA_NS7_ILi192EEEEEELi128ENS_10bfloat16_tEfNS_4arch4Sm90ELb1ELb0ELb1ELb1ELb0ELb1ELb0ELb1ELb1ELb1ELb1ELb0EEENS1_21CollectiveEpilogueFwdINS6_IJSA_SA_SA_EEES9_SD_SF_Li256ELb1ELb1ELb1ELb0EEENS1_36VarlenDynamicPersistentTileSchedulerILi128ELi128ELi256ELi128ELb1ELb1ELb1ELb1ELb1ELb1EEEEEEEEEvNT_6ParamsE)
        .other          _ZN7cutlass13device_kernelIN5flash11enable_sm90INS1_16FlashAttnFwdSm90INS1_25CollectiveMainloopFwdSm90ILi2EN4cute5tupleIJNS5_1CILi1EEES8_S8_EEENS6_IJNS7_ILi128EEESA_NS7_ILi192EEEEEELi128ENS_10bfloat16_tEfNS_4arch4Sm90ELb1ELb0ELb1ELb1ELb0ELb1ELb0ELb1ELb1ELb1ELb1ELb0EEENS1_21CollectiveEpilogueFwdINS6_IJSA_SA_SA_EEES9_SD_SF_Li256ELb1ELb1ELb1ELb0EEENS1_36VarlenDynamicPersistentTileSchedulerILi128ELi128ELi256ELi128ELb1ELb1ELb1ELb1ELb1ELb1EEEEEEEEEvNT_6ParamsE,@"STO_CUDA_ENTRY STV_DEFAULT"
_ZN7cutlass13device_kernelIN5flash11enable_sm90INS1_16FlashAttnFwdSm90INS1_25CollectiveMainloopFwdSm90ILi2EN4cute5tupleIJNS5_1CILi1EEES8_S8_EEENS6_IJNS7_ILi128EEESA_NS7_ILi192EEEEEELi128ENS_10bfloat16_tEfNS_4arch4Sm90ELb1ELb0ELb1ELb1ELb0ELb1ELb0ELb1ELb1ELb1ELb1ELb0EEENS1_21CollectiveEpilogueFwdINS6_IJSA_SA_SA_EEES9_SD_SF_Li256ELb1ELb1ELb1ELb0EEENS1_36VarlenDynamicPersistentTileSchedulerILi128ELi128ELi256ELi128ELb1ELb1ELb1ELb1ELb1ELb1EEEEEEEEEvNT_6ParamsE:
[----:B------:R-:W-:Y:S01]  /*0000*/  LDC R1, c[0x0][0x37c] ;  /* 0x0000df00ff017b82 */ /* 0x000fe20000000800 */
[----:B------:R-:W-:Y:S05]  /*0010*/  EXIT ;  /* 0x000000000000794d */ /* 0x000fea0003800000 */
.L_x_8:
        /* <DEDUP_REMOVED lines=14> */
.L_x_53:


//--------------------- .text._ZN7cutlass13device_kernelIN5flash11enable_sm90INS1_16FlashAttnFwdSm90INS1_25CollectiveMainloopFwdSm90ILi2EN4cute5tupleIJNS5_1CILi1EEES8_S8_EEENS6_IJNS7_ILi64EEESA_SA_EEELi512ENS_10bfloat16_tEfNS_4arch4Sm90ELb0ELb0ELb1ELb0ELb0ELb0ELb0ELb0ELb0ELb1ELb1ELb0EEENS1_21CollectiveEpilogueFwdINS6_IJSA_NS7_ILi512EEESA_EEES9_SC_SE_Li256ELb0ELb1ELb1ELb0EEENS1_19SingleTileSchedulerILb0ELb1ELb1ELi64EEEEEEEEEvNT_6ParamsE --------------------------
	.section	.text._ZN7cutlass13device_kernelIN5flash11enable_sm90INS1_16FlashAttnFwdSm90INS1_25CollectiveMainloopFwdSm90ILi2EN4cute5tupleIJNS5_1CILi1EEES8_S8_EEENS6_IJNS7_ILi64EEESA_SA_EEELi512ENS_10bfloat16_tEfNS_4arch4Sm90ELb0ELb0ELb1ELb0ELb0ELb0ELb0ELb0ELb0ELb1ELb1ELb0EEENS1_21CollectiveEpilogueFwdINS6_IJSA_NS7_ILi512EEESA_EEES9_SC_SE_Li256ELb0ELb1ELb1ELb0EEENS1_19SingleTileSchedulerILb0ELb1ELb1ELi64EEEEEEEEEvNT_6ParamsE,"ax",@progbits
	.align	128
.text._ZN7cutlass13device_kernelIN5flash11enable_sm90INS1_16FlashAttnFwdSm90INS1_25CollectiveMainloopFwdSm90ILi2EN4cute5tupleIJNS5_1CILi1EEES8_S8_EEENS6_IJNS7_ILi64EEESA_SA_EEELi512ENS_10bfloat16_tEfNS_4arch4Sm90ELb0ELb0ELb1ELb0ELb0ELb0ELb0ELb0ELb0ELb1ELb1ELb0EEENS1_21CollectiveEpilogueFwdINS6_IJSA_NS7_ILi512EEESA_EEES9_SC_SE_Li256ELb0ELb1ELb1ELb0EEENS1_19SingleTileSchedulerILb0ELb1ELb1ELi64EEEEEEEEEvNT_6ParamsE:
        .type           _ZN7cutlass13device_kernelIN5flash11enable_sm90INS1_16FlashAttnFwdSm90INS1_25CollectiveMainloopFwdSm90ILi2EN4cute5tupleIJNS5_1CILi1EEES8_S8_EEENS6_IJNS7_ILi64EEESA_SA_EEELi512ENS_10bfloat16_tEfNS_4arch4Sm90ELb0ELb0ELb1ELb0ELb0ELb0ELb0ELb0ELb0ELb1ELb1ELb0EEENS1_21CollectiveEpilogueFwdINS6_IJSA_NS7_ILi512EEESA_EEES9_SC_SE_Li256ELb0ELb1ELb1ELb0EEENS1_19SingleTileSchedulerILb0ELb1ELb1ELi64EEEEEEEEEvNT_6ParamsE,@function
        .size           _ZN7cutlass13device_kernelIN5flash11enable_sm90INS1_16FlashAttnFwdSm90INS1_25CollectiveMainloopFwdSm90ILi2EN4cute5tupleIJNS5_1CILi1EEES8_S8_EEENS6_IJNS7_ILi64EEESA_SA_EEELi512ENS_10bfloat16_tEfNS_4arch4Sm90ELb0ELb0ELb1ELb0ELb0ELb0ELb0ELb0ELb0ELb1ELb1ELb0EEENS1_21CollectiveEpilogueFwdINS6_IJSA_NS7_ILi512EEESA_EEES9_SC_SE_Li256ELb0ELb1ELb1ELb0EEENS1_19SingleTileSchedulerILb0ELb1ELb1ELi64EEEEEEEEEvNT_6ParamsE,(.L_x_54 - _ZN7cutlass13device_kernelIN5flash11enable_sm90INS1_16FlashAttnFwdSm90INS1_25CollectiveMainloopFwdSm90ILi2EN4cute5tupleIJNS5_1CILi1EEES8_S8_EEENS6_IJNS7_ILi64EEESA_SA_EEELi512ENS_10bfloat16_tEfNS_4arch4Sm90ELb0ELb0ELb1ELb0ELb0ELb0ELb0ELb0ELb0ELb1ELb1ELb0EEENS1_21CollectiveEpilogueFwdINS6_IJSA_NS7_ILi512EEESA_EEES9_SC_SE_Li256ELb0ELb1ELb1ELb0EEENS1_19SingleTileSchedulerILb0ELb1ELb1ELi64EEEEEEEEEvNT_6ParamsE)
        .other          _ZN7cutlass13device_kernelIN5flash11enable_sm90INS1_16FlashAttnFwdSm90INS1_25CollectiveMainloopFwdSm90ILi2EN4cute5tupleIJNS5_1CILi1EEES8_S8_EEENS6_IJNS7_ILi64EEESA_SA_EEELi512ENS_10bfloat16_tEfNS_4arch4Sm90ELb0ELb0ELb1ELb0ELb0ELb0ELb0ELb0ELb0ELb1ELb1ELb0EEENS1_21CollectiveEpilogueFwdINS6_IJSA_NS7_ILi512EEESA_EEES9_SC_SE_Li256ELb0ELb1ELb1ELb0EEENS1_19SingleTileSchedulerILb0ELb1ELb1ELi64EEEEEEEEEvNT_6ParamsE,@"STO_CUDA_ENTRY STV_DEFAULT"
_ZN7cutlass13device_kernelIN5flash11enable_sm90INS1_16FlashAttnFwdSm90INS1_25CollectiveMainloopFwdSm90ILi2EN4cute5tupleIJNS5_1CILi1EEES8_S8_EEENS6_IJNS7_ILi64EEESA_SA_EEELi512ENS_10bfloat16_tEfNS_4arch4Sm90ELb0ELb0ELb1ELb0ELb0ELb0ELb0ELb0ELb0ELb1ELb1ELb0EEENS1_21CollectiveEpilogueFwdINS6_IJSA_NS7_ILi512EEESA_EEES9_SC_SE_Li256ELb0ELb1ELb1ELb0EEENS1_19SingleTileSchedulerILb0ELb1ELb1ELi64EEEEEEEEEvNT_6ParamsE:
[----:B------:R-:W-:Y:S01]  /*0000*/  LDC R1, c[0x0][0x37c] ;  /* 0x0000df00ff017b82 */ /* 0x000fe20000000800 */
[----:B------:R-:W-:Y:S05]  /*0010*/  EXIT ;  /* 0x000000000000794d */ /* 0x000fea0003800000 */
.L_x_9:
        /* <DEDUP_REMOVED lines=14> */
.L_x_54:


//--------------------- .text._ZN7cutlass13device_kernelIN5flash11enable_sm90INS1_16FlashAttnFwdSm90INS1_25CollectiveMainloopFwdSm90ILi2EN4cute5tupleIJNS5_1CILi1EEES8_S8_EEENS6_IJNS7_ILi64EEESA_SA_EEELi512ENS_10bfloat16_tEfNS_4arch4Sm90ELb0ELb0ELb1ELb0ELb0ELb0ELb1ELb0ELb0ELb1ELb1ELb0EEENS1_21CollectiveEpilogueFwdINS6_IJSA_NS7_ILi512EEESA_EEES9_SC_SE_Li256ELb0ELb1ELb1ELb0EEENS1_19SingleTileSchedulerILb0ELb1ELb1ELi64EEEEEEEEEvNT_6ParamsE --------------------------
	.section	.text._ZN7cutlass13device_kernelIN5flash11enable_sm90INS1_16FlashAttnFwdSm90INS1_25CollectiveMainloopFwdSm90ILi2EN4cute5tupleIJNS5_1CILi1EEES8_S8_EEENS6_IJNS7_ILi64EEESA_SA_EEELi512ENS_10bfloat16_tEfNS_4arch4Sm90ELb0ELb0ELb1ELb0ELb0ELb0ELb1ELb0ELb0ELb1ELb1ELb0EEENS1_21CollectiveEpilogueFwdINS6_IJSA_NS7_ILi512EEESA_EEES9_SC_SE_Li256ELb0ELb1ELb1ELb0EEENS1_19SingleTileSchedulerILb0ELb1ELb1ELi64EEEEEEEEEvNT_6ParamsE,"ax",@progbits
	.align	128
.text._ZN7cutlass13device_kernelIN5flash11enable_sm90INS1_16FlashAttnFwdSm90INS1_25CollectiveMainloopFwdSm90ILi2EN4cute5tupleIJNS5_1CILi1EEES8_S8_EEENS6_IJNS7_ILi64EEESA_SA_EEELi512ENS_10bfloat16_tEfNS_4arch4Sm90ELb0ELb0ELb1ELb0ELb0ELb0ELb1ELb0ELb0ELb1ELb1ELb0EEENS1_21CollectiveEpilogueFwdINS6_IJSA_NS7_ILi512EEESA_EEES9_SC_SE_Li256ELb0ELb1ELb1ELb0EEENS1_19SingleTileSchedulerILb0ELb1ELb1ELi64EEEEEEEEEvNT_6ParamsE:
        .type           _ZN7cutlass13device_kernelIN5flash11enable_sm90INS1_16FlashAttnFwdSm90INS1_25CollectiveMainloopFwdSm90ILi2EN4cute5tupleIJNS5_1CILi1EEES8_S8_EEENS6_IJNS7_ILi64EEESA_SA_EEELi512ENS_10bfloat16_tEfNS_4arch4Sm90ELb0ELb0ELb1ELb0ELb0ELb0ELb1ELb0ELb0ELb1ELb1ELb0EEENS1_21CollectiveEpilogueFwdINS6_IJSA_NS7_ILi512EEESA_EEES9_SC_SE_Li256ELb0ELb1ELb1ELb0EEENS1_19SingleTileSchedulerILb0ELb1ELb1ELi64EEEEEEEEEvNT_6ParamsE,@function
        .size           _ZN7cutlass13device_kernelIN5flash11enable_sm90INS1_16FlashAttnFwdSm90INS1_25CollectiveMainloopFwdSm90ILi2EN4cute5tupleIJNS5_1CILi1EEES8_S8_EEENS6_IJNS7_ILi64EEESA_SA_EEELi512ENS_10bfloat16_tEfNS_4arch4Sm90ELb0ELb0ELb1ELb0ELb0ELb0ELb1ELb0ELb0ELb1ELb1ELb0EEENS1_21CollectiveEpilogueFwdINS6_IJSA_NS7_ILi512EEESA_EEES9_SC_SE_Li256ELb0ELb1ELb1ELb0EEENS1_19SingleTileSchedulerILb0ELb1ELb1ELi64EEEEEEEEEvNT_6ParamsE,(.L_x_55 - _ZN7cutlass13device_kernelIN5flash11enable_sm90INS1_16FlashAttnFwdSm90INS1_25CollectiveMainloopFwdSm90ILi2EN4cute5tupleIJNS5_1CILi1EEES8_S8_EEENS6_IJNS7_ILi64EEESA_SA_EEELi512ENS_10bfloat16_tEfNS_4arch4Sm90ELb0ELb0ELb1ELb0ELb0ELb0ELb1ELb0ELb0ELb1ELb1ELb0EEENS1_21CollectiveEpilogueFwdINS6_IJSA_NS7_ILi512EEESA_EEES9_SC_SE_Li256ELb0ELb1ELb1ELb0EEENS1_19SingleTileSchedulerILb0ELb1ELb1ELi64EEEEEEEEEvNT_6ParamsE)
        .other          _ZN7cutlass13device_kernelIN5flash11enable_sm90INS1_16FlashAttnFwdSm90INS1_25CollectiveMainloopFwdSm90ILi2EN4cute5tupleIJNS5_1CILi1EEES8_S8_EEENS6_IJNS7_ILi64EEESA_SA_EEELi512ENS_10bfloat16_tEfNS_4arch4Sm90ELb0ELb0ELb1ELb0ELb0ELb0ELb1ELb0ELb0ELb1ELb1ELb0EEENS1_21CollectiveEpilogueFwdINS6_IJSA_NS7_ILi512EEESA_EEES9_SC_SE_Li256ELb0ELb1ELb1ELb0EEENS1_19SingleTileSchedulerILb0ELb1ELb1ELi64EEEEEEEEEvNT_6ParamsE,@"STO_CUDA_ENTRY STV_DEFAULT"
_ZN7cutlass13device_kernelIN5flash11enable_sm90INS1_16FlashAttnFwdSm90INS1_25CollectiveMainloopFwdSm90ILi2EN4cute5tupleIJNS5_1CILi1EEES8_S8_EEENS6_IJNS7_ILi64EEESA_SA_EEELi512ENS_10bfloat16_tEfNS_4arch4Sm90ELb0ELb0ELb1ELb0ELb0ELb0ELb1ELb0ELb0ELb1ELb1ELb0EEENS1_21CollectiveEpilogueFwdINS6_IJSA_NS7_ILi512EEESA_EEES9_SC_SE_Li256ELb0ELb1ELb1ELb0EEENS1_19SingleTileSchedulerILb0ELb1ELb1ELi64EEEEEEEEEvNT_6ParamsE:
[----:B------:R-:W-:Y:S01]  /*0000*/  LDC R1, c[0x0][0x37c] ;  /* 0x0000df00ff017b82 */ /* 0x000fe20000000800 */
[----:B------:R-:W-:Y:S05]  /*0010*/  EXIT ;  /* 0x000000000000794d */ /* 0x000fea0003800000 */
.L_x_10:
        /* <DEDUP_REMOVED lines=14> */
.L_x_55:


//--------------------- .text._ZN7cutlass13device_kernelIN5flash11enable_sm90INS1_16FlashAttnFwdSm90INS1_25CollectiveMainloopFwdSm90ILi2EN4cute5tupleIJNS5_1CILi1EEES8_S8_EEENS6_IJNS7_ILi64EEESA_SA_EEELi512ENS_10bfloat16_tEfNS_4arch4Sm90ELb0ELb0ELb1ELb1ELb0ELb0ELb0ELb0ELb0ELb1ELb1ELb0EEENS1_21CollectiveEpilogueFwdINS6_IJSA_NS7_ILi512EEESA_EEES9_SC_SE_Li256ELb1ELb1ELb1ELb0EEENS1_36VarlenDynamicPersistentTileSchedulerILi64ELi64ELi256ELi128ELb1ELb1ELb1ELb0ELb1ELb1EEEEEEEEEvNT_6ParamsE --------------------------
	.section	.text._ZN7cutlass13device_kernelIN5flash11enable_sm90INS1_16FlashAttnFwdSm90INS1_25CollectiveMainloopFwdSm90ILi2EN4cute5tupleIJNS5_1CILi1EEES8_S8_EEENS6_IJNS7_ILi64EEESA_SA_EEELi512ENS_10bfloat16_tEfNS_4arch4Sm90ELb0ELb0ELb1ELb1ELb0ELb0ELb0ELb0ELb0ELb1ELb1ELb0EEENS1_21CollectiveEpilogueFwdINS6_IJSA_NS7_ILi512EEESA_EEES9_SC_SE_Li256ELb1ELb1ELb1ELb0EEENS1_36VarlenDynamicPersistentTileSchedulerILi64ELi64ELi256ELi128ELb1ELb1ELb1ELb0ELb1ELb1EEEEEEEEEvNT_6ParamsE,"ax",@progbits
	.align	128
.text._ZN7cutlass13device_kernelIN5flash11enable_sm90INS1_16FlashAttnFwdSm90INS1_25CollectiveMainloopFwdSm90ILi2EN4cute5tupleIJNS5_1CILi1EEES8_S8_EEENS6_IJNS7_ILi64EEESA_SA_EEELi512ENS_10bfloat16_tEfNS_4arch4Sm90ELb0ELb0ELb1ELb1ELb0ELb0ELb0ELb0ELb0ELb1ELb1ELb0EEENS1_21CollectiveEpilogueFwdINS6_IJSA_NS7_ILi512EEESA_EEES9_SC_SE_Li256ELb1ELb1ELb1ELb0EEENS1_36VarlenDynamicPersistentTileSchedulerILi64ELi64ELi256ELi128ELb1ELb1ELb1ELb0ELb1ELb1EEEEEEEEEvNT_6ParamsE:
        .type           _ZN7cutlass13device_kernelIN5flash11enable_sm90INS1_16FlashAttnFwdSm90INS1_25CollectiveMainloopFwdSm90ILi2EN4cute5tupleIJNS5_1CILi1EEES8_S8_EEENS6_IJNS7_ILi64EEESA_SA_EEELi512ENS_10bfloat16_tEfNS_4arch4Sm90ELb0ELb0ELb1ELb1ELb0ELb0ELb0ELb0ELb0ELb1ELb1ELb0EEENS1_21CollectiveEpilogueFwdINS6_IJSA_NS7_ILi512EEESA_EEES9_SC_SE_Li256ELb1ELb1ELb1ELb0EEENS1_36VarlenDynamicPersistentTileSchedulerILi64ELi64ELi256ELi128ELb1ELb1ELb1ELb0ELb1ELb1EEEEEEEEEvNT_6ParamsE,@function
        .size           _ZN7cutlass13device_kernelIN5flash11enable_sm90INS1_16FlashAttnFwdSm90INS1_25CollectiveMainloopFwdSm90ILi2EN4cute5tupleIJNS5_1CILi1EEES8_S8_EEENS6_IJNS7_ILi64EEESA_SA_EEELi512ENS_10bfloat16_tEfNS_4arch4Sm90ELb0ELb0ELb1ELb1ELb0ELb0ELb0ELb0ELb0ELb1ELb1ELb0EEENS1_21CollectiveEpilogueFwdINS6_IJSA_NS7_ILi512EEESA_EEES9_SC_SE_Li256ELb1ELb1ELb1ELb0EEENS1_36VarlenDynamicPersistentTileSchedulerILi64ELi64ELi256ELi128ELb1ELb1ELb1ELb0ELb1ELb1EEEEEEEEEvNT_6ParamsE,(.L_x_56 - _ZN7cutlass13device_kernelIN5flash11enable_sm90INS1_16FlashAttnFwdSm90INS1_25CollectiveMainloopFwdSm90ILi2EN4cute5tupleIJNS5_1CILi1EEES8_S8_EEENS6_IJNS7_ILi64EEESA_SA_EEELi512ENS_10bfloat16_tEfNS_4arch4Sm90ELb0ELb0ELb1ELb1ELb0ELb0ELb0ELb0ELb0ELb1ELb1ELb0EEENS1_21CollectiveEpilogueFwdINS6_IJSA_NS7_ILi512EEESA_EEES9_SC_SE_Li256ELb1ELb1ELb1ELb0EEENS1_36VarlenDynamicPersistentTileSchedulerILi64ELi64ELi256ELi128ELb1ELb1ELb1ELb0ELb1ELb1EEEEEEEEEvNT_6ParamsE)
        .other          _ZN7cutlass13device_kernelIN5flash11enable_sm90INS1_16FlashAttnFwdSm90INS1_25CollectiveMainloopFwdSm90ILi2EN4cute5tupleIJNS5_1CILi1EEES8_S8_EEENS6_IJNS7_ILi64EEESA_SA_EEELi512ENS_10bfloat16_tEfNS_4arch4Sm90ELb0ELb0ELb1ELb1ELb0ELb0ELb0ELb0ELb0ELb1ELb1ELb0EEENS1_21CollectiveEpilogueFwdINS6_IJSA_NS7_ILi512EEESA_EEES9_SC_SE_Li256ELb1ELb1ELb1ELb0EEENS1_36VarlenDynamicPersistentTileSchedulerILi64ELi64ELi256ELi128ELb1ELb1ELb1ELb0ELb1ELb1EEEEEEEEEvNT_6ParamsE,@"STO_CUDA_ENTRY STV_DEFAULT"
_ZN7cutlass13device_kernelIN5flash11enable_sm90INS1_16FlashAttnFwdSm90INS1_25CollectiveMainloopFwdSm90ILi2EN4cute5tupleIJNS5_1CILi1EEES8_S8_EEENS6_IJNS7_ILi64EEESA_SA_EEELi512ENS_10bfloat16_tEfNS_4arch4Sm90ELb0ELb0ELb1ELb1ELb0ELb0ELb0ELb0ELb0ELb1ELb1ELb0EEENS1_21CollectiveEpilogueFwdINS6_IJSA_NS7_ILi512EEESA_EEES9_SC_SE_Li256ELb1ELb1ELb1ELb0EEENS1_36VarlenDynamicPersistentTileSchedulerILi64ELi64ELi256ELi128ELb1ELb1ELb1ELb0ELb1ELb1EEEEEEEEEvNT_6ParamsE:
[----:B------:R-:W-:Y:S01]  /*0000*/  LDC R1, c[0x0][0x37c] ;  /* 0x0000df00ff017b82 */ /* 0x000fe20000000800 */
[----:B------:R-:W-:Y:S05]  /*0010*/  EXIT ;  /* 0x000000000000794d */ /* 0x000fea0003800000 */
.L_x_11:
        /* <DEDUP_REMOVED lines=14> */
.L_x_56:


//--------------------- .text._ZN7cutlass13device_kernelIN5flash11enable_sm90INS1_16FlashAttnFwdSm90INS1_25CollectiveMainloopFwdSm90ILi2EN4cute5tupleIJNS5_1CILi1EEES8_S8_EEENS6_IJNS7_ILi64EEESA_SA_EEELi512ENS_10bfloat16_tEfNS_4arch4Sm90ELb0ELb0ELb1ELb1ELb0ELb1ELb0ELb0ELb0ELb1ELb1ELb0EEENS1_21CollectiveEpilogueFwdINS6_IJSA_NS7_ILi512EEESA_EEES9_SC_SE_Li256ELb1ELb1ELb1ELb0EEENS1_36VarlenDynamicPersistentTileSchedulerILi64ELi64ELi256ELi128ELb1ELb1ELb1ELb0ELb1ELb1EEEEEEEEEvNT_6ParamsE --------------------------
	.section	.text._ZN7cutlass13device_kernelIN5flash11enable_sm90INS1_16FlashAttnFwdSm90INS1_25CollectiveMainloopFwdSm90ILi2EN4cute5tupleIJNS5_1CILi1EEES8_S8_EEENS6_IJNS7_ILi64EEESA_SA_EEELi512ENS_10bfloat16_tEfNS_4arch4Sm90ELb0ELb0ELb1ELb1ELb0ELb1ELb0ELb0ELb0ELb1ELb1ELb0EEENS1_21CollectiveEpilogueFwdINS6_IJSA_NS7_ILi512EEESA_EEES9_SC_SE_Li256ELb1ELb1ELb1ELb0EEENS1_36VarlenDynamicPersistentTileSchedulerILi64ELi64ELi256ELi128ELb1ELb1ELb1ELb0ELb1ELb1EEEEEEEEEvNT_6ParamsE,"ax",@progbits
	.align	128
.text._ZN7cutlass13device_kernelIN5flash11enable_sm90INS1_16FlashAttnFwdSm90INS1_25CollectiveMainloopFwdSm90ILi2EN4cute5tupleIJNS5_1CILi1EEES8_S8_EEENS6_IJNS7_ILi64EEESA_SA_EEELi512ENS_10bfloat16_tEfNS_4arch4Sm90ELb0ELb0ELb1ELb1ELb0ELb1ELb0ELb0ELb0ELb1ELb1ELb0EEENS1_21CollectiveEpilogueFwdINS6_IJSA_NS7_ILi512EEESA_EEES9_SC_SE_Li256ELb1ELb1ELb1ELb0EEENS1_36VarlenDynamicPersistentTileSchedulerILi64ELi64ELi256ELi128ELb1ELb1ELb1ELb0ELb1ELb1EEEEEEEEEvNT_6ParamsE:
        .type           _ZN7cutlass13device_kernelIN5flash11enable_sm90INS1_16FlashAttnFwdSm90INS1_25CollectiveMainloopFwdSm90ILi2EN4cute5tupleIJNS5_1CILi1EEES8_S8_EEENS6_IJNS7_ILi64EEESA_SA_EEELi512ENS_10bfloat16_tEfNS_4arch4Sm90ELb0ELb0ELb1ELb1ELb0ELb1ELb0ELb0ELb0ELb1ELb1ELb0EEENS1_21CollectiveEpilogueFwdINS6_IJSA_NS7_ILi512EEESA_EEES9_SC_SE_Li256ELb1ELb1ELb1ELb0EEENS1_36VarlenDynamicPersistentTileSchedulerILi64ELi64ELi256ELi128ELb1ELb1ELb1ELb0ELb1ELb1EEEEEEEEEvNT_6ParamsE,@function
        .size           _ZN7cutlass13device_kernelIN5flash11enable_sm90INS1_16FlashAttnFwdSm90INS1_25CollectiveMainloopFwdSm90ILi2EN4cute5tupleIJNS5_1CILi1EEES8_S8_EEENS6_IJNS7_ILi64EEESA_SA_EEELi512ENS_10bfloat16_tEfNS_4arch4Sm90ELb0ELb0ELb1ELb1ELb0ELb1ELb0ELb0ELb0ELb1ELb1ELb0EEENS1_21CollectiveEpilogueFwdINS6_IJSA_NS7_ILi512EEESA_EEES9_SC_SE_Li256ELb1ELb1ELb1ELb0EEENS1_36VarlenDynamicPersistentTileSchedulerILi64ELi64ELi256ELi128ELb1ELb1ELb1ELb0ELb1ELb1EEEEEEEEEvNT_6ParamsE,(.L_x_57 - _ZN7cutlass13device_kernelIN5flash11enable_sm90INS1_16FlashAttnFwdSm90INS1_25CollectiveMainloopFwdSm90ILi2EN4cute5tupleIJNS5_1CILi1EEES8_S8_EEENS6_IJNS7_ILi64EEESA_SA_EEELi512ENS_10bfloat16_tEfNS_4arch4Sm90ELb0ELb0ELb1ELb1ELb0ELb1ELb0ELb0ELb0ELb1ELb1ELb0EEENS1_21CollectiveEpilogueFwdINS6_IJSA_NS7_ILi512EEESA_EEES9_SC_SE_Li256ELb1ELb1ELb1ELb0EEENS1_36VarlenDynamicPersistentTileSchedulerILi64ELi64ELi256ELi128ELb1ELb1ELb1ELb0ELb1ELb1EEEEEEEEEvNT_6ParamsE)
        .other          _ZN7cutlass13device_kernelIN5flash11enable_sm90INS1_16FlashAttnFwdSm90INS1_25CollectiveMainloopFwdSm90ILi2EN4cute5tupleIJNS5_1CILi1EEES8_S8_EEENS6_IJNS7_ILi64EEESA_SA_EEELi512ENS_10bfloat16_tEfNS_4arch4Sm90ELb0ELb0ELb1ELb1ELb0ELb1ELb0ELb0ELb0ELb1ELb1ELb0EEENS1_21CollectiveEpilogueFwdINS6_IJSA_NS7_ILi512EEESA_EEES9_SC_SE_Li256ELb1ELb1ELb1ELb0EEENS1_36VarlenDynamicPersistentTileSchedulerILi64ELi64ELi256ELi128ELb1ELb1ELb1ELb0ELb1ELb1EEEEEEEEEvNT_6ParamsE,@"STO_CUDA_ENTRY STV_DEFAULT"
_ZN7cutlass13device_kernelIN5flash11enable_sm90INS1_16FlashAttnFwdSm90INS1_25CollectiveMainloopFwdSm90ILi2EN4cute5tupleIJNS5_1CILi1EEES8_S8_EEENS6_IJNS7_ILi64EEESA_SA_EEELi512ENS_10bfloat16_tEfNS_4arch4Sm90ELb0ELb0ELb1ELb1ELb0ELb1ELb0ELb0ELb0ELb1ELb1ELb0EEENS1_21CollectiveEpilogueFwdINS6_IJSA_NS7_ILi512EEESA_EEES9_SC_SE_Li256ELb1ELb1ELb1ELb0EEENS1_36VarlenDynamicPersistentTileSchedulerILi64ELi64ELi256ELi128ELb1ELb1ELb1ELb0ELb1ELb1EEEEEEEEEvNT_6ParamsE:
[----:B------:R-:W-:Y:S01]  /*0000*/  LDC R1, c[0x0][0x37c] ;  /* 0x0000df00ff017b82 */ /* 0x000fe20000000800 */
[----:B------:R-:W-:Y:S05]  /*0010*/  EXIT ;  /* 0x000000000000794d */ /* 0x000fea0003800000 */
.L_x_12:
        /* <DEDUP_REMOVED lines=14> */
.L_x_57:


//--------------------- .text._ZN7cutlass13device_kernelIN5flash11enable_sm90INS1_16FlashAttnFwdSm90INS1_25CollectiveMainloopFwdSm90ILi2EN4cute5tupleIJNS5_1CILi1EEES8_S8_EEENS6_IJNS7_ILi64EEESA_SA_EEELi512ENS_10bfloat16_tEfNS_4arch4Sm90ELb0ELb0ELb1ELb1ELb0ELb0ELb1ELb0ELb0ELb1ELb1ELb0EEENS1_21CollectiveEpilogueFwdINS6_IJSA_NS7_ILi512EEESA_EEES9_SC_SE_Li256ELb1ELb1ELb1ELb0EEENS1_36VarlenDynamicPersistentTileSchedulerILi64ELi64ELi256ELi128ELb1ELb1ELb1ELb0ELb1ELb1EEEEEEEEEvNT_6ParamsE --------------------------
	.section	.text._ZN7cutlass13device_kernelIN5flash11enable_sm90INS1_16FlashAttnFwdSm90INS1_25CollectiveMainloopFwdSm90ILi2EN4cute5tupleIJNS5_1CILi1EEES8_S8_EEENS6_IJNS7_ILi64EEESA_SA_EEELi512ENS_10bfloat16_tEfNS_4arch4Sm90ELb0ELb0ELb1ELb1ELb0ELb0ELb1ELb0ELb0ELb1ELb1ELb0EEENS1_21CollectiveEpilogueFwdINS6_IJSA_NS7_ILi512EEESA_EEES9_SC_SE_Li256ELb1ELb1ELb1ELb0EEENS1_36VarlenDynamicPersistentTileSchedulerILi64ELi64ELi256ELi128ELb1ELb1ELb1ELb0ELb1ELb1EEEEEEEEEvNT_6ParamsE,"ax",@progbits
	.align	128
.text._ZN7cutlass13device_kernelIN5flash11enable_sm90INS1_16FlashAttnFwdSm90INS1_25CollectiveMainloopFwdSm90ILi2EN4cute5tupleIJNS5_1CILi1EEES8_S8_EEENS6_IJNS7_ILi64EEESA_SA_EEELi512ENS_10bfloat16_tEfNS_4arch4Sm90ELb0ELb0ELb1ELb1ELb0ELb0ELb1ELb0ELb0ELb1ELb1ELb0EEENS1_21CollectiveEpilogueFwdINS6_IJSA_NS7_ILi512EEESA_EEES9_SC_SE_Li256ELb1ELb1ELb1ELb0EEENS1_36VarlenDynamicPersistentTileSchedulerILi64ELi64ELi256ELi128ELb1ELb1ELb1ELb0ELb1ELb1EEEEEEEEEvNT_6ParamsE:
        .type           _ZN7cutlass13device_kernelIN5flash11enable_sm90INS1_16FlashAttnFwdSm90INS1_25CollectiveMainloopFwdSm90ILi2EN4cute5tupleIJNS5_1CILi1EEES8_S8_EEENS6_IJNS7_ILi64EEESA_SA_EEELi512ENS_10bfloat16_tEfNS_4arch4Sm90ELb0ELb0ELb1ELb1ELb0ELb0ELb1ELb0ELb0ELb1ELb1ELb0EEENS1_21CollectiveEpilogueFwdINS6_IJSA_NS7_ILi512EEESA_EEES9_SC_SE_Li256ELb1ELb1ELb1ELb0EEENS1_36VarlenDynamicPersistentTileSchedulerILi64ELi64ELi256ELi128ELb1ELb1ELb1ELb0ELb1ELb1EEEEEEEEEvNT_6ParamsE,@function
        .size           _ZN7cutlass13device_kernelIN5flash11enable_sm90INS1_16FlashAttnFwdSm90INS1_25CollectiveMainloopFwdSm90ILi2EN4cute5tupleIJNS5_1CILi1EEES8_S8_EEENS6_IJNS7_ILi64EEESA_SA_EEELi512ENS_10bfloat16_tEfNS_4arch4Sm90ELb0ELb0ELb1ELb1ELb0ELb0ELb1ELb0ELb0ELb1ELb1ELb0EEENS1_21CollectiveEpilogueFwdINS6_IJSA_NS7_ILi512EEESA_EEES9_SC_SE_Li256ELb1ELb1ELb1ELb0EEENS1_36VarlenDynamicPersistentTileSchedulerILi64ELi64ELi256ELi128ELb1ELb1ELb1ELb0ELb1ELb1EEEEEEEEEvNT_6ParamsE,(.L_x_58 - _ZN7cutlass13device_kernelIN5flash11enable_sm90INS1_16FlashAttnFwdSm90INS1_25CollectiveMainloopFwdSm90ILi2EN4cute5tupleIJNS5_1CILi1EEES8_S8_EEENS6_IJNS7_ILi64EEESA_SA_EEELi512ENS_10bfloat16_tEfNS_4arch4Sm90ELb0ELb0ELb1ELb1ELb0ELb0ELb1ELb0ELb0ELb1ELb1ELb0EEENS1_21CollectiveEpilogueFwdINS6_IJSA_NS7_ILi512EEESA_EEES9_SC_SE_Li256ELb1ELb1ELb1ELb0EEENS1_36VarlenDynamicPersistentTileSchedulerILi64ELi64ELi256ELi128ELb1ELb1ELb1ELb0ELb1ELb1EEEEEEEEEvNT_6ParamsE)
        .other          _ZN7cutlass13device_kernelIN5flash11enable_sm90INS1_16FlashAttnFwdSm90INS1_25CollectiveMainloopFwdSm90ILi2EN4cute5tupleIJNS5_1CILi1EEES8_S8_EEENS6_IJNS7_ILi64EEESA_SA_EEELi512ENS_10bfloat16_tEfNS_4arch4Sm90ELb0ELb0ELb1ELb1ELb0ELb0ELb1ELb0ELb0ELb1ELb1ELb0EEENS1_21CollectiveEpilogueFwdINS6_IJSA_NS7_ILi512EEESA_EEES9_SC_SE_Li256ELb1ELb1ELb1ELb0EEENS1_36VarlenDynamicPersistentTileSchedulerILi64ELi64ELi256ELi128ELb1ELb1ELb1ELb0ELb1ELb1EEEEEEEEEvNT_6ParamsE,@"STO_CUDA_ENTRY STV_DEFAULT"
_ZN7cutlass13device_kernelIN5flash11enable_sm90INS1_16FlashAttnFwdSm90INS1_25CollectiveMainloopFwdSm90ILi2EN4cute5tupleIJNS5_1CILi1EEES8_S8_EEENS6_IJNS7_ILi64EEESA_SA_EEELi512ENS_10bfloat16_tEfNS_4arch4Sm90ELb0ELb0ELb1ELb1ELb0ELb0ELb1ELb0ELb0ELb1ELb1ELb0EEENS1_21CollectiveEpilogueFwdINS6_IJSA_NS7_ILi512EEESA_EEES9_SC_SE_Li256ELb1ELb1ELb1ELb0EEENS1_36VarlenDynamicPersistentTileSchedulerILi64ELi64ELi256ELi128ELb1ELb1ELb1ELb0ELb1ELb1EEEEEEEEEvNT_6ParamsE:
[----:B------:R-:W-:Y:S01]  /*0000*/  LDC R1, c[0x0][0x37c] ;  /* 0x0000df00ff017b82 */ /* 0x000fe20000000800 */
[----:B------:R-:W-:Y:S05]  /*0010*/  EXIT ;  /* 0x000000000000794d */ /* 0x000fea0003800000 */
.L_x_13:
        /* <DEDUP_REMOVED lines=14> */
.L_x_58:


//--------------------- .text._ZN7cutlass13device_kernelIN5flash11enable_sm90INS1_16FlashAttnFwdSm90INS1_25CollectiveMainloopFwdSm90ILi2EN4cute5tupleIJNS5_1CILi1EEES8_S8_EEENS6_IJNS7_ILi64EEESA_SA_EEELi512ENS_10bfloat16_tEfNS_4arch4Sm90ELb0ELb0ELb1ELb1ELb0ELb1ELb1ELb0ELb0ELb1ELb1ELb0EEENS1_21CollectiveEpilogueFwdINS6_IJSA_NS7_ILi512EEESA_EEES9_SC_SE_Li256ELb1ELb1ELb1ELb0EEENS1_36VarlenDynamicPersistentTileSchedulerILi64ELi64ELi256ELi128ELb1ELb1ELb1ELb0ELb1ELb1EEEEEEEEEvNT_6ParamsE --------------------------
	.section	.text._ZN7cutlass13device_kernelIN5flash11enable_sm90INS1_16FlashAttnFwdSm90INS1_25CollectiveMainloopFwdSm90ILi2EN4cute5tupleIJNS5_1CILi1EEES8_S8_EEENS6_IJNS7_ILi64EEESA_SA_EEELi512ENS_10bfloat16_tEfNS_4arch4Sm90ELb0ELb0ELb1ELb1ELb0ELb1ELb1ELb0ELb0ELb1ELb1ELb0EEENS1_21CollectiveEpilogueFwdINS6_IJSA_NS7_ILi512EEESA_EEES9_SC_SE_Li256ELb1ELb1ELb1ELb0EEENS1_36VarlenDynamicPersistentTileSchedulerILi64ELi64ELi256ELi128ELb1ELb1ELb1ELb0ELb1ELb1EEEEEEEEEvNT_6ParamsE,"ax",@progbits
	.align	128
.text._ZN7cutlass13device_kernelIN5flash11enable_sm90INS1_16FlashAttnFwdSm90INS1_25CollectiveMainloopFwdSm90ILi2EN4cute5tupleIJNS5_1CILi1EEES8_S8_EEENS6_IJNS7_ILi64EEESA_SA_EEELi512ENS_10bfloat16_tEfNS_4arch4Sm90ELb0ELb0ELb1ELb1ELb0ELb1ELb1ELb0ELb0ELb1ELb1ELb0EEENS1_21CollectiveEpilogueFwdINS6_IJSA_NS7_ILi512EEESA_EEES9_SC_SE_Li256ELb1ELb1ELb1ELb0EEENS1_36VarlenDynamicPersistentTileSchedulerILi64ELi64ELi256ELi128ELb1ELb1ELb1ELb0ELb1ELb1EEEEEEEEEvNT_6ParamsE:
        .type           _ZN7cutlass13device_kernelIN5flash11enable_sm90INS1_16FlashAttnFwdSm90INS1_25CollectiveMainloopFwdSm90ILi2EN4cute5tupleIJNS5_1CILi1EEES8_S8_EEENS6_IJNS7_ILi64EEESA_SA_EEELi512ENS_10bfloat16_tEfNS_4arch4Sm90ELb0ELb0ELb1ELb1ELb0ELb1ELb1ELb0ELb0ELb1ELb1ELb0EEENS1_21CollectiveEpilogueFwdINS6_IJSA_NS7_ILi512EEESA_EEES9_SC_SE_Li256ELb1ELb1ELb1ELb0EEENS1_36VarlenDynamicPersistentTileSchedulerILi64ELi64ELi256ELi128ELb1ELb1ELb1ELb0ELb1ELb1EEEEEEEEEvNT_6ParamsE,@function
        .size           _ZN7cutlass13device_kernelIN5flash11enable_sm90INS1_16FlashAttnFwdSm90INS1_25CollectiveMainloopFwdSm90ILi2EN4cute5tupleIJNS5_1CILi1EEES8_S8_EEENS6_IJNS7_ILi64EEESA_SA_EEELi512ENS_10bfloat16_tEfNS_4arch4Sm90ELb0ELb0ELb1ELb1ELb0ELb1ELb1ELb0ELb0ELb1ELb1ELb0EEENS1_21CollectiveEpilogueFwdINS6_IJSA_NS7_ILi512EEESA_EEES9_SC_SE_Li256ELb1ELb1ELb1ELb0EEENS1_36VarlenDynamicPersistentTileSchedulerILi64ELi64ELi256ELi128ELb1ELb1ELb1ELb0ELb1ELb1EEEEEEEEEvNT_6ParamsE,(.L_x_59 - _ZN7cutlass13device_kernelIN5flash11enable_sm90INS1_16FlashAttnFwdSm90INS1_25CollectiveMainloopFwdSm90ILi2EN4cute5tupleIJNS5_1CILi1EEES8_S8_EEENS6_IJNS7_ILi64EEESA_SA_EEELi512ENS_10bfloat16_tEfNS_4arch4Sm90ELb0ELb0ELb1ELb1ELb0ELb1ELb1ELb0ELb0ELb1ELb1ELb0EEENS1_21CollectiveEpilogueFwdINS6_IJSA_NS7_ILi512EEESA_EEES9_SC_SE_Li256ELb1ELb1ELb1ELb0EEENS1_36VarlenDynamicPersistentTileSchedulerILi64ELi64ELi256ELi128ELb1ELb1ELb1ELb0ELb1ELb1EEEEEEEEEvNT_6ParamsE)
        .other          _ZN7cutlass13device_kernelIN5flash11enable_sm90INS1_16FlashAttnFwdSm90INS1_25CollectiveMainloopFwdSm90ILi2EN4cute5tupleIJNS5_1CILi1EEES8_S8_EEENS6_IJNS7_ILi64EEESA_SA_EEELi512ENS_10bfloat16_tEfNS_4arch4Sm90ELb0ELb0ELb1ELb1ELb0ELb1ELb1ELb0ELb0ELb1ELb1ELb0EEENS1_21CollectiveEpilogueFwdINS6_IJSA_NS7_ILi512EEESA_EEES9_SC_SE_Li256ELb1ELb1ELb1ELb0EEENS1_36VarlenDynamicPersistentTileSchedulerILi64ELi64ELi256ELi128ELb1ELb1ELb1ELb0ELb1ELb1EEEEEEEEEvNT_6ParamsE,@"STO_CUDA_ENTRY STV_DEFAULT"
_ZN7cutlass13device_kernelIN5flash11enable_sm90INS1_16FlashAttnFwdSm90INS1_25CollectiveMainloopFwdSm90ILi2EN4cute5tupleIJNS5_1CILi1EEES8_S8_EEENS6_IJNS7_ILi64EEESA_SA_EEELi512ENS_10bfloat16_tEfNS_4arch4Sm90ELb0ELb0ELb1ELb1ELb0ELb1ELb1ELb0ELb0ELb1ELb1ELb0EEENS1_21CollectiveEpilogueFwdINS6_IJSA_NS7_ILi512EEESA_EEES9_SC_SE_Li256ELb1ELb1ELb1ELb0EEENS1_36VarlenDynamicPersistentTileSchedulerILi64ELi64ELi256ELi128ELb1ELb1ELb1ELb0ELb1ELb1EEEEEEEEEvNT_6ParamsE:
[----:B------:R-:W-:Y:S01]  /*0000*/  LDC R1, c[0x0][0x37c] ;  /* 0x0000df00ff017b82 */ /* 0x000fe20000000800 */
[----:B------:R-:W-:Y:S05]  /*0010*/  EXIT ;  /* 0x000000000000794d */ /* 0x000fea0003800000 */
.L_x_14:
        /* <DEDUP_REMOVED lines=14> */
.L_x_59:


//--------------------- .text._ZN7cutlass13device_kernelIN5flash11enable_sm90INS1_16FlashAttnFwdSm90INS1_25CollectiveMainloopFwdSm90ILi2EN4cute5tupleIJNS5_1CILi1EEES8_S8_EEENS6_IJNS7_ILi64EEESA_SA_EEELi512ENS_10bfloat16_tEfNS_4arch4Sm90ELb0ELb1ELb1ELb0ELb0ELb0ELb0ELb0ELb0ELb1ELb1ELb0EEENS1_21CollectiveEpilogueFwdINS6_IJSA_NS7_ILi512EEESA_EEES9_SC_SE_Li256ELb0ELb1ELb1ELb0EEENS1_19SingleTileSchedulerILb0ELb1ELb1ELi64EEEEEEEEEvNT_6ParamsE --------------------------
	.section	.text._ZN7cutlass13device_kernelIN5flash11enable_sm90INS1_16FlashAttnFwdSm90INS1_25CollectiveMainloopFwdSm90ILi2EN4cute5tupleIJNS5_1CILi1EEES8_S8_EEENS6_IJNS7_ILi64EEESA_SA_EEELi512ENS_10bfloat16_tEfNS_4arch4Sm90ELb0ELb1ELb1ELb0ELb0ELb0ELb0ELb0ELb0ELb1ELb1ELb0EEENS1_21CollectiveEpilogueFwdINS6_IJSA_NS7_ILi512EEESA_EEES9_SC_SE_Li256ELb0ELb1ELb1ELb0EEENS1_19SingleTileSchedulerILb0ELb1ELb1ELi64EEEEEEEEEvNT_6ParamsE,"ax",@progbits
	.align	128
.text._ZN7cutlass13device_kernelIN5flash11enable_sm90INS1_16FlashAttnFwdSm90INS1_25CollectiveMainloopFwdSm90ILi2EN4cute5tupleIJNS5_1CILi1EEES8_S8_EEENS6_IJNS7_ILi64EEESA_SA_EEELi512ENS_10bfloat16_tEfNS_4arch4Sm90ELb0ELb1ELb1ELb0ELb0ELb0ELb0ELb0ELb0ELb1ELb1ELb0EEENS1_21CollectiveEpilogueFwdINS6_IJSA_NS7_ILi512EEESA_EEES9_SC_SE_Li256ELb0ELb1ELb1ELb0EEENS1_19SingleTileSchedulerILb0ELb1ELb1ELi64EEEEEEEEEvNT_6ParamsE:
        .type           _ZN7cutlass13device_kernelIN5flash11enable_sm90INS1_16FlashAttnFwdSm90INS1_25CollectiveMainloopFwdSm90ILi2EN4cute5tupleIJNS5_1CILi1EEES8_S8_EEENS6_IJNS7_ILi64EEESA_SA_EEELi512ENS_10bfloat16_tEfNS_4arch4Sm90ELb0ELb1ELb1ELb0ELb0ELb0ELb0ELb0ELb0ELb1ELb1ELb0EEENS1_21CollectiveEpilogueFwdINS6_IJSA_NS7_ILi512EEESA_EEES9_SC_SE_Li256ELb0ELb1ELb1ELb0EEENS1_19SingleTileSchedulerILb0ELb1ELb1ELi64EEEEEEEEEvNT_6ParamsE,@function
        .size           _ZN7cutlass13device_kernelIN5flash11enable_sm90INS1_16FlashAttnFwdSm90INS1_25CollectiveMainloopFwdSm90ILi2EN4cute5tupleIJNS5_1CILi1EEES8_S8_EEENS6_IJNS7_ILi64EEESA_SA_EEELi512ENS_10bfloat16_tEfNS_4arch4Sm90ELb0ELb1ELb1ELb0ELb0ELb0ELb0ELb0ELb0ELb1ELb1ELb0EEENS1_21CollectiveEpilogueFwdINS6_IJSA_NS7_ILi512EEESA_EEES9_SC_SE_Li256ELb0ELb1ELb1ELb0EEENS1_19SingleTileSchedulerILb0ELb1ELb1ELi64EEEEEEEEEvNT_6ParamsE,(.L_x_60 - _ZN7cutlass13device_kernelIN5flash11enable_sm90INS1_16FlashAttnFwdSm90INS1_25CollectiveMainloopFwdSm90ILi2EN4cute5tupleIJNS5_1CILi1EEES8_S8_EEENS6_IJNS7_ILi64EEESA_SA_EEELi512ENS_10bfloat16_tEfNS_4arch4Sm90ELb0ELb1ELb1ELb0ELb0ELb0ELb0ELb0ELb0ELb1ELb1ELb0EEENS1_21CollectiveEpilogueFwdINS6_IJSA_NS7_ILi512EEESA_EEES9_SC_SE_Li256ELb0ELb1ELb1ELb0EEENS1_19SingleTileSchedulerILb0ELb1ELb1ELi64EEEEEEEEEvNT_6ParamsE)
        .other          _ZN7cutlass13device_kernelIN5flash11enable_sm90INS1_16FlashAttnFwdSm90INS1_25CollectiveMainloopFwdSm90ILi2EN4cute5tupleIJNS5_1CILi1EEES8_S8_EEENS6_IJNS7_ILi64EEESA_SA_EEELi512ENS_10bfloat16_tEfNS_4arch4Sm90ELb0ELb1ELb1ELb0ELb0ELb0ELb0ELb0ELb0ELb1ELb1ELb0EEENS1_21CollectiveEpilogueFwdINS6_IJSA_NS7_ILi512EEESA_EEES9_SC_SE_Li256ELb0ELb1ELb1ELb0EEENS1_19SingleTileSchedulerILb0ELb1ELb1ELi64EEEEEEEEEvNT_6ParamsE,@"STO_CUDA_ENTRY STV_DEFAULT"
_ZN7cutlass13device_kernelIN5flash11enable_sm90INS1_16FlashAttnFwdSm90INS1_25CollectiveMainloopFwdSm90ILi2EN4cute5tupleIJNS5_1CILi1EEES8_S8_EEENS6_IJNS7_ILi64EEESA_SA_EEELi512ENS_10bfloat16_tEfNS_4arch4Sm90ELb0ELb1ELb1ELb0ELb0ELb0ELb0ELb0ELb0ELb1ELb1ELb0EEENS1_21CollectiveEpilogueFwdINS6_IJSA_NS7_ILi512EEESA_EEES9_SC_SE_Li256ELb0ELb1ELb1ELb0EEENS1_19SingleTileSchedulerILb0ELb1ELb1ELi64EEEEEEEEEvNT_6ParamsE:
[----:B------:R-:W-:Y:S01]  /*0000*/  LDC R1, c[0x0][0x37c] ;  /* 0x0000df00ff017b82 */ /* 0x000fe20000000800 */
[----:B------:R-:W-:Y:S05]  /*0010*/  EXIT ;  /* 0x000000000000794d */ /* 0x000fea0003800000 */
.L_x_15:
        /* <DEDUP_REMOVED lines=14> */
.L_x_60:


//--------------------- .text._ZN7cutlass13device_kernelIN5flash11enable_sm90INS1_16FlashAttnFwdSm90INS1_25CollectiveMainloopFwdSm90ILi2EN4cute5tupleIJNS5_1CILi1EEES8_S8_EEENS6_IJNS7_ILi64EEESA_SA_EEELi512ENS_10bfloat16_tEfNS_4arch4Sm90ELb0ELb1ELb1ELb0ELb0ELb0ELb1ELb0ELb0ELb1ELb1ELb0EEENS1_21CollectiveEpilogueFwdINS6_IJSA_NS7_ILi512EEESA_EEES9_SC_SE_Li256ELb0ELb1ELb1ELb0EEENS1_19SingleTileSchedulerILb0ELb1ELb1ELi64EEEEEEEEEvNT_6ParamsE --------------------------
	.section	.text._ZN7cutlass13device_kernelIN5flash11enable_sm90INS1_16FlashAttnFwdSm90INS1_25CollectiveMainloopFwdSm90ILi2EN4cute5tupleIJNS5_1CILi1EEES8_S8_EEENS6_IJNS7_ILi64EEESA_SA_EEELi512ENS_10bfloat16_tEfNS_4arch4Sm90ELb0ELb1ELb1ELb0ELb0ELb0ELb1ELb0ELb0ELb1ELb1ELb0EEENS1_21CollectiveEpilogueFwdINS6_IJSA_NS7_ILi512EEESA_EEES9_SC_SE_Li256ELb0ELb1ELb1ELb0EEENS1_19SingleTileSchedulerILb0ELb1ELb1ELi64EEEEEEEEEvNT_6ParamsE,"ax",@progbits
	.align	128
.text._ZN7cutlass13device_kernelIN5flash11enable_sm90INS1_16FlashAttnFwdSm90INS1_25CollectiveMainloopFwdSm90ILi2EN4cute5tupleIJNS5_1CILi1EEES8_S8_EEENS6_IJNS7_ILi64EEESA_SA_EEELi512ENS_10bfloat16_tEfNS_4arch4Sm90ELb0ELb1ELb1ELb0ELb0ELb0ELb1ELb0ELb0ELb1ELb1ELb0EEENS1_21CollectiveEpilogueFwdINS6_IJSA_NS7_ILi512EEESA_EEES9_SC_SE_Li256ELb0ELb1ELb1ELb0EEENS1_19SingleTileSchedulerILb0ELb1ELb1ELi64EEEEEEEEEvNT_6ParamsE:
        .type           _ZN7cutlass13device_kernelIN5flash11enable_sm90INS1_16FlashAttnFwdSm90INS1_25CollectiveMainloopFwdSm90ILi2EN4cute5tupleIJNS5_1CILi1EEES8_S8_EEENS6_IJNS7_ILi64EEESA_SA_EEELi512ENS_10bfloat16_tEfNS_4arch4Sm90ELb0ELb1ELb1ELb0ELb0ELb0ELb1ELb0ELb0ELb1ELb1ELb0EEENS1_21CollectiveEpilogueFwdINS6_IJSA_NS7_ILi512EEESA_EEES9_SC_SE_Li256ELb0ELb1ELb1ELb0EEENS1_19SingleTileSchedulerILb0ELb1ELb1ELi64EEEEEEEEEvNT_6ParamsE,@function
        .size           _ZN7cutlass13device_kernelIN5flash11enable_sm90INS1_16FlashAttnFwdSm90INS1_25CollectiveMainloopFwdSm90ILi2EN4cute5tupleIJNS5_1CILi1EEES8_S8_EEENS6_IJNS7_ILi64EEESA_SA_EEELi512ENS_10bfloat16_tEfNS_4arch4Sm90ELb0ELb1ELb1ELb0ELb0ELb0ELb1ELb0ELb0ELb1ELb1ELb0EEENS1_21CollectiveEpilogueFwdINS6_IJSA_NS7_ILi512EEESA_EEES9_SC_SE_Li256ELb0ELb1ELb1ELb0EEENS1_19SingleTileSchedulerILb0ELb1ELb1ELi64EEEEEEEEEvNT_6ParamsE,(.L_x_61 - _ZN7cutlass13device_kernelIN5flash11enable_sm90INS1_16FlashAttnFwdSm90INS1_25CollectiveMainloopFwdSm90ILi2EN4cute5tupleIJNS5_1CILi1EEES8_S8_EEENS6_IJNS7_ILi64EEESA_SA_EEELi512ENS_10bfloat16_tEfNS_4arch4Sm90ELb0ELb1ELb1ELb0ELb0ELb0ELb1ELb0ELb0ELb1ELb1ELb0EEENS1_21CollectiveEpilogueFwdINS6_IJSA_NS7_ILi512EEESA_EEES9_SC_SE_Li256ELb0ELb1ELb1ELb0EEENS1_19SingleTileSchedulerILb0ELb1ELb1ELi64EEEEEEEEEvNT_6ParamsE)
        .other          _ZN7cutlass13device_kernelIN5flash11enable_sm90INS1_16FlashAttnFwdSm90INS1_25CollectiveMainloopFwdSm90ILi2EN4cute5tupleIJNS5_1CILi1EEES8_S8_EEENS6_IJNS7_ILi64EEESA_SA_EEELi512ENS_10bfloat16_tEfNS_4arch4Sm90ELb0ELb1ELb1ELb0ELb0ELb0ELb1ELb0ELb0ELb1ELb1ELb0EEENS1_21CollectiveEpilogueFwdINS6_IJSA_NS7_ILi512EEESA_EEES9_SC_SE_Li256ELb0ELb1ELb1ELb0EEENS1_19SingleTileSchedulerILb0ELb1ELb1ELi64EEEEEEEEEvNT_6ParamsE,@"STO_CUDA_ENTRY STV_DEFAULT"
_ZN7cutlass13device_kernelIN5flash11enable_sm90INS1_16FlashAttnFwdSm90INS1_25CollectiveMainloopFwdSm90ILi2EN4cute5tupleIJNS5_1CILi1EEES8_S8_EEENS6_IJNS7_ILi64EEESA_SA_EEELi512ENS_10bfloat16_tEfNS_4arch4Sm90ELb0ELb1ELb1ELb0ELb0ELb0ELb1ELb0ELb0ELb1ELb1ELb0EEENS1_21CollectiveEpilogueFwdINS6_IJSA_NS7_ILi512EEESA_EEES9_SC_SE_Li256ELb0ELb1ELb1ELb0EEENS1_19SingleTileSchedulerILb0ELb1ELb1ELi64EEEEEEEEEvNT_6ParamsE:
[----:B------:R-:W-:Y:S01]  /*0000*/  LDC R1, c[0x0][0x37c] ;  /* 0x0000df00ff017b82 */ /* 0x000fe20000000800 */
[----:B------:R-:W-:Y:S05]  /*0010*/  EXIT ;  /* 0x000000000000794d */ /* 0x000fea0003800000 */
.L_x_16:
        /* <DEDUP_REMOVED lines=14> */
.L_x_61:


//--------------------- .text._ZN7cutlass13device_kernelIN5flash11enable_sm90INS1_16FlashAttnFwdSm90INS1_25CollectiveMainloopFwdSm90ILi2EN4cute5tupleIJNS5_1CILi1EEES8_S8_EEENS6_IJNS7_ILi64EEESA_SA_EEELi512ENS_10bfloat16_tEfNS_4arch4Sm90ELb0ELb1ELb1ELb1ELb0ELb0ELb0ELb0ELb0ELb1ELb1ELb0EEENS1_21CollectiveEpilogueFwdINS6_IJSA_NS7_ILi512EEESA_EEES9_SC_SE_Li256ELb1ELb1ELb1ELb0EEENS1_36VarlenDynamicPersistentTileSchedulerILi64ELi64ELi256ELi128ELb1ELb1ELb1ELb1ELb0ELb1EEEEEEEEEvNT_6ParamsE --------------------------
	.section	.text._ZN7cutlass13device_kernelIN5flash11enable_sm90INS1_16FlashAttnFwdSm90INS1_25CollectiveMainloopFwdSm90ILi2EN4cute5tupleIJNS5_1CILi1EEES8_S8_EEENS6_IJNS7_ILi64EEESA_SA_EEELi512ENS_10bfloat16_tEfNS_4arch4Sm90ELb0ELb1ELb1ELb1ELb0ELb0ELb0ELb0ELb0ELb1ELb1ELb0EEENS1_21CollectiveEpilogueFwdINS6_IJSA_NS7_ILi512EEESA_EEES9_SC_SE_Li256ELb1ELb1ELb1ELb0EEENS1_36VarlenDynamicPersistentTileSchedulerILi64ELi64ELi256ELi128ELb1ELb1ELb1ELb1ELb0ELb1EEEEEEEEEvNT_6ParamsE,"ax",@progbits
	.align	128
.text._ZN7cutlass13device_kernelIN5flash11enable_sm90INS1_16FlashAttnFwdSm90INS1_25CollectiveMainloopFwdSm90ILi2EN4cute5tupleIJNS5_1CILi1EEES8_S8_EEENS6_IJNS7_ILi64EEESA_SA_EEELi512ENS_10bfloat16_tEfNS_4arch4Sm90ELb0ELb1ELb1ELb1ELb0ELb0ELb0ELb0ELb0ELb1ELb1ELb0EEENS1_21CollectiveEpilogueFwdINS6_IJSA_NS7_ILi512EEESA_EEES9_SC_SE_Li256ELb1ELb1ELb1ELb0EEENS1_36VarlenDynamicPersistentTileSchedulerILi64ELi64ELi256ELi128ELb1ELb1ELb1ELb1ELb0ELb1EEEEEEEEEvNT_6ParamsE:
        .type           _ZN7cutlass13device_kernelIN5flash11enable_sm90INS1_16FlashAttnFwdSm90INS1_25CollectiveMainloopFwdSm90ILi2EN4cute5tupleIJNS5_1CILi1EEES8_S8_EEENS6_IJNS7_ILi64EEESA_SA_EEELi512ENS_10bfloat16_tEfNS_4arch4Sm90ELb0ELb1ELb1ELb1ELb0ELb0ELb0ELb0ELb0ELb1ELb1ELb0EEENS1_21CollectiveEpilogueFwdINS6_IJSA_NS7_ILi512EEESA_EEES9_SC_SE_Li256ELb1ELb1ELb1ELb0EEENS1_36VarlenDynamicPersistentTileSchedulerILi64ELi64ELi256ELi128ELb1ELb1ELb1ELb1ELb0ELb1EEEEEEEEEvNT_6ParamsE,@function
        .size           _ZN7cutlass13device_kernelIN5flash11enable_sm90INS1_16FlashAttnFwdSm90INS1_25CollectiveMainloopFwdSm90ILi2EN4cute5tupleIJNS5_1CILi1EEES8_S8_EEENS6_IJNS7_ILi64EEESA_SA_EEELi512ENS_10bfloat16_tEfNS_4arch4Sm90ELb0ELb1ELb1ELb1ELb0ELb0ELb0ELb0ELb0ELb1ELb1ELb0EEENS1_21CollectiveEpilogueFwdINS6_IJSA_NS7_ILi512EEESA_EEES9_SC_SE_Li256ELb1ELb1ELb1ELb0EEENS1_36VarlenDynamicPersistentTileSchedulerILi64ELi64ELi256ELi128ELb1ELb1ELb1ELb1ELb0ELb1EEEEEEEEEvNT_6ParamsE,(.L_x_62 - _ZN7cutlass13device_kernelIN5flash11enable_sm90INS1_16FlashAttnFwdSm90INS1_25CollectiveMainloopFwdSm90ILi2EN4cute5tupleIJNS5_1CILi1EEES8_S8_EEENS6_IJNS7_ILi64EEESA_SA_EEELi512ENS_10bfloat16_tEfNS_4arch4Sm90ELb0ELb1ELb1ELb1ELb0ELb0ELb0ELb0ELb0ELb1ELb1ELb0EEENS1_21CollectiveEpilogueFwdINS6_IJSA_NS7_ILi512EEESA_EEES9_SC_SE_Li256ELb1ELb1ELb1ELb0EEENS1_36VarlenDynamicPersistentTileSchedulerILi64ELi64ELi256ELi128ELb1ELb1ELb1ELb1ELb0ELb1EEEEEEEEEvNT_6ParamsE)
        .other          _ZN7cutlass13device_kernelIN5flash11enable_sm90INS1_16FlashAttnFwdSm90INS1_25CollectiveMainloopFwdSm90ILi2EN4cute5tupleIJNS5_1CILi1EEES8_S8_EEENS6_IJNS7_ILi64EEESA_SA_EEELi512ENS_10bfloat16_tEfNS_4arch4Sm90ELb0ELb1ELb1ELb1ELb0ELb0ELb0ELb0ELb0ELb1ELb1ELb0EEENS1_21CollectiveEpilogueFwdINS6_IJSA_NS7_ILi512EEESA_EEES9_SC_SE_Li256ELb1ELb1ELb1ELb0EEENS1_36VarlenDynamicPersistentTileSchedulerILi64ELi64ELi256ELi128ELb1ELb1ELb1ELb1ELb0ELb1EEEEEEEEEvNT_6ParamsE,@"STO_CUDA_ENTRY STV_DEFAULT"
_ZN7cutlass13device_kernelIN5flash11enable_sm90INS1_16FlashAttnFwdSm90INS1_25CollectiveMainloopFwdSm90ILi2EN4cute5tupleIJNS5_1CILi1EEES8_S8_EEENS6_IJNS7_ILi64EEESA_SA_EEELi512ENS_10bfloat16_tEfNS_4arch4Sm90ELb0ELb1ELb1ELb1ELb0ELb0ELb0ELb0ELb0ELb1ELb1ELb0EEENS1_21CollectiveEpilogueFwdINS6_IJSA_NS7_ILi512EEESA_EEES9_SC_SE_Li256ELb1ELb1ELb1ELb0EEENS1_36VarlenDynamicPersistentTileSchedulerILi64ELi64ELi256ELi128ELb1ELb1ELb1ELb1ELb0ELb1EEEEEEEEEvNT_6ParamsE:
[----:B------:R-:W-:Y:S01]  /*0000*/  LDC R1, c[0x0][0x37c] ;  /* 0x0000df00ff017b82 */ /* 0x000fe20000000800 */
[----:B------:R-:W-:Y:S05]  /*0010*/  EXIT ;  /* 0x000000000000794d */ /* 0x000fea0003800000 */
.L_x_17:
        /* <DEDUP_REMOVED lines=14> */
.L_x_62:


//--------------------- .text._ZN7cutlass13device_kernelIN5flash11enable_sm90INS1_16FlashAttnFwdSm90INS1_25CollectiveMainloopFwdSm90ILi2EN4cute5tupleIJNS5_1CILi1EEES8_S8_EEENS6_IJNS7_ILi64EEESA_SA_EEELi512ENS_10bfloat16_tEfNS_4arch4Sm90ELb0ELb1ELb1ELb1ELb0ELb1ELb0ELb0ELb0ELb1ELb1ELb0EEENS1_21CollectiveEpilogueFwdINS6_IJSA_NS7_ILi512EEESA_EEES9_SC_SE_Li256ELb1ELb1ELb1ELb0EEENS1_36VarlenDynamicPersistentTileSchedulerILi64ELi64ELi256ELi128ELb1ELb1ELb1ELb1ELb0ELb1EEEEEEEEEvNT_6ParamsE --------------------------
	.section	.text._ZN7cutlass13device_kernelIN5flash11enable_sm90INS1_16FlashAttnFwdSm90INS1_25CollectiveMainloopFwdSm90ILi2EN4cute5tupleIJNS5_1CILi1EEES8_S8_EEENS6_IJNS7_ILi64EEESA_SA_EEELi512ENS_10bfloat16_tEfNS_4arch4Sm90ELb0ELb1ELb1ELb1ELb0ELb1ELb0ELb0ELb0ELb1ELb1ELb0EEENS1_21CollectiveEpilogueFwdINS6_IJSA_NS7_ILi512EEESA_EEES9_SC_SE_Li256ELb1ELb1ELb1ELb0EEENS1_36VarlenDynamicPersistentTileSchedulerILi64ELi64ELi256ELi128ELb1ELb1ELb1ELb1ELb0ELb1EEEEEEEEEvNT_6ParamsE,"ax",@progbits
	.align	128
.text._ZN7cutlass13device_kernelIN5flash11enable_sm90INS1_16FlashAttnFwdSm90INS1_25CollectiveMainloopFwdSm90ILi2EN4cute5tupleIJNS5_1CILi1EEES8_S8_EEENS6_IJNS7_ILi64EEESA_SA_EEELi512ENS_10bfloat16_tEfNS_4arch4Sm90ELb0ELb1ELb1ELb1ELb0ELb1ELb0ELb0ELb0ELb1ELb1ELb0EEENS1_21CollectiveEpilogueFwdINS6_IJSA_NS7_ILi512EEESA_EEES9_SC_SE_Li256ELb1ELb1ELb1ELb0EEENS1_36VarlenDynamicPersistentTileSchedulerILi64ELi64ELi256ELi128ELb1ELb1ELb1ELb1ELb0ELb1EEEEEEEEEvNT_6ParamsE:
        .type           _ZN7cutlass13device_kernelIN5flash11enable_sm90INS1_16FlashAttnFwdSm90INS1_25CollectiveMainloopFwdSm90ILi2EN4cute5tupleIJNS5_1CILi1EEES8_S8_EEENS6_IJNS7_ILi64EEESA_SA_EEELi512ENS_10bfloat16_tEfNS_4arch4Sm90ELb0ELb1ELb1ELb1ELb0ELb1ELb0ELb0ELb0ELb1ELb1ELb0EEENS1_21CollectiveEpilogueFwdINS6_IJSA_NS7_ILi512EEESA_EEES9_SC_SE_Li256ELb1ELb1ELb1ELb0EEENS1_36VarlenDynamicPersistentTileSchedulerILi64ELi64ELi256ELi128ELb1ELb1ELb1ELb1ELb0ELb1EEEEEEEEEvNT_6ParamsE,@function
        .size           _ZN7cutlass13device_kernelIN5flash11enable_sm90INS1_16FlashAttnFwdSm90INS1_25CollectiveMainloopFwdSm90ILi2EN4cute5tupleIJNS5_1CILi1EEES8_S8_EEENS6_IJNS7_ILi64EEESA_SA_EEELi512ENS_10bfloat16_tEfNS_4arch4Sm90ELb0ELb1ELb1ELb1ELb0ELb1ELb0ELb0ELb0ELb1ELb1ELb0EEENS1_21CollectiveEpilogueFwdINS6_IJSA_NS7_ILi512EEESA_EEES9_SC_SE_Li256ELb1ELb1ELb1ELb0EEENS1_36VarlenDynamicPersistentTileSchedulerILi64ELi64ELi256ELi128ELb1ELb1ELb1ELb1ELb0ELb1EEEEEEEEEvNT_6ParamsE,(.L_x_63 - _ZN7cutlass13device_kernelIN5flash11enable_sm90INS1_16FlashAttnFwdSm90INS1_25CollectiveMainloopFwdSm90ILi2EN4cute5tupleIJNS5_1CILi1EEES8_S8_EEENS6_IJNS7_ILi64EEESA_SA_EEELi512ENS_10bfloat16_tEfNS_4arch4Sm90ELb0ELb1ELb1ELb1ELb0ELb1ELb0ELb0ELb0ELb1ELb1ELb0EEENS1_21CollectiveEpilogueFwdINS6_IJSA_NS7_ILi512EEESA_EEES9_SC_SE_Li256ELb1ELb1ELb1ELb0EEENS1_36VarlenDynamicPersistentTileSchedulerILi64ELi64ELi256ELi128ELb1ELb1ELb1ELb1ELb0ELb1EEEEEEEEEvNT_6ParamsE)
        .other          _ZN7cutlass13device_kernelIN5flash11enable_sm90INS1_16FlashAttnFwdSm90INS1_25CollectiveMainloopFwdSm90ILi2EN4cute5tupleIJNS5_1CILi1EEES8_S8_EEENS6_IJNS7_ILi64EEESA_SA_EEELi512ENS_10bfloat16_tEfNS_4arch4Sm90ELb0ELb1ELb1ELb1ELb0ELb1ELb0ELb0ELb0ELb1ELb1ELb0EEENS1_21CollectiveEpilogueFwdINS6_IJSA_NS7_ILi512EEESA_EEES9_SC_SE_Li256ELb1ELb1ELb1ELb0EEENS1_36VarlenDynamicPersistentTileSchedulerILi64ELi64ELi256ELi128ELb1ELb1ELb1ELb1ELb0ELb1EEEEEEEEEvNT_6ParamsE,@"STO_CUDA_ENTRY STV_DEFAULT"
_ZN7cutlass13device_kernelIN5flash11enable_sm90INS1_16FlashAttnFwdSm90INS1_25CollectiveMainloopFwdSm90ILi2EN4cute5tupleIJNS5_1CILi1EEES8_S8_EEENS6_IJNS7_ILi64EEESA_SA_EEELi512ENS_10bfloat16_tEfNS_4arch4Sm90ELb0ELb1ELb1ELb1ELb0ELb1ELb0ELb0ELb0ELb1ELb1ELb0EEENS1_21CollectiveEpilogueFwdINS6_IJSA_NS7_ILi512EEESA_EEES9_SC_SE_Li256ELb1ELb1ELb1ELb0EEENS1_36VarlenDynamicPersistentTileSchedulerILi64ELi64ELi256ELi128ELb1ELb1ELb1ELb1ELb0ELb1EEEEEEEEEvNT_6ParamsE:
[----:B------:R-:W-:Y:S01]  /*0000*/  LDC R1, c[0x0][0x37c] ;  /* 0x0000df00ff017b82 */ /* 0x000fe20000000800 */
[----:B------:R-:W-:Y:S05]  /*0010*/  EXIT ;  /* 0x000000000000794d */ /* 0x000fea0003800000 */
.L_x_18:
        /* <DEDUP_REMOVED lines=14> */
.L_x_63:


//--------------------- .text._ZN7cutlass13device_kernelIN5flash11enable_sm90INS1_16FlashAttnFwdSm90INS1_25CollectiveMainloopFwdSm90ILi2EN4cute5tupleIJNS5_1CILi1EEES8_S8_EEENS6_IJNS7_ILi64EEESA_SA_EEELi512ENS_10bfloat16_tEfNS_4arch4Sm90ELb0ELb1ELb1ELb1ELb0ELb0ELb1ELb0ELb0ELb1ELb1ELb0EEENS1_21CollectiveEpilogueFwdINS6_IJSA_NS7_ILi512EEESA_EEES9_SC_SE_Li256ELb1ELb1ELb1ELb0EEENS1_36VarlenDynamicPersistentTileSchedulerILi64ELi64ELi256ELi128ELb1ELb1ELb1ELb1ELb0ELb1EEEEEEEEEvNT_6ParamsE --------------------------
	.section	.text._ZN7cutlass13device_kernelIN5flash11enable_sm90INS1_16FlashAttnFwdSm90INS1_25CollectiveMainloopFwdSm90ILi2EN4cute5tupleIJNS5_1CILi1EEES8_S8_EEENS6_IJNS7_ILi64EEESA_SA_EEELi512ENS_10bfloat16_tEfNS_4arch4Sm90ELb0ELb1ELb1ELb1ELb0ELb0ELb1ELb0ELb0ELb1ELb1ELb0EEENS1_21CollectiveEpilogueFwdINS6_IJSA_NS7_ILi512EEESA_EEES9_SC_SE_Li256ELb1ELb1ELb1ELb0EEENS1_36VarlenDynamicPersistentTileSchedulerILi64ELi64ELi256ELi128ELb1ELb1ELb1ELb1ELb0ELb1EEEEEEEEEvNT_6ParamsE,"ax",@progbits
	.align	128
.text._ZN7cutlass13device_kernelIN5flash11enable_sm90INS1_16FlashAttnFwdSm90INS1_25CollectiveMainloopFwdSm90ILi2EN4cute5tupleIJNS5_1CILi1EEES8_S8_EEENS6_IJNS7_ILi64EEESA_SA_EEELi512ENS_10bfloat16_tEfNS_4arch4Sm90ELb0ELb1ELb1ELb1ELb0ELb0ELb1ELb0ELb0ELb1ELb1ELb0EEENS1_21CollectiveEpilogueFwdINS6_IJSA_NS7_ILi512EEESA_EEES9_SC_SE_Li256ELb1ELb1ELb1ELb0EEENS1_36VarlenDynamicPersistentTileSchedulerILi64ELi64ELi256ELi128ELb1ELb1ELb1ELb1ELb0ELb1EEEEEEEEEvNT_6ParamsE:
        .type           _ZN7cutlass13device_kernelIN5flash11enable_sm90INS1_16FlashAttnFwdSm90INS1_25CollectiveMainloopFwdSm90ILi2EN4cute5tupleIJNS5_1CILi1EEES8_S8_EEENS6_IJNS7_ILi64EEESA_SA_EEELi512ENS_10bfloat16_tEfNS_4arch4Sm90ELb0ELb1ELb1ELb1ELb0ELb0ELb1ELb0ELb0ELb1ELb1ELb0EEENS1_21CollectiveEpilogueFwdINS6_IJSA_NS7_ILi512EEESA_EEES9_SC_SE_Li256ELb1ELb1ELb1ELb0EEENS1_36VarlenDynamicPersistentTileSchedulerILi64ELi64ELi256ELi128ELb1ELb1ELb1ELb1ELb0ELb1EEEEEEEEEvNT_6ParamsE,@function
        .size           _ZN7cutlass13device_kernelIN5flash11enable_sm90INS1_16FlashAttnFwdSm90INS1_25CollectiveMainloopFwdSm90ILi2EN4cute5tupleIJNS5_1CILi1EEES8_S8_EEENS6_IJNS7_ILi64EEESA_SA_EEELi512ENS_10bfloat16_tEfNS_4arch4Sm90ELb0ELb1ELb1ELb1ELb0ELb0ELb1ELb0ELb0ELb1ELb1ELb0EEENS1_21CollectiveEpilogueFwdINS6_IJSA_NS7_ILi512EEESA_EEES9_SC_SE_Li256ELb1ELb1ELb1ELb0EEENS1_36VarlenDynamicPersistentTileSchedulerILi64ELi64ELi256ELi128ELb1ELb1ELb1ELb1ELb0ELb1EEEEEEEEEvNT_6ParamsE,(.L_x_64 - _ZN7cutlass13device_kernelIN5flash11enable_sm90INS1_16FlashAttnFwdSm90INS1_25CollectiveMainloopFwdSm90ILi2EN4cute5tupleIJNS5_1CILi1EEES8_S8_EEENS6_IJNS7_ILi64EEESA_SA_EEELi512ENS_10bfloat16_tEfNS_4arch4Sm90ELb0ELb1ELb1ELb1ELb0ELb0ELb1ELb0ELb0ELb1ELb1ELb0EEENS1_21CollectiveEpilogueFwdINS6_IJSA_NS7_ILi512EEESA_EEES9_SC_SE_Li256ELb1ELb1ELb1ELb0EEENS1_36VarlenDynamicPersistentTileSchedulerILi64ELi64ELi256ELi128ELb1ELb1ELb1ELb1ELb0ELb1EEEEEEEEEvNT_6ParamsE)
        .other          _ZN7cutlass13device_kernelIN5flash11enable_sm90INS1_16FlashAttnFwdSm90INS1_25CollectiveMainloopFwdSm90ILi2EN4cute5tupleIJNS5_1CILi1EEES8_S8_EEENS6_IJNS7_ILi64EEESA_SA_EEELi512ENS_10bfloat16_tEfNS_4arch4Sm90ELb0ELb1ELb1ELb1ELb0ELb0ELb1ELb0ELb0ELb1ELb1ELb0EEENS1_21CollectiveEpilogueFwdINS6_IJSA_NS7_ILi512EEESA_EEES9_SC_SE_Li256ELb1ELb1ELb1ELb0EEENS1_36VarlenDynamicPersistentTileSchedulerILi64ELi64ELi256ELi128ELb1ELb1ELb1ELb1ELb0ELb1EEEEEEEEEvNT_6ParamsE,@"STO_CUDA_ENTRY STV_DEFAULT"
_ZN7cutlass13device_kernelIN5flash11enable_sm90INS1_16FlashAttnFwdSm90INS1_25CollectiveMainloopFwdSm90ILi2EN4cute5tupleIJNS5_1CILi1EEES8_S8_EEENS6_IJNS7_ILi64EEESA_SA_EEELi512ENS_10bfloat16_tEfNS_4arch4Sm90ELb0ELb1ELb1ELb1ELb0ELb0ELb1ELb0ELb0ELb1ELb1ELb0EEENS1_21CollectiveEpilogueFwdINS6_IJSA_NS7_ILi512EEESA_EEES9_SC_SE_Li256ELb1ELb1ELb1ELb0EEENS1_36VarlenDynamicPersistentTileSchedulerILi64ELi64ELi256ELi128ELb1ELb1ELb1ELb1ELb0ELb1EEEEEEEEEvNT_6ParamsE:
[----:B------:R-:W-:Y:S01]  /*0000*/  LDC R1, c[0x0][0x37c] ;  /* 0x0000df00ff017b82 */ /* 0x000fe20000000800 */
[----:B------:R-:W-:Y:S05]  /*0010*/  EXIT ;  /* 0x000000000000794d */ /* 0x000fea0003800000 */
.L_x_19:
        /* <DEDUP_REMOVED lines=14> */
.L_x_64:


//--------------------- .text._ZN7cutlass13device_kernelIN5flash11enable_sm90INS1_16FlashAttnFwdSm90INS1_25CollectiveMainloopFwdSm90ILi2EN4cute5tupleIJNS5_1CILi1EEES8_S8_EEENS6_IJNS7_ILi64EEESA_SA_EEELi512ENS_10bfloat16_tEfNS_4arch4Sm90ELb0ELb1ELb1ELb1ELb0ELb1ELb1ELb0ELb0ELb1ELb1ELb0EEENS1_21CollectiveEpilogueFwdINS6_IJSA_NS7_ILi512EEESA_EEES9_SC_SE_Li256ELb1ELb1ELb1ELb0EEENS1_36VarlenDynamicPersistentTileSchedulerILi64ELi64ELi256ELi128ELb1ELb1ELb1ELb1ELb0ELb1EEEEEEEEEvNT_6ParamsE --------------------------
	.section	.text._ZN7cutlass13device_kernelIN5flash11enable_sm90INS1_16FlashAttnFwdSm90INS1_25CollectiveMainloopFwdSm90ILi2EN4cute5tupleIJNS5_1CILi1EEES8_S8_EEENS6_IJNS7_ILi64EEESA_SA_EEELi512ENS_10bfloat16_tEfNS_4arch4Sm90ELb0ELb1ELb1ELb1ELb0ELb1ELb1ELb0ELb0ELb1ELb1ELb0EEENS1_21CollectiveEpilogueFwdINS6_IJSA_NS7_ILi512EEESA_EEES9_SC_SE_Li256ELb1ELb1ELb1ELb0EEENS1_36VarlenDynamicPersistentTileSchedulerILi64ELi64ELi256ELi128ELb1ELb1ELb1ELb1ELb0ELb1EEEEEEEEEvNT_6ParamsE,"ax",@progbits
	.align	128
.text._ZN7cutlass13device_kernelIN5flash11enable_sm90INS1_16FlashAttnFwdSm90INS1_25CollectiveMainloopFwdSm90ILi2EN4cute5tupleIJNS5_1CILi1EEES8_S8_EEENS6_IJNS7_ILi64EEESA_SA_EEELi512ENS_10bfloat16_tEfNS_4arch4Sm90ELb0ELb1ELb1ELb1ELb0ELb1ELb1ELb0ELb0ELb1ELb1ELb0EEENS1_21CollectiveEpilogueFwdINS6_IJSA_NS7_ILi512EEESA_EEES9_SC_SE_Li256ELb1ELb1ELb1ELb0EEENS1_36VarlenDynamicPersistentTileSchedulerILi64ELi64ELi256ELi128ELb1ELb1ELb1ELb1ELb0ELb1EEEEEEEEEvNT_6ParamsE:
        .type           _ZN7cutlass13device_kernelIN5flash11enable_sm90INS1_16FlashAttnFwdSm90INS1_25CollectiveMainloopFwdSm90ILi2EN4cute5tupleIJNS5_1CILi1EEES8_S8_EEENS6_IJNS7_ILi64EEESA_SA_EEELi512ENS_10bfloat16_tEfNS_4arch4Sm90ELb0ELb1ELb1ELb1ELb0ELb1ELb1ELb0ELb0ELb1ELb1ELb0EEENS1_21CollectiveEpilogueFwdINS6_IJSA_NS7_ILi512EEESA_EEES9_SC_SE_Li256ELb1ELb1ELb1ELb0EEENS1_36VarlenDynamicPersistentTileSchedulerILi64ELi64ELi256ELi128ELb1ELb1ELb1ELb1ELb0ELb1EEEEEEEEEvNT_6ParamsE,@function
        .size           _ZN7cutlass13device_kernelIN5flash11enable_sm90INS1_16FlashAttnFwdSm90INS1_25CollectiveMainloopFwdSm90ILi2EN4cute5tupleIJNS5_1CILi1EEES8_S8_EEENS6_IJNS7_ILi64EEESA_SA_EEELi512ENS_10bfloat16_tEfNS_4arch4Sm90ELb0ELb1ELb1ELb1ELb0ELb1ELb1ELb0ELb0ELb1ELb1ELb0EEENS1_21CollectiveEpilogueFwdINS6_IJSA_NS7_ILi512EEESA_EEES9_SC_SE_Li256ELb1ELb1ELb1ELb0EEENS1_36VarlenDynamicPersistentTileSchedulerILi64ELi64ELi256ELi128ELb1ELb1ELb1ELb1ELb0ELb1EEEEEEEEEvNT_6ParamsE,(.L_x_65 - _ZN7cutlass13device_kernelIN5flash11enable_sm90INS1_16FlashAttnFwdSm90INS1_25CollectiveMainloopFwdSm90ILi2EN4cute5tupleIJNS5_1CILi1EEES8_S8_EEENS6_IJNS7_ILi64EEESA_SA_EEELi512ENS_10bfloat16_tEfNS_4arch4Sm90ELb0ELb1ELb1ELb1ELb0ELb1ELb1ELb0ELb0ELb1ELb1ELb0EEENS1_21CollectiveEpilogueFwdINS6_IJSA_NS7_ILi512EEESA_EEES9_SC_SE_Li256ELb1ELb1ELb1ELb0EEENS1_36VarlenDynamicPersistentTileSchedulerILi64ELi64ELi256ELi128ELb1ELb1ELb1ELb1ELb0ELb1EEEEEEEEEvNT_6ParamsE)
        .other          _ZN7cutlass13device_kernelIN5flash11enable_sm90INS1_16FlashAttnFwdSm90INS1_25CollectiveMainloopFwdSm90ILi2EN4cute5tupleIJNS5_1CILi1EEES8_S8_EEENS6_IJNS7_ILi64EEESA_SA_EEELi512ENS_10bfloat16_tEfNS_4arch4Sm90ELb0ELb1ELb1ELb1ELb0ELb1ELb1ELb0ELb0ELb1ELb1ELb0EEENS1_21CollectiveEpilogueFwdINS6_IJSA_NS7_ILi512EEESA_EEES9_SC_SE_Li256ELb1ELb1ELb1ELb0EEENS1_36VarlenDynamicPersistentTileSchedulerILi64ELi64ELi256ELi128ELb1ELb1ELb1ELb1ELb0ELb1EEEEEEEEEvNT_6ParamsE,@"STO_CUDA_ENTRY STV_DEFAULT"
_ZN7cutlass13device_kernelIN5flash11enable_sm90INS1_16FlashAttnFwdSm90INS1_25CollectiveMainloopFwdSm90ILi2EN4cute5tupleIJNS5_1CILi1EEES8_S8_EEENS6_IJNS7_ILi64EEESA_SA_EEELi512ENS_10bfloat16_tEfNS_4arch4Sm90ELb0ELb1ELb1ELb1ELb0ELb1ELb1ELb0ELb0ELb1ELb1ELb0EEENS1_21CollectiveEpilogueFwdINS6_IJSA_NS7_ILi512EEESA_EEES9_SC_SE_Li256ELb1ELb1ELb1ELb0EEENS1_36VarlenDynamicPersistentTileSchedulerILi64ELi64ELi256ELi128ELb1ELb1ELb1ELb1ELb0ELb1EEEEEEEEEvNT_6ParamsE:
[----:B------:R-:W-:Y:S01]  /*0000*/  LDC R1, c[0x0][0x37c] ;  /* 0x0000df00ff017b82 */ /* 0x000fe20000000800 */
[----:B------:R-:W-:Y:S05]  /*0010*/  EXIT ;  /* 0x000000000000794d */ /* 0x000fea0003800000 */
.L_x_20:
        /* <DEDUP_REMOVED lines=14> */
.L_x_65:


//--------------------- .text._ZN7cutlass13device_kernelIN5flash11enable_sm90INS1_16FlashAttnFwdSm90INS1_25CollectiveMainloopFwdSm90ILi2EN4cute5tupleIJNS5_1CILi1EEES8_S8_EEENS6_IJNS7_ILi64EEESA_SA_EEELi512ENS_10bfloat16_tEfNS_4arch4Sm90ELb1ELb0ELb1ELb0ELb0ELb0ELb0ELb0ELb0ELb1ELb1ELb0EEENS1_21CollectiveEpilogueFwdINS6_IJSA_NS7_ILi512EEESA_EEES9_SC_SE_Li256ELb0ELb1ELb1ELb0EEENS1_19SingleTileSchedulerILb0ELb1ELb1ELi64EEEEEEEEEvNT_6ParamsE --------------------------
	.section	.text._ZN7cutlass13device_kernelIN5flash11enable_sm90INS1_16FlashAttnFwdSm90INS1_25CollectiveMainloopFwdSm90ILi2EN4cute5tupleIJNS5_1CILi1EEES8_S8_EEENS6_IJNS7_ILi64EEESA_SA_EEELi512ENS_10bfloat16_tEfNS_4arch4Sm90ELb1ELb0ELb1ELb0ELb0ELb0ELb0ELb0ELb0ELb1ELb1ELb0EEENS1_21CollectiveEpilogueFwdINS6_IJSA_NS7_ILi512EEESA_EEES9_SC_SE_Li256ELb0ELb1ELb1ELb0EEENS1_19SingleTileSchedulerILb0ELb1ELb1ELi64EEEEEEEEEvNT_6ParamsE,"ax",@progbits
	.align	128
.text._ZN7cutlass13device_kernelIN5flash11enable_sm90INS1_16FlashAttnFwdSm90INS1_25CollectiveMainloopFwdSm90ILi2EN4cute5tupleIJNS5_1CILi1EEES8_S8_EEENS6_IJNS7_ILi64EEESA_SA_EEELi512ENS_10bfloat16_tEfNS_4arch4Sm90ELb1ELb0ELb1ELb0ELb0ELb0ELb0ELb0ELb0ELb1ELb1ELb0EEENS1_21CollectiveEpilogueFwdINS6_IJSA_NS7_ILi512EEESA_EEES9_SC_SE_Li256ELb0ELb1ELb1ELb0EEENS1_19SingleTileSchedulerILb0ELb1ELb1ELi64EEEEEEEEEvNT_6ParamsE:
        .type           _ZN7cutlass13device_kernelIN5flash11enable_sm90INS1_16FlashAttnFwdSm90INS1_25CollectiveMainloopFwdSm90ILi2EN4cute5tupleIJNS5_1CILi1EEES8_S8_EEENS6_IJNS7_ILi64EEESA_SA_EEELi512ENS_10bfloat16_tEfNS_4arch4Sm90ELb1ELb0ELb1ELb0ELb0ELb0ELb0ELb0ELb0ELb1ELb1ELb0EEENS1_21CollectiveEpilogueFwdINS6_IJSA_NS7_ILi512EEESA_EEES9_SC_SE_Li256ELb0ELb1ELb1ELb0EEENS1_19SingleTileSchedulerILb0ELb1ELb1ELi64EEEEEEEEEvNT_6ParamsE,@function
        .size           _ZN7cutlass13device_kernelIN5flash11enable_sm90INS1_16FlashAttnFwdSm90INS1_25CollectiveMainloopFwdSm90ILi2EN4cute5tupleIJNS5_1CILi1EEES8_S8_EEENS6_IJNS7_ILi64EEESA_SA_EEELi512ENS_10bfloat16_tEfNS_4arch4Sm90ELb1ELb0ELb1ELb0ELb0ELb0ELb0ELb0ELb0ELb1ELb1ELb0EEENS1_21CollectiveEpilogueFwdINS6_IJSA_NS7_ILi512EEESA_EEES9_SC_SE_Li256ELb0ELb1ELb1ELb0EEENS1_19SingleTileSchedulerILb0ELb1ELb1ELi64EEEEEEEEEvNT_6ParamsE,(.L_x_66 - _ZN7cutlass13device_kernelIN5flash11enable_sm90INS1_16FlashAttnFwdSm90INS1_25CollectiveMainloopFwdSm90ILi2EN4cute5tupleIJNS5_1CILi1EEES8_S8_EEENS6_IJNS7_ILi64EEESA_SA_EEELi512ENS_10bfloat16_tEfNS_4arch4Sm90ELb1ELb0ELb1ELb0ELb0ELb0ELb0ELb0ELb0ELb1ELb1ELb0EEENS1_21CollectiveEpilogueFwdINS6_IJSA_NS7_ILi512EEESA_EEES9_SC_SE_Li256ELb0ELb1ELb1ELb0EEENS1_19SingleTileSchedulerILb0ELb1ELb1ELi64EEEEEEEEEvNT_6ParamsE)
        .other          _ZN7cutlass13device_kernelIN5flash11enable_sm90INS1_16FlashAttnFwdSm90INS1_25CollectiveMainloopFwdSm90ILi2EN4cute5tupleIJNS5_1CILi1EEES8_S8_EEENS6_IJNS7_ILi64EEESA_SA_EEELi512ENS_10bfloat16_tEfNS_4arch4Sm90ELb1ELb0ELb1ELb0ELb0ELb0ELb0ELb0ELb0ELb1ELb1ELb0EEENS1_21CollectiveEpilogueFwdINS6_IJSA_NS7_ILi512EEESA_EEES9_SC_SE_Li256ELb0ELb1ELb1ELb0EEENS1_19SingleTileSchedulerILb0ELb1ELb1ELi64EEEEEEEEEvNT_6ParamsE,@"STO_CUDA_ENTRY STV_DEFAULT"
_ZN7cutlass13device_kernelIN5flash11enable_sm90INS1_16FlashAttnFwdSm90INS1_25CollectiveMainloopFwdSm90ILi2EN4cute5tupleIJNS5_1CILi1EEES8_S8_EEENS6_IJNS7_ILi64EEESA_SA_EEELi512ENS_10bfloat16_tEfNS_4arch4Sm90ELb1ELb0ELb1ELb0ELb0ELb0ELb0ELb0ELb0ELb1ELb1ELb0EEENS1_21CollectiveEpilogueFwdINS6_IJSA_NS7_ILi512EEESA_EEES9_SC_SE_Li256ELb0ELb1ELb1ELb0EEENS1_19SingleTileSchedulerILb0ELb1ELb1ELi64EEEEEEEEEvNT_6ParamsE:
[----:B------:R-:W-:Y:S01]  /*0000*/  LDC R1, c[0x0][0x37c] ;  /* 0x0000df00ff017b82 */ /* 0x000fe20000000800 */
[----:B------:R-:W-:Y:S05]  /*0010*/  EXIT ;  /* 0x000000000000794d */ /* 0x000fea0003800000 */
.L_x_21:
        /* <DEDUP_REMOVED lines=14> */
.L_x_66:


//--------------------- .text._ZN7cutlass13device_kernelIN5flash11enable_sm90INS1_16FlashAttnFwdSm90INS1_25CollectiveMainloopFwdSm90ILi2EN4cute5tupleIJNS5_1CILi1EEES8_S8_EEENS6_IJNS7_ILi64EEESA_SA_EEELi512ENS_10bfloat16_tEfNS_4arch4Sm90ELb1ELb0ELb1ELb0ELb0ELb0ELb1ELb0ELb0ELb1ELb1ELb0EEENS1_21CollectiveEpilogueFwdINS6_IJSA_NS7_ILi512EEESA_EEES9_SC_SE_Li256ELb0ELb1ELb1ELb0EEENS1_19SingleTileSchedulerILb0ELb1ELb1ELi64EEEEEEEEEvNT_6ParamsE --------------------------
	.section	.text._ZN7cutlass13device_kernelIN5flash11enable_sm90INS1_16FlashAttnFwdSm90INS1_25CollectiveMainloopFwdSm90ILi2EN4cute5tupleIJNS5_1CILi1EEES8_S8_EEENS6_IJNS7_ILi64EEESA_SA_EEELi512ENS_10bfloat16_tEfNS_4arch4Sm90ELb1ELb0ELb1ELb0ELb0ELb0ELb1ELb0ELb0ELb1ELb1ELb0EEENS1_21CollectiveEpilogueFwdINS6_IJSA_NS7_ILi512EEESA_EEES9_SC_SE_Li256ELb0ELb1ELb1ELb0EEENS1_19SingleTileSchedulerILb0ELb1ELb1ELi64EEEEEEEEEvNT_6ParamsE,"ax",@progbits
	.align	128
.text._ZN7cutlass13device_kernelIN5flash11enable_sm90INS1_16FlashAttnFwdSm90INS1_25CollectiveMainloopFwdSm90ILi2EN4cute5tupleIJNS5_1CILi1EEES8_S8_EEENS6_IJNS7_ILi64EEESA_SA_EEELi512ENS_10bfloat16_tEfNS_4arch4Sm90ELb1ELb0ELb1ELb0ELb0ELb0ELb1ELb0ELb0ELb1ELb1ELb0EEENS1_21CollectiveEpilogueFwdINS6_IJSA_NS7_ILi512EEESA_EEES9_SC_SE_Li256ELb0ELb1ELb1ELb0EEENS1_19SingleTileSchedulerILb0ELb1ELb1ELi64EEEEEEEEEvNT_6ParamsE:
        .type           _ZN7cutlass13device_kernelIN5flash11enable_sm90INS1_16FlashAttnFwdSm90INS1_25CollectiveMainloopFwdSm90ILi2EN4cute5tupleIJNS5_1CILi1EEES8_S8_EEENS6_IJNS7_ILi64EEESA_SA_EEELi512ENS_10bfloat16_tEfNS_4arch4Sm90ELb1ELb0ELb1ELb0ELb0ELb0ELb1ELb0ELb0ELb1ELb1ELb0EEENS1_21CollectiveEpilogueFwdINS6_IJSA_NS7_ILi512EEESA_EEES9_SC_SE_Li256ELb0ELb1ELb1ELb0EEENS1_19SingleTileSchedulerILb0ELb1ELb1ELi64EEEEEEEEEvNT_6ParamsE,@function
        .size           _ZN7cutlass13device_kernelIN5flash11enable_sm90INS1_16FlashAttnFwdSm90INS1_25CollectiveMainloopFwdSm90ILi2EN4cute5tupleIJNS5_1CILi1EEES8_S8_EEENS6_IJNS7_ILi64EEESA_SA_EEELi512ENS_10bfloat16_tEfNS_4arch4Sm90ELb1ELb0ELb1ELb0ELb0ELb0ELb1ELb0ELb0ELb1ELb1ELb0EEENS1_21CollectiveEpilogueFwdINS6_IJSA_NS7_ILi512EEESA_EEES9_SC_SE_Li256ELb0ELb1ELb1ELb0EEENS1_19SingleTileSchedulerILb0ELb1ELb1ELi64EEEEEEEEEvNT_6ParamsE,(.L_x_67 - _ZN7cutlass13device_kernelIN5flash11enable_sm90INS1_16FlashAttnFwdSm90INS1_25CollectiveMainloopFwdSm90ILi2EN4cute5tupleIJNS5_1CILi1EEES8_S8_EEENS6_IJNS7_ILi64EEESA_SA_EEELi512ENS_10bfloat16_tEfNS_4arch4Sm90ELb1ELb0ELb1ELb0ELb0ELb0ELb1ELb0ELb0ELb1ELb1ELb0EEENS1_21CollectiveEpilogueFwdINS6_IJSA_NS7_ILi512EEESA_EEES9_SC_SE_Li256ELb0ELb1ELb1ELb0EEENS1_19SingleTileSchedulerILb0ELb1ELb1ELi64EEEEEEEEEvNT_6ParamsE)
        .other          _ZN7cutlass13device_kernelIN5flash11enable_sm90INS1_16FlashAttnFwdSm90INS1_25CollectiveMainloopFwdSm90ILi2EN4cute5tupleIJNS5_1CILi1EEES8_S8_EEENS6_IJNS7_ILi64EEESA_SA_EEELi512ENS_10bfloat16_tEfNS_4arch4Sm90ELb1ELb0ELb1ELb0ELb0ELb0ELb1ELb0ELb0ELb1ELb1ELb0EEENS1_21CollectiveEpilogueFwdINS6_IJSA_NS7_ILi512EEESA_EEES9_SC_SE_Li256ELb0ELb1ELb1ELb0EEENS1_19SingleTileSchedulerILb0ELb1ELb1ELi64EEEEEEEEEvNT_6ParamsE,@"STO_CUDA_ENTRY STV_DEFAULT"
_ZN7cutlass13device_kernelIN5flash11enable_sm90INS1_16FlashAttnFwdSm90INS1_25CollectiveMainloopFwdSm90ILi2EN4cute5tupleIJNS5_1CILi1EEES8_S8_EEENS6_IJNS7_ILi64EEESA_SA_EEELi512ENS_10bfloat16_tEfNS_4arch4Sm90ELb1ELb0ELb1ELb0ELb0ELb0ELb1ELb0ELb0ELb1ELb1ELb0EEENS1_21CollectiveEpilogueFwdINS6_IJSA_NS7_ILi512EEESA_EEES9_SC_SE_Li256ELb0ELb1ELb1ELb0EEENS1_19SingleTileSchedulerILb0ELb1ELb1ELi64EEEEEEEEEvNT_6ParamsE:
[----:B------:R-:W-:Y:S01]  /*0000*/  LDC R1, c[0x0][0x37c] ;  /* 0x0000df00ff017b82 */ /* 0x000fe20000000800 */
[----:B------:R-:W-:Y:S05]  /*0010*/  EXIT ;  /* 0x000000000000794d */ /* 0x000fea0003800000 */
.L_x_22:
        /* <DEDUP_REMOVED lines=14> */
.L_x_67:


//--------------------- .text._ZN7cutlass13device_kernelIN5flash11enable_sm90INS1_16FlashAttnFwdSm90INS1_25CollectiveMainloopFwdSm90ILi2EN4cute5tupleIJNS5_1CILi1EEES8_S8_EEENS6_IJNS7_ILi64EEESA_SA_EEELi512ENS_10bfloat16_tEfNS_4arch4Sm90ELb1ELb0ELb1ELb1ELb0ELb0ELb0ELb0ELb0ELb1ELb1ELb0EEENS1_21CollectiveEpilogueFwdINS6_IJSA_NS7_ILi512EEESA_EEES9_SC_SE_Li256ELb1ELb1ELb1ELb0EEENS1_36VarlenDynamicPersistentTileSchedulerILi64ELi64ELi256ELi128ELb1ELb1ELb1ELb1ELb1ELb1EEEEEEEEEvNT_6ParamsE --------------------------
	.section	.text._ZN7cutlass13device_kernelIN5flash11enable_sm90INS1_16FlashAttnFwdSm90INS1_25CollectiveMainloopFwdSm90ILi2EN4cute5tupleIJNS5_1CILi1EEES8_S8_EEENS6_IJNS7_ILi64EEESA_SA_EEELi512ENS_10bfloat16_tEfNS_4arch4Sm90ELb1ELb0ELb1ELb1ELb0ELb0ELb0ELb0ELb0ELb1ELb1ELb0EEENS1_21CollectiveEpilogueFwdINS6_IJSA_NS7_ILi512EEESA_EEES9_SC_SE_Li256ELb1ELb1ELb1ELb0EEENS1_36VarlenDynamicPersistentTileSchedulerILi64ELi64ELi256ELi128ELb1ELb1ELb1ELb1ELb1ELb1EEEEEEEEEvNT_6ParamsE,"ax",@progbits
	.align	128
.text._ZN7cutlass13device_kernelIN5flash11enable_sm90INS1_16FlashAttnFwdSm90INS1_25CollectiveMainloopFwdSm90ILi2EN4cute5tupleIJNS5_1CILi1EEES8_S8_EEENS6_IJNS7_ILi64EEESA_SA_EEELi512ENS_10bfloat16_tEfNS_4arch4Sm90ELb1ELb0ELb1ELb1ELb0ELb0ELb0ELb0ELb0ELb1ELb1ELb0EEENS1_21CollectiveEpilogueFwdINS6_IJSA_NS7_ILi512EEESA_EEES9_SC_SE_Li256ELb1ELb1ELb1ELb0EEENS1_36VarlenDynamicPersistentTileSchedulerILi64ELi64ELi256ELi128ELb1ELb1ELb1ELb1ELb1ELb1EEEEEEEEEvNT_6ParamsE:
        .type           _ZN7cutlass13device_kernelIN5flash11enable_sm90INS1_16FlashAttnFwdSm90INS1_25CollectiveMainloopFwdSm90ILi2EN4cute5tupleIJNS5_1CILi1EEES8_S8_EEENS6_IJNS7_ILi64EEESA_SA_EEELi512ENS_10bfloat16_tEfNS_4arch4Sm90ELb1ELb0ELb1ELb1ELb0ELb0ELb0ELb0ELb0ELb1ELb1ELb0EEENS1_21CollectiveEpilogueFwdINS6_IJSA_NS7_ILi512EEESA_EEES9_SC_SE_Li256ELb1ELb1ELb1ELb0EEENS1_36VarlenDynamicPersistentTileSchedulerILi64ELi64ELi256ELi128ELb1ELb1ELb1ELb1ELb1ELb1EEEEEEEEEvNT_6ParamsE,@function
        .size           _ZN7cutlass13device_kernelIN5flash11enable_sm90INS1_16FlashAttnFwdSm90INS1_25CollectiveMainloopFwdSm90ILi2EN4cute5tupleIJNS5_1CILi1EEES8_S8_EEENS6_IJNS7_ILi64EEESA_SA_EEELi512ENS_10bfloat16_tEfNS_4arch4Sm90ELb1ELb0ELb1ELb1ELb0ELb0ELb0ELb0ELb0ELb1ELb1ELb0EEENS1_21CollectiveEpilogueFwdINS6_IJSA_NS7_ILi512EEESA_EEES9_SC_SE_Li256ELb1ELb1ELb1ELb0EEENS1_36VarlenDynamicPersistentTileSchedulerILi64ELi64ELi256ELi128ELb1ELb1ELb1ELb1ELb1ELb1EEEEEEEEEvNT_6ParamsE,(.L_x_68 - _ZN7cutlass13device_kernelIN5flash11enable_sm90INS1_16FlashAttnFwdSm90INS1_25CollectiveMainloopFwdSm90ILi2EN4cute5tupleIJNS5_1CILi1EEES8_S8_EEENS6_IJNS7_ILi64EEESA_SA_EEELi512ENS_10bfloat16_tEfNS_4arch4Sm90ELb1ELb0ELb1ELb1ELb0ELb0ELb0ELb0ELb0ELb1ELb1ELb0EEENS1_21CollectiveEpilogueFwdINS6_IJSA_NS7_ILi512EEESA_EEES9_SC_SE_Li256ELb1ELb1ELb1ELb0EEENS1_36VarlenDynamicPersistentTileSchedulerILi64ELi64ELi256ELi128ELb1ELb1ELb1ELb1ELb1ELb1EEEEEEEEEvNT_6ParamsE)
        .other          _ZN7cutlass13device_kernelIN5flash11enable_sm90INS1_16FlashAttnFwdSm90INS1_25CollectiveMainloopFwdSm90ILi2EN4cute5tupleIJNS5_1CILi1EEES8_S8_EEENS6_IJNS7_ILi64EEESA_SA_EEELi512ENS_10bfloat16_tEfNS_4arch4Sm90ELb1ELb0ELb1ELb1ELb0ELb0ELb0ELb0ELb0ELb1ELb1ELb0EEENS1_21CollectiveEpilogueFwdINS6_IJSA_NS7_ILi512EEESA_EEES9_SC_SE_Li256ELb1ELb1ELb1ELb0EEENS1_36VarlenDynamicPersistentTileSchedulerILi64ELi64ELi256ELi128ELb1ELb1ELb1ELb1ELb1ELb1EEEEEEEEEvNT_6ParamsE,@"STO_CUDA_ENTRY STV_DEFAULT"
_ZN7cutlass13device_kernelIN5flash11enable_sm90INS1_16FlashAttnFwdSm90INS1_25CollectiveMainloopFwdSm90ILi2EN4cute5tupleIJNS5_1CILi1EEES8_S8_EEENS6_IJNS7_ILi64EEESA_SA_EEELi512ENS_10bfloat16_tEfNS_4arch4Sm90ELb1ELb0ELb1ELb1ELb0ELb0ELb0ELb0ELb0ELb1ELb1ELb0EEENS1_21CollectiveEpilogueFwdINS6_IJSA_NS7_ILi512EEESA_EEES9_SC_SE_Li256ELb1ELb1ELb1ELb0EEENS1_36VarlenDynamicPersistentTileSchedulerILi64ELi64ELi256ELi128ELb1ELb1ELb1ELb1ELb1ELb1EEEEEEEEEvNT_6ParamsE:
[----:B------:R-:W-:Y:S01]  /*0000*/  LDC R1, c[0x0][0x37c] ;  /* 0x0000df00ff017b82 */ /* 0x000fe20000000800 */
[----:B------:R-:W-:Y:S05]  /*0010*/  EXIT ;  /* 0x000000000000794d */ /* 0x000fea0003800000 */
.L_x_23:
        /* <DEDUP_REMOVED lines=14> */
.L_x_68:


//--------------------- .text._ZN7cutlass13device_kernelIN5flash11enable_sm90INS1_16FlashAttnFwdSm90INS1_25CollectiveMainloopFwdSm90ILi2EN4cute5tupleIJNS5_1CILi1EEES8_S8_EEENS6_IJNS7_ILi64EEESA_SA_EEELi512ENS_10bfloat16_tEfNS_4arch4Sm90ELb1ELb0ELb1ELb1ELb0ELb1ELb0ELb0ELb0ELb1ELb1ELb0EEENS1_21CollectiveEpilogueFwdINS6_IJSA_NS7_ILi512EEESA_EEES9_SC_SE_Li256ELb1ELb1ELb1ELb0EEENS1_36VarlenDynamicPersistentTileSchedulerILi64ELi64ELi256ELi128ELb1ELb1ELb1ELb1ELb1ELb1EEEEEEEEEvNT_6ParamsE --------------------------
	.section	.text._ZN7cutlass13device_kernelIN5flash11enable_sm90INS1_16FlashAttnFwdSm90INS1_25CollectiveMainloopFwdSm90ILi2EN4cute5tupleIJNS5_1CILi1EEES8_S8_EEENS6_IJNS7_ILi64EEESA_SA_EEELi512ENS_10bfloat16_tEfNS_4arch4Sm90ELb1ELb0ELb1ELb1ELb0ELb1ELb0ELb0ELb0ELb1ELb1ELb0EEENS1_21CollectiveEpilogueFwdINS6_IJSA_NS7_ILi512EEESA_EEES9_SC_SE_Li256ELb1ELb1ELb1ELb0EEENS1_36VarlenDynamicPersistentTileSchedulerILi64ELi64ELi256ELi128ELb1ELb1ELb1ELb1ELb1ELb1EEEEEEEEEvNT_6ParamsE,"ax",@progbits
	.align	128
.text._ZN7cutlass13device_kernelIN5flash11enable_sm90INS1_16FlashAttnFwdSm90INS1_25CollectiveMainloopFwdSm90ILi2EN4cute5tupleIJNS5_1CILi1EEES8_S8_EEENS6_IJNS7_ILi64EEESA_SA_EEELi512ENS_10bfloat16_tEfNS_4arch4Sm90ELb1ELb0ELb1ELb1ELb0ELb1ELb0ELb0ELb0ELb1ELb1ELb0EEENS1_21CollectiveEpilogueFwdINS6_IJSA_NS7_ILi512EEESA_EEES9_SC_SE_Li256ELb1ELb1ELb1ELb0EEENS1_36VarlenDynamicPersistentTileSchedulerILi64ELi64ELi256ELi128ELb1ELb1ELb1ELb1ELb1ELb1EEEEEEEEEvNT_6ParamsE:
        .type           _ZN7cutlass13device_kernelIN5flash11enable_sm90INS1_16FlashAttnFwdSm90INS1_25CollectiveMainloopFwdSm90ILi2EN4cute5tupleIJNS5_1CILi1EEES8_S8_EEENS6_IJNS7_ILi64EEESA_SA_EEELi512ENS_10bfloat16_tEfNS_4arch4Sm90ELb1ELb0ELb1ELb1ELb0ELb1ELb0ELb0ELb0ELb1ELb1ELb0EEENS1_21CollectiveEpilogueFwdINS6_IJSA_NS7_ILi512EEESA_EEES9_SC_SE_Li256ELb1ELb1ELb1ELb0EEENS1_36VarlenDynamicPersistentTileSchedulerILi64ELi64ELi256ELi128ELb1ELb1ELb1ELb1ELb1ELb1EEEEEEEEEvNT_6ParamsE,@function
        .size           _ZN7cutlass13device_kernelIN5flash11enable_sm90INS1_16FlashAttnFwdSm90INS1_25CollectiveMainloopFwdSm90ILi2EN4cute5tupleIJNS5_1CILi1EEES8_S8_EEENS6_IJNS7_ILi64EEESA_SA_EEELi512ENS_10bfloat16_tEfNS_4arch4Sm90ELb1ELb0ELb1ELb1ELb0ELb1ELb0ELb0ELb0ELb1ELb1ELb0EEENS1_21CollectiveEpilogueFwdINS6_IJSA_NS7_ILi512EEESA_EEES9_SC_SE_Li256ELb1ELb1ELb1ELb0EEENS1_36VarlenDynamicPersistentTileSchedulerILi64ELi64ELi256ELi128ELb1ELb1ELb1ELb1ELb1ELb1EEEEEEEEEvNT_6ParamsE,(.L_x_69 - _ZN7cutlass13device_kernelIN5flash11enable_sm90INS1_16FlashAttnFwdSm90INS1_25CollectiveMainloopFwdSm90ILi2EN4cute5tupleIJNS5_1CILi1EEES8_S8_EEENS6_IJNS7_ILi64EEESA_SA_EEELi512ENS_10bfloat16_tEfNS_4arch4Sm90ELb1ELb0ELb1ELb1ELb0ELb1ELb0ELb0ELb0ELb1ELb1ELb0EEENS1_21CollectiveEpilogueFwdINS6_IJSA_NS7_ILi512EEESA_EEES9_SC_SE_Li256ELb1ELb1ELb1ELb0EEENS1_36VarlenDynamicPersistentTileSchedulerILi64ELi64ELi256ELi128ELb1ELb1ELb1ELb1ELb1ELb1EEEEEEEEEvNT_6ParamsE)
        .other          _ZN7cutlass13device_kernelIN5flash11enable_sm90INS1_16FlashAttnFwdSm90INS1_25CollectiveMainloopFwdSm90ILi2EN4cute5tupleIJNS5_1CILi1EEES8_S8_EEENS6_IJNS7_ILi64EEESA_SA_EEELi512ENS_10bfloat16_tEfNS_4arch4Sm90ELb1ELb0ELb1ELb1ELb0ELb1ELb0ELb0ELb0ELb1ELb1ELb0EEENS1_21CollectiveEpilogueFwdINS6_IJSA_NS7_ILi512EEESA_EEES9_SC_SE_Li256ELb1ELb1ELb1ELb0EEENS1_36VarlenDynamicPersistentTileSchedulerILi64ELi64ELi256ELi128ELb1ELb1ELb1ELb1ELb1ELb1EEEEEEEEEvNT_6ParamsE,@"STO_CUDA_ENTRY STV_DEFAULT"
_ZN7cutlass13device_kernelIN5flash11enable_sm90INS1_16FlashAttnFwdSm90INS1_25CollectiveMainloopFwdSm90ILi2EN4cute5tupleIJNS5_1CILi1EEES8_S8_EEENS6_IJNS7_ILi64EEESA_SA_EEELi512ENS_10bfloat16_tEfNS_4arch4Sm90ELb1ELb0ELb1ELb1ELb0ELb1ELb0ELb0ELb0ELb1ELb1ELb0EEENS1_21CollectiveEpilogueFwdINS6_IJSA_NS7_ILi512EEESA_EEES9_SC_SE_Li256ELb1ELb1ELb1ELb0EEENS1_36VarlenDynamicPersistentTileSchedulerILi64ELi64ELi256ELi128ELb1ELb1ELb1ELb1ELb1ELb1EEEEEEEEEvNT_6ParamsE:
[----:B------:R-:W-:Y:S01]  /*0000*/  LDC R1, c[0x0][0x37c] ;  /* 0x0000df00ff017b82 */ /* 0x000fe20000000800 */
[----:B------:R-:W-:Y:S05]  /*0010*/  EXIT ;  /* 0x000000000000794d */ /* 0x000fea0003800000 */
.L_x_24:
        /* <DEDUP_REMOVED lines=14> */
.L_x_69:


//--------------------- .text._ZN7cutlass13device_kernelIN5flash11enable_sm90INS1_16FlashAttnFwdSm90INS1_25CollectiveMainloopFwdSm90ILi2EN4cute5tupleIJNS5_1CILi1EEES8_S8_EEENS6_IJNS7_ILi64EEESA_SA_EEELi512ENS_10bfloat16_tEfNS_4arch4Sm90ELb1ELb0ELb1ELb1ELb0ELb0ELb1ELb0ELb0ELb1ELb1ELb0EEENS1_21CollectiveEpilogueFwdINS6_IJSA_NS7_ILi512EEESA_EEES9_SC_SE_Li256ELb1ELb1ELb1ELb0EEENS1_36VarlenDynamicPersistentTileSchedulerILi64ELi64ELi256ELi128ELb1ELb1ELb1ELb1ELb1ELb1EEEEEEEEEvNT_6ParamsE --------------------------
	.section	.text._ZN7cutlass13device_kernelIN5flash11enable_sm90INS1_16FlashAttnFwdSm90INS1_25CollectiveMainloopFwdSm90ILi2EN4cute5tupleIJNS5_1CILi1EEES8_S8_EEENS6_IJNS7_ILi64EEESA_SA_EEELi512ENS_10bfloat16_tEfNS_4arch4Sm90ELb1ELb0ELb1ELb1ELb0ELb0ELb1ELb0ELb0ELb1ELb1ELb0EEENS1_21CollectiveEpilogueFwdINS6_IJSA_NS7_ILi512EEESA_EEES9_SC_SE_Li256ELb1ELb1ELb1ELb0EEENS1_36VarlenDynamicPersistentTileSchedulerILi64ELi64ELi256ELi128ELb1ELb1ELb1ELb1ELb1ELb1EEEEEEEEEvNT_6ParamsE,"ax",@progbits
	.align	128
.text._ZN7cutlass13device_kernelIN5flash11enable_sm90INS1_16FlashAttnFwdSm90INS1_25CollectiveMainloopFwdSm90ILi2EN4cute5tupleIJNS5_1CILi1EEES8_S8_EEENS6_IJNS7_ILi64EEESA_SA_EEELi512ENS_10bfloat16_tEfNS_4arch4Sm90ELb1ELb0ELb1ELb1ELb0ELb0ELb1ELb0ELb0ELb1ELb1ELb0EEENS1_21CollectiveEpilogueFwdINS6_IJSA_NS7_ILi512EEESA_EEES9_SC_SE_Li256ELb1ELb1ELb1ELb0EEENS1_36VarlenDynamicPersistentTileSchedulerILi64ELi64ELi256ELi128ELb1ELb1ELb1ELb1ELb1ELb1EEEEEEEEEvNT_6ParamsE:
        .type           _ZN7cutlass13device_kernelIN5flash11enable_sm90INS1_16FlashAttnFwdSm90INS1_25CollectiveMainloopFwdSm90ILi2EN4cute5tupleIJNS5_1CILi1EEES8_S8_EEENS6_IJNS7_ILi64EEESA_SA_EEELi512ENS_10bfloat16_tEfNS_4arch4Sm90ELb1ELb0ELb1ELb1ELb0ELb0ELb1ELb0ELb0ELb1ELb1ELb0EEENS1_21CollectiveEpilogueFwdINS6_IJSA_NS7_ILi512EEESA_EEES9_SC_SE_Li256ELb1ELb1ELb1ELb0EEENS1_36VarlenDynamicPersistentTileSchedulerILi64ELi64ELi256ELi128ELb1ELb1ELb1ELb1ELb1ELb1EEEEEEEEEvNT_6ParamsE,@function
        .size           _ZN7cutlass13device_kernelIN5flash11enable_sm90INS1_16FlashAttnFwdSm90INS1_25CollectiveMainloopFwdSm90ILi2EN4cute5tupleIJNS5_1CILi1EEES8_S8_EEENS6_IJNS7_ILi64EEESA_SA_EEELi512ENS_10bfloat16_tEfNS_4arch4Sm90ELb1ELb0ELb1ELb1ELb0ELb0ELb1ELb0ELb0ELb1ELb1ELb0EEENS1_21CollectiveEpilogueFwdINS6_IJSA_NS7_ILi512EEESA_EEES9_SC_SE_Li256ELb1ELb1ELb1ELb0EEENS1_36VarlenDynamicPersistentTileSchedulerILi64ELi64ELi256ELi128ELb1ELb1ELb1ELb1ELb1ELb1EEEEEEEEEvNT_6ParamsE,(.L_x_70 - _ZN7cutlass13device_kernelIN5flash11enable_sm90INS1_16FlashAttnFwdSm90INS1_25CollectiveMainloopFwdSm90ILi2EN4cute5tupleIJNS5_1CILi1EEES8_S8_EEENS6_IJNS7_ILi64EEESA_SA_EEELi512ENS_10bfloat16_tEfNS_4arch4Sm90ELb1ELb0ELb1ELb1ELb0ELb0ELb1ELb0ELb0ELb1ELb1ELb0EEENS1_21CollectiveEpilogueFwdINS6_IJSA_NS7_ILi512EEESA_EEES9_SC_SE_Li256ELb1ELb1ELb1ELb0EEENS1_36VarlenDynamicPersistentTileSchedulerILi64ELi64ELi256ELi128ELb1ELb1ELb1ELb1ELb1ELb1EEEEEEEEEvNT_6ParamsE)
        .other          _ZN7cutlass13device_kernelIN5flash11enable_sm90INS1_16FlashAttnFwdSm90INS1_25CollectiveMainloopFwdSm90ILi2EN4cute5tupleIJNS5_1CILi1EEES8_S8_EEENS6_IJNS7_ILi64EEESA_SA_EEELi512ENS_10bfloat16_tEfNS_4arch4Sm90ELb1ELb0ELb1ELb1ELb0ELb0ELb1ELb0ELb0ELb1ELb1ELb0EEENS1_21CollectiveEpilogueFwdINS6_IJSA_NS7_ILi512EEESA_EEES9_SC_SE_Li256ELb1ELb1ELb1ELb0EEENS1_36VarlenDynamicPersistentTileSchedulerILi64ELi64ELi256ELi128ELb1ELb1ELb1ELb1ELb1ELb1EEEEEEEEEvNT_6ParamsE,@"STO_CUDA_ENTRY STV_DEFAULT"
_ZN7cutlass13device_kernelIN5flash11enable_sm90INS1_16FlashAttnFwdSm90INS1_25CollectiveMainloopFwdSm90ILi2EN4cute5tupleIJNS5_1CILi1EEES8_S8_EEENS6_IJNS7_ILi64EEESA_SA_EEELi512ENS_10bfloat16_tEfNS_4arch4Sm90ELb1ELb0ELb1ELb1ELb0ELb0ELb1ELb0ELb0ELb1ELb1ELb0EEENS1_21CollectiveEpilogueFwdINS6_IJSA_NS7_ILi512EEESA_EEES9_SC_SE_Li256ELb1ELb1ELb1ELb0EEENS1_36VarlenDynamicPersistentTileSchedulerILi64ELi64ELi256ELi128ELb1ELb1ELb1ELb1ELb1ELb1EEEEEEEEEvNT_6ParamsE:
[----:B------:R-:W-:Y:S01]  /*0000*/  LDC R1, c[0x0][0x37c] ;  /* 0x0000df00ff017b82 */ /* 0x000fe20000000800 */
[----:B------:R-:W-:Y:S05]  /*0010*/  EXIT ;  /* 0x000000000000794d */ /* 0x000fea0003800000 */
.L_x_25:
        /* <DEDUP_REMOVED lines=14> */
.L_x_70:


//--------------------- .text._ZN7cutlass13device_kernelIN5flash11enable_sm90INS1_16FlashAttnFwdSm90INS1_25CollectiveMainloopFwdSm90ILi2EN4cute5tupleIJNS5_1CILi1EEES8_S8_EEENS6_IJNS7_ILi64EEESA_SA_EEELi512ENS_10bfloat16_tEfNS_4arch4Sm90ELb1ELb0ELb1ELb1ELb0ELb1ELb1ELb0ELb0ELb1ELb1ELb0EEENS1_21CollectiveEpilogueFwdINS6_IJSA_NS7_ILi512EEESA_EEES9_SC_SE_Li256ELb1ELb1ELb1ELb0EEENS1_36VarlenDynamicPersistentTileSchedulerILi64ELi64ELi256ELi128ELb1ELb1ELb1ELb1ELb1ELb1EEEEEEEEEvNT_6ParamsE --------------------------
	.section	.text._ZN7cutlass13device_kernelIN5flash11enable_sm90INS1_16FlashAttnFwdSm90INS1_25CollectiveMainloopFwdSm90ILi2EN4cute5tupleIJNS5_1CILi1EEES8_S8_EEENS6_IJNS7_ILi64EEESA_SA_EEELi512ENS_10bfloat16_tEfNS_4arch4Sm90ELb1ELb0ELb1ELb1ELb0ELb1ELb1ELb0ELb0ELb1ELb1ELb0EEENS1_21CollectiveEpilogueFwdINS6_IJSA_NS7_ILi512EEESA_EEES9_SC_SE_Li256ELb1ELb1ELb1ELb0EEENS1_36VarlenDynamicPersistentTileSchedulerILi64ELi64ELi256ELi128ELb1ELb1ELb1ELb1ELb1ELb1EEEEEEEEEvNT_6ParamsE,"ax",@progbits
	.align	128
.text._ZN7cutlass13device_kernelIN5flash11enable_sm90INS1_16FlashAttnFwdSm90INS1_25CollectiveMainloopFwdSm90ILi2EN4cute5tupleIJNS5_1CILi1EEES8_S8_EEENS6_IJNS7_ILi64EEESA_SA_EEELi512ENS_10bfloat16_tEfNS_4arch4Sm90ELb1ELb0ELb1ELb1ELb0ELb1ELb1ELb0ELb0ELb1ELb1ELb0EEENS1_21CollectiveEpilogueFwdINS6_IJSA_NS7_ILi512EEESA_EEES9_SC_SE_Li256ELb1ELb1ELb1ELb0EEENS1_36VarlenDynamicPersistentTileSchedulerILi64ELi64ELi256ELi128ELb1ELb1ELb1ELb1ELb1ELb1EEEEEEEEEvNT_6ParamsE:
        .type           _ZN7cutlass13device_kernelIN5flash11enable_sm90INS1_16FlashAttnFwdSm90INS1_25CollectiveMainloopFwdSm90ILi2EN4cute5tupleIJNS5_1CILi1EEES8_S8_EEENS6_IJNS7_ILi64EEESA_SA_EEELi512ENS_10bfloat16_tEfNS_4arch4Sm90ELb1ELb0ELb1ELb1ELb0ELb1ELb1ELb0ELb0ELb1ELb1ELb0EEENS1_21CollectiveEpilogueFwdINS6_IJSA_NS7_ILi512EEESA_EEES9_SC_SE_Li256ELb1ELb1ELb1ELb0EEENS1_36VarlenDynamicPersistentTileSchedulerILi64ELi64ELi256ELi128ELb1ELb1ELb1ELb1ELb1ELb1EEEEEEEEEvNT_6ParamsE,@function
        .size           _ZN7cutlass13device_kernelIN5flash11enable_sm90INS1_16FlashAttnFwdSm90INS1_25CollectiveMainloopFwdSm90ILi2EN4cute5tupleIJNS5_1CILi1EEES8_S8_EEENS6_IJNS7_ILi64EEESA_SA_EEELi512ENS_10bfloat16_tEfNS_4arch4Sm90ELb1ELb0ELb1ELb1ELb0ELb1ELb1ELb0ELb0ELb1ELb1ELb0EEENS1_21CollectiveEpilogueFwdINS6_IJSA_NS7_ILi512EEESA_EEES9_SC_SE_Li256ELb1ELb1ELb1ELb0EEENS1_36VarlenDynamicPersistentTileSchedulerILi64ELi64ELi256ELi128ELb1ELb1ELb1ELb1ELb1ELb1EEEEEEEEEvNT_6ParamsE,(.L_x_71 - _ZN7cutlass13device_kernelIN5flash11enable_sm90INS1_16FlashAttnFwdSm90INS1_25CollectiveMainloopFwdSm90ILi2EN4cute5tupleIJNS5_1CILi1EEES8_S8_EEENS6_IJNS7_ILi64EEESA_SA_EEELi512ENS_10bfloat16_tEfNS_4arch4Sm90ELb1ELb0ELb1ELb1ELb0ELb1ELb1ELb0ELb0ELb1ELb1ELb0EEENS1_21CollectiveEpilogueFwdINS6_IJSA_NS7_ILi512EEESA_EEES9_SC_SE_Li256ELb1ELb1ELb1ELb0EEENS1_36VarlenDynamicPersistentTileSchedulerILi64ELi64ELi256ELi128ELb1ELb1ELb1ELb1ELb1ELb1EEEEEEEEEvNT_6ParamsE)
        .other          _ZN7cutlass13device_kernelIN5flash11enable_sm90INS1_16FlashAttnFwdSm90INS1_25CollectiveMainloopFwdSm90ILi2EN4cute5tupleIJNS5_1CILi1EEES8_S8_EEENS6_IJNS7_ILi64EEESA_SA_EEELi512ENS_10bfloat16_tEfNS_4arch4Sm90ELb1ELb0ELb1ELb1ELb0ELb1ELb1ELb0ELb0ELb1ELb1ELb0EEENS1_21CollectiveEpilogueFwdINS6_IJSA_NS7_ILi512EEESA_EEES9_SC_SE_Li256ELb1ELb1ELb1ELb0EEENS1_36VarlenDynamicPersistentTileSchedulerILi64ELi64ELi256ELi128ELb1ELb1ELb1ELb1ELb1ELb1EEEEEEEEEvNT_6ParamsE,@"STO_CUDA_ENTRY STV_DEFAULT"
_ZN7cutlass13device_kernelIN5flash11enable_sm90INS1_16FlashAttnFwdSm90INS1_25CollectiveMainloopFwdSm90ILi2EN4cute5tupleIJNS5_1CILi1EEES8_S8_EEENS6_IJNS7_ILi64EEESA_SA_EEELi512ENS_10bfloat16_tEfNS_4arch4Sm90ELb1ELb0ELb1ELb1ELb0ELb1ELb1ELb0ELb0ELb1ELb1ELb0EEENS1_21CollectiveEpilogueFwdINS6_IJSA_NS7_ILi512EEESA_EEES9_SC_SE_Li256ELb1ELb1ELb1ELb0EEENS1_36VarlenDynamicPersistentTileSchedulerILi64ELi64ELi256ELi128ELb1ELb1ELb1ELb1ELb1ELb1EEEEEEEEEvNT_6ParamsE:
[----:B------:R-:W-:Y:S01]  /*0000*/  LDC R1, c[0x0][0x37c] ;  /* 0x0000df00ff017b82 */ /* 0x000fe20000000800 */
[----:B------:R-:W-:Y:S05]  /*0010*/  EXIT ;  /* 0x000000000000794d */ /* 0x000fea0003800000 */
.L_x_26:
        /* <DEDUP_REMOVED lines=14> */
.L_x_71:


//--------------------- .text._ZN7cutlass13device_kernelIN5flash11enable_sm90INS1_16FlashAttnFwdSm90INS1_25CollectiveMainloopFwdSm90ILi2EN4cute5tupleIJNS5_1CILi1EEES8_S8_EEENS6_IJNS7_ILi128EEENS7_ILi96EEENS7_ILi64EEEEEELi256ENS_10bfloat16_tEfNS_4arch4Sm90ELb0ELb0ELb1ELb0ELb0ELb0ELb0ELb1ELb0ELb1ELb1ELb0EEENS1_21CollectiveEpilogueFwdINS6_IJSA_NS7_ILi256EEESB_EEES9_SE_SG_Li256ELb0ELb1ELb1ELb0EEENS1_19SingleTileSchedulerILb0ELb1ELb1ELi128EEEEEEEEEvNT_6ParamsE --------------------------
	.section	.text._ZN7cutlass13device_kernelIN5flash11enable_sm90INS1_16FlashAttnFwdSm90INS1_25CollectiveMainloopFwdSm90ILi2EN4cute5tupleIJNS5_1CILi1EEES8_S8_EEENS6_IJNS7_ILi128EEENS7_ILi96EEENS7_ILi64EEEEEELi256ENS_10bfloat16_tEfNS_4arch4Sm90ELb0ELb0ELb1ELb0ELb0ELb0ELb0ELb1ELb0ELb1ELb1ELb0EEENS1_21CollectiveEpilogueFwdINS6_IJSA_NS7_ILi256EEESB_EEES9_SE_SG_Li256ELb0ELb1ELb1ELb0EEENS1_19SingleTileSchedulerILb0ELb1ELb1ELi128EEEEEEEEEvNT_6ParamsE,"ax",@progbits
	.align	128
.text._ZN7cutlass13device_kernelIN5flash11enable_sm90INS1_16FlashAttnFwdSm90INS1_25CollectiveMainloopFwdSm90ILi2EN4cute5tupleIJNS5_1CILi1EEES8_S8_EEENS6_IJNS7_ILi128EEENS7_ILi96EEENS7_ILi64EEEEEELi256ENS_10bfloat16_tEfNS_4arch4Sm90ELb0ELb0ELb1ELb0ELb0ELb0ELb0ELb1ELb0ELb1ELb1ELb0EEENS1_21CollectiveEpilogueFwdINS6_IJSA_NS7_ILi256EEESB_EEES9_SE_SG_Li256ELb0ELb1ELb1ELb0EEENS1_19SingleTileSchedulerILb0ELb1ELb1ELi128EEEEEEEEEvNT_6ParamsE:
        .type           _ZN7cutlass13device_kernelIN5flash11enable_sm90INS1_16FlashAttnFwdSm90INS1_25CollectiveMainloopFwdSm90ILi2EN4cute5tupleIJNS5_1CILi1EEES8_S8_EEENS6_IJNS7_ILi128EEENS7_ILi96EEENS7_ILi64EEEEEELi256ENS_10bfloat16_tEfNS_4arch4Sm90ELb0ELb0ELb1ELb0ELb0ELb0ELb0ELb1ELb0ELb1ELb1ELb0EEENS1_21CollectiveEpilogueFwdINS6_IJSA_NS7_ILi256EEESB_EEES9_SE_SG_Li256ELb0ELb1ELb1ELb0EEENS1_19SingleTileSchedulerILb0ELb1ELb1ELi128EEEEEEEEEvNT_6ParamsE,@function
        .size           _ZN7cutlass13device_kernelIN5flash11enable_sm90INS1_16FlashAttnFwdSm90INS1_25CollectiveMainloopFwdSm90ILi2EN4cute5tupleIJNS5_1CILi1EEES8_S8_EEENS6_IJNS7_ILi128EEENS7_ILi96EEENS7_ILi64EEEEEELi256ENS_10bfloat16_tEfNS_4arch4Sm90ELb0ELb0ELb1ELb0ELb0ELb0ELb0ELb1ELb0ELb1ELb1ELb0EEENS1_21CollectiveEpilogueFwdINS6_IJSA_NS7_ILi256EEESB_EEES9_SE_SG_Li256ELb0ELb1ELb1ELb0EEENS1_19SingleTileSchedulerILb0ELb1ELb1ELi128EEEEEEEEEvNT_6ParamsE,(.L_x_72 - _ZN7cutlass13device_kernelIN5flash11enable_sm90INS1_16FlashAttnFwdSm90INS1_25CollectiveMainloopFwdSm90ILi2EN4cute5tupleIJNS5_1CILi1EEES8_S8_EEENS6_IJNS7_ILi128EEENS7_ILi96EEENS7_ILi64EEEEEELi256ENS_10bfloat16_tEfNS_4arch4Sm90ELb0ELb0ELb1ELb0ELb0ELb0ELb0ELb1ELb0ELb1ELb1ELb0EEENS1_21CollectiveEpilogueFwdINS6_IJSA_NS7_ILi256EEESB_EEES9_SE_SG_Li256ELb0ELb1ELb1ELb0EEENS1_19SingleTileSchedulerILb0ELb1ELb1ELi128EEEEEEEEEvNT_6ParamsE)
        .other          _ZN7cutlass13device_kernelIN5flash11enable_sm90INS1_16FlashAttnFwdSm90INS1_25CollectiveMainloopFwdSm90ILi2EN4cute5tupleIJNS5_1CILi1EEES8_S8_EEENS6_IJNS7_ILi128EEENS7_ILi96EEENS7_ILi64EEEEEELi256ENS_10bfloat16_tEfNS_4arch4Sm90ELb0ELb0ELb1ELb0ELb0ELb0ELb0ELb1ELb0ELb1ELb1ELb0EEENS1_21CollectiveEpilogueFwdINS6_IJSA_NS7_ILi256EEESB_EEES9_SE_SG_Li256ELb0ELb1ELb1ELb0EEENS1_19SingleTileSchedulerILb0ELb1ELb1ELi128EEEEEEEEEvNT_6ParamsE,@"STO_CUDA_ENTRY STV_DEFAULT"
_ZN7cutlass13device_kernelIN5flash11enable_sm90INS1_16FlashAttnFwdSm90INS1_25CollectiveMainloopFwdSm90ILi2EN4cute5tupleIJNS5_1CILi1EEES8_S8_EEENS6_IJNS7_ILi128EEENS7_ILi96EEENS7_ILi64EEEEEELi256ENS_10bfloat16_tEfNS_4arch4Sm90ELb0ELb0ELb1ELb0ELb0ELb0ELb0ELb1ELb0ELb1ELb1ELb0EEENS1_21CollectiveEpilogueFwdINS6_IJSA_NS7_ILi256EEESB_EEES9_SE_SG_Li256ELb0ELb1ELb1ELb0EEENS1_19SingleTileSchedulerILb0ELb1ELb1ELi128EEEEEEEEEvNT_6ParamsE:
[----:B------:R-:W-:Y:S01]  /*0000*/  LDC R1, c[0x0][0x37c] ;  /* 0x0000df00ff017b82 */ /* 0x000fe20000000800 */
[----:B------:R-:W-:Y:S05]  /*0010*/  EXIT ;  /* 0x000000000000794d */ /* 0x000fea0003800000 */
.L_x_27:
        /* <DEDUP_REMOVED lines=14> */
.L_x_72:


//--------------------- .text._ZN7cutlass13device_kernelIN5flash11enable_sm90INS1_16FlashAttnFwdSm90INS1_25CollectiveMainloopFwdSm90ILi2EN4cute5tupleIJNS5_1CILi1EEES8_S8_EEENS6_IJNS7_ILi128EEENS7_ILi96EEENS7_ILi64EEEEEELi256ENS_10bfloat16_tEfNS_4arch4Sm90ELb0ELb0ELb1ELb0ELb0ELb0ELb1ELb1ELb0ELb1ELb1ELb0EEENS1_21CollectiveEpilogueFwdINS6_IJSA_NS7_ILi256EEESB_EEES9_SE_SG_Li256ELb0ELb1ELb1ELb0EEENS1_19SingleTileSchedulerILb0ELb1ELb1ELi128EEEEEEEEEvNT_6ParamsE --------------------------
	.section	.text._ZN7cutlass13device_kernelIN5flash11enable_sm90INS1_16FlashAttnFwdSm90INS1_25CollectiveMainloopFwdSm90ILi2EN4cute5tupleIJNS5_1CILi1EEES8_S8_EEENS6_IJNS7_ILi128EEENS7_ILi96EEENS7_ILi64EEEEEELi256ENS_10bfloat16_tEfNS_4arch4Sm90ELb0ELb0ELb1ELb0ELb0ELb0ELb1ELb1ELb0ELb1ELb1ELb0EEENS1_21CollectiveEpilogueFwdINS6_IJSA_NS7_ILi256EEESB_EEES9_SE_SG_Li256ELb0ELb1ELb1ELb0EEENS1_19SingleTileSchedulerILb0ELb1ELb1ELi128EEEEEEEEEvNT_6ParamsE,"ax",@progbits
	.align	128
.text._ZN7cutlass13device_kernelIN5flash11enable_sm90INS1_16FlashAttnFwdSm90INS1_25CollectiveMainloopFwdSm90ILi2EN4cute5tupleIJNS5_1CILi1EEES8_S8_EEENS6_IJNS7_ILi128EEENS7_ILi96EEENS7_ILi64EEEEEELi256ENS_10bfloat16_tEfNS_4arch4Sm90ELb0ELb0ELb1ELb0ELb0ELb0ELb1ELb1ELb0ELb1ELb1ELb0EEENS1_21CollectiveEpilogueFwdINS6_IJSA_NS7_ILi256EEESB_EEES9_SE_SG_Li256ELb0ELb1ELb1ELb0EEENS1_19SingleTileSchedulerILb0ELb1ELb1ELi128EEEEEEEEEvNT_6ParamsE:
        .type           _ZN7cutlass13device_kernelIN5flash11enable_sm90INS1_16FlashAttnFwdSm90INS1_25CollectiveMainloopFwdSm90ILi2EN4cute5tupleIJNS5_1CILi1EEES8_S8_EEENS6_IJNS7_ILi128EEENS7_ILi96EEENS7_ILi64EEEEEELi256ENS_10bfloat16_tEfNS_4arch4Sm90ELb0ELb0ELb1ELb0ELb0ELb0ELb1ELb1ELb0ELb1ELb1ELb0EEENS1_21CollectiveEpilogueFwdINS6_IJSA_NS7_ILi256EEESB_EEES9_SE_SG_Li256ELb0ELb1ELb1ELb0EEENS1_19SingleTileSchedulerILb0ELb1ELb1ELi128EEEEEEEEEvNT_6ParamsE,@function
        .size           _ZN7cutlass13device_kernelIN5flash11enable_sm90INS1_16FlashAttnFwdSm90INS1_25CollectiveMainloopFwdSm90ILi2EN4cute5tupleIJNS5_1CILi1EEES8_S8_EEENS6_IJNS7_ILi128EEENS7_ILi96EEENS7_ILi64EEEEEELi256ENS_10bfloat16_tEfNS_4arch4Sm90ELb0ELb0ELb1ELb0ELb0ELb0ELb1ELb1ELb0ELb1ELb1ELb0EEENS1_21CollectiveEpilogueFwdINS6_IJSA_NS7_ILi256EEESB_EEES9_SE_SG_Li256ELb0ELb1ELb1ELb0EEENS1_19SingleTileSchedulerILb0ELb1ELb1ELi128EEEEEEEEEvNT_6ParamsE,(.L_x_73 - _ZN7cutlass13device_kernelIN5flash11enable_sm90INS1_16FlashAttnFwdSm90INS1_25CollectiveMainloopFwdSm90ILi2EN4cute5tupleIJNS5_1CILi1EEES8_S8_EEENS6_IJNS7_ILi128EEENS7_ILi96EEENS7_ILi64EEEEEELi256ENS_10bfloat16_tEfNS_4arch4Sm90ELb0ELb0ELb1ELb0ELb0ELb0ELb1ELb1ELb0ELb1ELb1ELb0EEENS1_21CollectiveEpilogueFwdINS6_IJSA_NS7_ILi256EEESB_EEES9_SE_SG_Li256ELb0ELb1ELb1ELb0EEENS1_19SingleTileSchedulerILb0ELb1ELb1ELi128EEEEEEEEEvNT_6ParamsE)
        .other          _ZN7cutlass13device_kernelIN5flash11enable_sm90INS1_16FlashAttnFwdSm90INS1_25CollectiveMainloopFwdSm90ILi2EN4cute5tupleIJNS5_1CILi1EEES8_S8_EEENS6_IJNS7_ILi128EEENS7_ILi96EEENS7_ILi64EEEEEELi256ENS_10bfloat16_tEfNS_4arch4Sm90ELb0ELb0ELb1ELb0ELb0ELb0ELb1ELb1ELb0ELb1ELb1ELb0EEENS1_21CollectiveEpilogueFwdINS6_IJSA_NS7_ILi256EEESB_EEES9_SE_SG_Li256ELb0ELb1ELb1ELb0EEENS1_19SingleTileSchedulerILb0ELb1ELb1ELi128EEEEEEEEEvNT_6ParamsE,@"STO_CUDA_ENTRY STV_DEFAULT"
_ZN7cutlass13device_kernelIN5flash11enable_sm90INS1_16FlashAttnFwdSm90INS1_25CollectiveMainloopFwdSm90ILi2EN4cute5tupleIJNS5_1CILi1EEES8_S8_EEENS6_IJNS7_ILi128EEENS7_ILi96EEENS7_ILi64EEEEEELi256ENS_10bfloat16_tEfNS_4arch4Sm90ELb0ELb0ELb1ELb0ELb0ELb0ELb1ELb1ELb0ELb1ELb1ELb0EEENS1_21CollectiveEpilogueFwdINS6_IJSA_NS7_ILi256EEESB_EEES9_SE_SG_Li256ELb0ELb1ELb1ELb0EEENS1_19SingleTileSchedulerILb0ELb1ELb1ELi128EEEEEEEEEvNT_6ParamsE:
[----:B------:R-:W-:Y:S01]  /*0000*/  LDC R1, c[0x0][0x37c] ;  /* 0x0000df00ff017b82 */ /* 0x000fe20000000800 */
[----:B------:R-:W-:Y:S05]  /*0010*/  EXIT ;  /* 0x000000000000794d */ /* 0x000fea0003800000 */
.L_x_28:
        /* <DEDUP_REMOVED lines=14> */
.L_x_73:


//--------------------- .text._ZN7cutlass13device_kernelIN5flash11enable_sm90INS1_16FlashAttnFwdSm90INS1_25CollectiveMainloopFwdSm90ILi2EN4cute5tupleIJNS5_1CILi1EEES8_S8_EEENS6_IJNS7_ILi128EEENS7_ILi96EEENS7_ILi64EEEEEELi256ENS_10bfloat16_tEfNS_4arch4Sm90ELb0ELb0ELb1ELb1ELb0ELb0ELb0ELb1ELb0ELb1ELb1ELb0EEENS1_21CollectiveEpilogueFwdINS6_IJSA_NS7_ILi256EEESB_EEES9_SE_SG_Li256ELb1ELb1ELb1ELb0EEENS1_36VarlenDynamicPersistentTileSchedulerILi128ELi96ELi256ELi128ELb1ELb1ELb1ELb0ELb1ELb1EEEEEEEEEvNT_6ParamsE --------------------------
	.section	.text._ZN7cutlass13device_kernelIN5flash11enable_sm90INS1_16FlashAttnFwdSm90INS1_25CollectiveMainloopFwdSm90ILi2EN4cute5tupleIJNS5_1CILi1EEES8_S8_EEENS6_IJNS7_ILi128EEENS7_ILi96EEENS7_ILi64EEEEEELi256ENS_10bfloat16_tEfNS_4arch4Sm90ELb0ELb0ELb1ELb1ELb0ELb0ELb0ELb1ELb0ELb1ELb1ELb0EEENS1_21CollectiveEpilogueFwdINS6_IJSA_NS7_ILi256EEESB_EEES9_SE_SG_Li256ELb1ELb1ELb1ELb0EEENS1_36VarlenDynamicPersistentTileSchedulerILi128ELi96ELi256ELi128ELb1ELb1ELb1ELb0ELb1ELb1EEEEEEEEEvNT_6ParamsE,"ax",@progbits
	.align	128
.text._ZN7cutlass13device_kernelIN5flash11enable_sm90INS1_16FlashAttnFwdSm90INS1_25CollectiveMainloopFwdSm90ILi2EN4cute5tupleIJNS5_1CILi1EEES8_S8_EEENS6_IJNS7_ILi128EEENS7_ILi96EEENS7_ILi64EEEEEELi256ENS_10bfloat16_tEfNS_4arch4Sm90ELb0ELb0ELb1ELb1ELb0ELb0ELb0ELb1ELb0ELb1ELb1ELb0EEENS1_21CollectiveEpilogueFwdINS6_IJSA_NS7_ILi256EEESB_EEES9_SE_SG_Li256ELb1ELb1ELb1ELb0EEENS1_36VarlenDynamicPersistentTileSchedulerILi128ELi96ELi256ELi128ELb1ELb1ELb1ELb0ELb1ELb1EEEEEEEEEvNT_6ParamsE:
        .type           _ZN7cutlass13device_kernelIN5flash11enable_sm90INS1_16FlashAttnFwdSm90INS1_25CollectiveMainloopFwdSm90ILi2EN4cute5tupleIJNS5_1CILi1EEES8_S8_EEENS6_IJNS7_ILi128EEENS7_ILi96EEENS7_ILi64EEEEEELi256ENS_10bfloat16_tEfNS_4arch4Sm90ELb0ELb0ELb1ELb1ELb0ELb0ELb0ELb1ELb0ELb1ELb1ELb0EEENS1_21CollectiveEpilogueFwdINS6_IJSA_NS7_ILi256EEESB_EEES9_SE_SG_Li256ELb1ELb1ELb1ELb0EEENS1_36VarlenDynamicPersistentTileSchedulerILi128ELi96ELi256ELi128ELb1ELb1ELb1ELb0ELb1ELb1EEEEEEEEEvNT_6ParamsE,@function
        .size           _ZN7cutlass13device_kernelIN5flash11enable_sm90INS1_16FlashAttnFwdSm90INS1_25CollectiveMainloopFwdSm90ILi2EN4cute5tupleIJNS5_1CILi1EEES8_S8_EEENS6_IJNS7_ILi128EEENS7_ILi96EEENS7_ILi64EEEEEELi256ENS_10bfloat16_tEfNS_4arch4Sm90ELb0ELb0ELb1ELb1ELb0ELb0ELb0ELb1ELb0ELb1ELb1ELb0EEENS1_21CollectiveEpilogueFwdINS6_IJSA_NS7_ILi256EEESB_EEES9_SE_SG_Li256ELb1ELb1ELb1ELb0EEENS1_36VarlenDynamicPersistentTileSchedulerILi128ELi96ELi256ELi128ELb1ELb1ELb1ELb0ELb1ELb1EEEEEEEEEvNT_6ParamsE,(.L_x_74 - _ZN7cutlass13device_kernelIN5flash11enable_sm90INS1_16FlashAttnFwdSm90INS1_25CollectiveMainloopFwdSm90ILi2EN4cute5tupleIJNS5_1CILi1EEES8_S8_EEENS6_IJNS7_ILi128EEENS7_ILi96EEENS7_ILi64EEEEEELi256ENS_10bfloat16_tEfNS_4arch4Sm90ELb0ELb0ELb1ELb1ELb0ELb0ELb0ELb1ELb0ELb1ELb1ELb0EEENS1_21CollectiveEpilogueFwdINS6_IJSA_NS7_ILi256EEESB_EEES9_SE_SG_Li256ELb1ELb1ELb1ELb0EEENS1_36VarlenDynamicPersistentTileSchedulerILi128ELi96ELi256ELi128ELb1ELb1ELb1ELb0ELb1ELb1EEEEEEEEEvNT_6ParamsE)
        .other          _ZN7cutlass13device_kernelIN5flash11enable_sm90INS1_16FlashAttnFwdSm90INS1_25CollectiveMainloopFwdSm90ILi2EN4cute5tupleIJNS5_1CILi1EEES8_S8_EEENS6_IJNS7_ILi128EEENS7_ILi96EEENS7_ILi64EEEEEELi256ENS_10bfloat16_tEfNS_4arch4Sm90ELb0ELb0ELb1ELb1ELb0ELb0ELb0ELb1ELb0ELb1ELb1ELb0EEENS1_21CollectiveEpilogueFwdINS6_IJSA_NS7_ILi256EEESB_EEES9_SE_SG_Li256ELb1ELb1ELb1ELb0EEENS1_36VarlenDynamicPersistentTileSchedulerILi128ELi96ELi256ELi128ELb1ELb1ELb1ELb0ELb1ELb1EEEEEEEEEvNT_6ParamsE,@"STO_CUDA_ENTRY STV_DEFAULT"
_ZN7cutlass13device_kernelIN5flash11enable_sm90INS1_16FlashAttnFwdSm90INS1_25CollectiveMainloopFwdSm90ILi2EN4cute5tupleIJNS5_1CILi1EEES8_S8_EEENS6_IJNS7_ILi128EEENS7_ILi96EEENS7_ILi64EEEEEELi256ENS_10bfloat16_tEfNS_4arch4Sm90ELb0ELb0ELb1ELb1ELb0ELb0ELb0ELb1ELb0ELb1ELb1ELb0EEENS1_21CollectiveEpilogueFwdINS6_IJSA_NS7_ILi256EEESB_EEES9_SE_SG_Li256ELb1ELb1ELb1ELb0EEENS1_36VarlenDynamicPersistentTileSchedulerILi128ELi96ELi256ELi128ELb1ELb1ELb1ELb0ELb1ELb1EEEEEEEEEvNT_6ParamsE:
[----:B------:R-:W-:Y:S01]  /*0000*/  LDC R1, c[0x0][0x37c] ;  /* 0x0000df00ff017b82 */ /* 0x000fe20000000800 */
[----:B------:R-:W-:Y:S05]  /*0010*/  EXIT ;  /* 0x000000000000794d */ /* 0x000fea0003800000 */
.L_x_29:
        /* <DEDUP_REMOVED lines=14> */
.L_x_74:


//--------------------- .text._ZN7cutlass13device_kernelIN5flash11enable_sm90INS1_16FlashAttnFwdSm90INS1_25CollectiveMainloopFwdSm90ILi2EN4cute5tupleIJNS5_1CILi1EEES8_S8_EEENS6_IJNS7_ILi128EEENS7_ILi96EEENS7_ILi64EEEEEELi256ENS_10bfloat16_tEfNS_4arch4Sm90ELb0ELb0ELb1ELb1ELb0ELb1ELb0ELb1ELb0ELb1ELb1ELb0EEENS1_21CollectiveEpilogueFwdINS6_IJSA_NS7_ILi256EEESB_EEES9_SE_SG_Li256ELb1ELb1ELb1ELb0EEENS1_36VarlenDynamicPersistentTileSchedulerILi128ELi96ELi256ELi128ELb1ELb1ELb1ELb0ELb1ELb1EEEEEEEEEvNT_6ParamsE --------------------------
	.section	.text._ZN7cutlass13device_kernelIN5flash11enable_sm90INS1_16FlashAttnFwdSm90INS1_25CollectiveMainloopFwdSm90ILi2EN4cute5tupleIJNS5_1CILi1EEES8_S8_EEENS6_IJNS7_ILi128EEENS7_ILi96EEENS7_ILi64EEEEEELi256ENS_10bfloat16_tEfNS_4arch4Sm90ELb0ELb0ELb1ELb1ELb0ELb1ELb0ELb1ELb0ELb1ELb1ELb0EEENS1_21CollectiveEpilogueFwdINS6_IJSA_NS7_ILi256EEESB_EEES9_SE_SG_Li256ELb1ELb1ELb1ELb0EEENS1_36VarlenDynamicPersistentTileSchedulerILi128ELi96ELi256ELi128ELb1ELb1ELb1ELb0ELb1ELb1EEEEEEEEEvNT_6ParamsE,"ax",@progbits
	.align	128
.text._ZN7cutlass13device_kernelIN5flash11enable_sm90INS1_16FlashAttnFwdSm90INS1_25CollectiveMainloopFwdSm90ILi2EN4cute5tupleIJNS5_1CILi1EEES8_S8_EEENS6_IJNS7_ILi128EEENS7_ILi96EEENS7_ILi64EEEEEELi256ENS_10bfloat16_tEfNS_4arch4Sm90ELb0ELb0ELb1ELb1ELb0ELb1ELb0ELb1ELb0ELb1ELb1ELb0EEENS1_21CollectiveEpilogueFwdINS6_IJSA_NS7_ILi256EEESB_EEES9_SE_SG_Li256ELb1ELb1ELb1ELb0EEENS1_36VarlenDynamicPersistentTileSchedulerILi128ELi96ELi256ELi128ELb1ELb1ELb1ELb0ELb1ELb1EEEEEEEEEvNT_6ParamsE:
        .type           _ZN7cutlass13device_kernelIN5flash11enable_sm90INS1_16FlashAttnFwdSm90INS1_25CollectiveMainloopFwdSm90ILi2EN4cute5tupleIJNS5_1CILi1EEES8_S8_EEENS6_IJNS7_ILi128EEENS7_ILi96EEENS7_ILi64EEEEEELi256ENS_10bfloat16_tEfNS_4arch4Sm90ELb0ELb0ELb1ELb1ELb0ELb1ELb0ELb1ELb0ELb1ELb1ELb0EEENS1_21CollectiveEpilogueFwdINS6_IJSA_NS7_ILi256EEESB_EEES9_SE_SG_Li256ELb1ELb1ELb1ELb0EEENS1_36VarlenDynamicPersistentTileSchedulerILi128ELi96ELi256ELi128ELb1ELb1ELb1ELb0ELb1ELb1EEEEEEEEEvNT_6ParamsE,@function
        .size           _ZN7cutlass13device_kernelIN5flash11enable_sm90INS1_16FlashAttnFwdSm90INS1_25CollectiveMainloopFwdSm90ILi2EN4cute5tupleIJNS5_1CILi1EEES8_S8_EEENS6_IJNS7_ILi128EEENS7_ILi96EEENS7_ILi64EEEEEELi256ENS_10bfloat16_tEfNS_4arch4Sm90ELb0ELb0ELb1ELb1ELb0ELb1ELb0ELb1ELb0ELb1ELb1ELb0EEENS1_21CollectiveEpilogueFwdINS6_IJSA_NS7_ILi256EEESB_EEES9_SE_SG_Li256ELb1ELb1ELb1ELb0EEENS1_36VarlenDynamicPersistentTileSchedulerILi128ELi96ELi256ELi128ELb1ELb1ELb1ELb0ELb1ELb1EEEEEEEEEvNT_6ParamsE,(.L_x_75 - _ZN7cutlass13device_kernelIN5flash11enable_sm90INS1_16FlashAttnFwdSm90INS1_25CollectiveMainloopFwdSm90ILi2EN4cute5tupleIJNS5_1CILi1EEES8_S8_EEENS6_IJNS7_ILi128EEENS7_ILi96EEENS7_ILi64EEEEEELi256ENS_10bfloat16_tEfNS_4arch4Sm90ELb0ELb0ELb1ELb1ELb0ELb1ELb0ELb1ELb0ELb1ELb1ELb0EEENS1_21CollectiveEpilogueFwdINS6_IJSA_NS7_ILi256EEESB_EEES9_SE_SG_Li256ELb1ELb1ELb1ELb0EEENS1_36VarlenDynamicPersistentTileSchedulerILi128ELi96ELi256ELi128ELb1ELb1ELb1ELb0ELb1ELb1EEEEEEEEEvNT_6ParamsE)
        .other          _ZN7cutlass13device_kernelIN5flash11enable_sm90INS1_16FlashAttnFwdSm90INS1_25CollectiveMainloopFwdSm90ILi2EN4cute5tupleIJNS5_1CILi1EEES8_S8_EEENS6_IJNS7_ILi128EEENS7_ILi96EEENS7_ILi64EEEEEELi256ENS_10bfloat16_tEfNS_4arch4Sm90ELb0ELb0ELb1ELb1ELb0ELb1ELb0ELb1ELb0ELb1ELb1ELb0EEENS1_21CollectiveEpilogueFwdINS6_IJSA_NS7_ILi256EEESB_EEES9_SE_SG_Li256ELb1ELb1ELb1ELb0EEENS1_36VarlenDynamicPersistentTileSchedulerILi128ELi96ELi256ELi128ELb1ELb1ELb1ELb0ELb1ELb1EEEEEEEEEvNT_6ParamsE,@"STO_CUDA_ENTRY STV_DEFAULT"
_ZN7cutlass13device_kernelIN5flash11enable_sm90INS1_16FlashAttnFwdSm90INS1_25CollectiveMainloopFwdSm90ILi2EN4cute5tupleIJNS5_1CILi1EEES8_S8_EEENS6_IJNS7_ILi128EEENS7_ILi96EEENS7_ILi64EEEEEELi256ENS_10bfloat16_tEfNS_4arch4Sm90ELb0ELb0ELb1ELb1ELb0ELb1ELb0ELb1ELb0ELb1ELb1ELb0EEENS1_21CollectiveEpilogueFwdINS6_IJSA_NS7_ILi256EEESB_EEES9_SE_SG_Li256ELb1ELb1ELb1ELb0EEENS1_36VarlenDynamicPersistentTileSchedulerILi128ELi96ELi256ELi128ELb1ELb1ELb1ELb0ELb1ELb1EEEEEEEEEvNT_6ParamsE:
[----:B------:R-:W-:Y:S01]  /*0000*/  LDC R1, c[0x0][0x37c] ;  /* 0x0000df00ff017b82 */ /* 0x000fe20000000800 */
[----:B------:R-:W-:Y:S05]  /*0010*/  EXIT ;  /* 0x000000000000794d */ /* 0x000fea0003800000 */
.L_x_30:
        /* <DEDUP_REMOVED lines=14> */
.L_x_75:


//--------------------- .text._ZN7cutlass13device_kernelIN5flash11enable_sm90INS1_16FlashAttnFwdSm90INS1_25CollectiveMainloopFwdSm90ILi2EN4cute5tupleIJNS5_1CILi1EEES8_S8_EEENS6_IJNS7_ILi128EEENS7_ILi96EEENS7_ILi64EEEEEELi256ENS_10bfloat16_tEfNS_4arch4Sm90ELb0ELb0ELb1ELb1ELb0ELb0ELb1ELb1ELb0ELb1ELb1ELb0EEENS1_21CollectiveEpilogueFwdINS6_IJSA_NS7_ILi256EEESB_EEES9_SE_SG_Li256ELb1ELb1ELb1ELb0EEENS1_36VarlenDynamicPersistentTileSchedulerILi128ELi96ELi256ELi128ELb1ELb1ELb1ELb0ELb1ELb1EEEEEEEEEvNT_6ParamsE --------------------------
	.section	.text._ZN7cutlass13device_kernelIN5flash11enable_sm90INS1_16FlashAttnFwdSm90INS1_25CollectiveMainloopFwdSm90ILi2EN4cute5tupleIJNS5_1CILi1EEES8_S8_EEENS6_IJNS7_ILi128EEENS7_ILi96EEENS7_ILi64EEEEEELi256ENS_10bfloat16_tEfNS_4arch4Sm90ELb0ELb0ELb1ELb1ELb0ELb0ELb1ELb1ELb0ELb1ELb1ELb0EEENS1_21CollectiveEpilogueFwdINS6_IJSA_NS7_ILi256EEESB_EEES9_SE_SG_Li256ELb1ELb1ELb1ELb0EEENS1_36VarlenDynamicPersistentTileSchedulerILi128ELi96ELi256ELi128ELb1ELb1ELb1ELb0ELb1ELb1EEEEEEEEEvNT_6ParamsE,"ax",@progbits
	.align	128
.text._ZN7cutlass13device_kernelIN5flash11enable_sm90INS1_16FlashAttnFwdSm90INS1_25CollectiveMainloopFwdSm90ILi2EN4cute5tupleIJNS5_1CILi1EEES8_S8_EEENS6_IJNS7_ILi128EEENS7_ILi96EEENS7_ILi64EEEEEELi256ENS_10bfloat16_tEfNS_4arch4Sm90ELb0ELb0ELb1ELb1ELb0ELb0ELb1ELb1ELb0ELb1ELb1ELb0EEENS1_21CollectiveEpilogueFwdINS6_IJSA_NS7_ILi256EEESB_EEES9_SE_SG_Li256ELb1ELb1ELb1ELb0EEENS1_36VarlenDynamicPersistentTileSchedulerILi128ELi96ELi256ELi128ELb1ELb1ELb1ELb0ELb1ELb1EEEEEEEEEvNT_6ParamsE:
        .type           _ZN7cutlass13device_kernelIN5flash11enable_sm90INS1_16FlashAttnFwdSm90INS1_25CollectiveMainloopFwdSm90ILi2EN4cute5tupleIJNS5_1CILi1EEES8_S8_EEENS6_IJNS7_ILi128EEENS7_ILi96EEENS7_ILi64EEEEEELi256ENS_10bfloat16_tEfNS_4arch4Sm90ELb0ELb0ELb1ELb1ELb0ELb0ELb1ELb1ELb0ELb1ELb1ELb0EEENS1_21CollectiveEpilogueFwdINS6_IJSA_NS7_ILi256EEESB_EEES9_SE_SG_Li256ELb1ELb1ELb1ELb0EEENS1_36VarlenDynamicPersistentTileSchedulerILi128ELi96ELi256ELi128ELb1ELb1ELb1ELb0ELb1ELb1EEEEEEEEEvNT_6ParamsE,@function
        .size           _ZN7cutlass13device_kernelIN5flash11enable_sm90INS1_16FlashAttnFwdSm90INS1_25CollectiveMainloopFwdSm90ILi2EN4cute5tupleIJNS5_1CILi1EEES8_S8_EEENS6_IJNS7_ILi128EEENS7_ILi96EEENS7_ILi64EEEEEELi256ENS_10bfloat16_tEfNS_4arch4Sm90ELb0ELb0ELb1ELb1ELb0ELb0ELb1ELb1ELb0ELb1ELb1ELb0EEENS1_21CollectiveEpilogueFwdINS6_IJSA_NS7_ILi256EEESB_EEES9_SE_SG_Li256ELb1ELb1ELb1ELb0EEENS1_36VarlenDynamicPersistentTileSchedulerILi128ELi96ELi256ELi128ELb1ELb1ELb1ELb0ELb1ELb1EEEEEEEEEvNT_6ParamsE,(.L_x_76 - _ZN7cutlass13device_kernelIN5flash11enable_sm90INS1_16FlashAttnFwdSm90INS1_25CollectiveMainloopFwdSm90ILi2EN4cute5tupleIJNS5_1CILi1EEES8_S8_EEENS6_IJNS7_ILi128EEENS7_ILi96EEENS7_ILi64EEEEEELi256ENS_10bfloat16_tEfNS_4arch4Sm90ELb0ELb0ELb1ELb1ELb0ELb0ELb1ELb1ELb0ELb1ELb1ELb0EEENS1_21CollectiveEpilogueFwdINS6_IJSA_NS7_ILi256EEESB_EEES9_SE_SG_Li256ELb1ELb1ELb1ELb0EEENS1_36VarlenDynamicPersistentTileSchedulerILi128ELi96ELi256ELi128ELb1ELb1ELb1ELb0ELb1ELb1EEEEEEEEEvNT_6ParamsE)
        .other          _ZN7cutlass13device_kernelIN5flash11enable_sm90INS1_16FlashAttnFwdSm90INS1_25CollectiveMainloopFwdSm90ILi2EN4cute5tupleIJNS5_1CILi1EEES8_S8_EEENS6_IJNS7_ILi128EEENS7_ILi96EEENS7_ILi64EEEEEELi256ENS_10bfloat16_tEfNS_4arch4Sm90ELb0ELb0ELb1ELb1ELb0ELb0ELb1ELb1ELb0ELb1ELb1ELb0EEENS1_21CollectiveEpilogueFwdINS6_IJSA_NS7_ILi256EEESB_EEES9_SE_SG_Li256ELb1ELb1ELb1ELb0EEENS1_36VarlenDynamicPersistentTileSchedulerILi128ELi96ELi256ELi128ELb1ELb1ELb1ELb0ELb1ELb1EEEEEEEEEvNT_6ParamsE,@"STO_CUDA_ENTRY STV_DEFAULT"
_ZN7cutlass13device_kernelIN5flash11enable_sm90INS1_16FlashAttnFwdSm90INS1_25CollectiveMainloopFwdSm90ILi2EN4cute5tupleIJNS5_1CILi1EEES8_S8_EEENS6_IJNS7_ILi128EEENS7_ILi96EEENS7_ILi64EEEEEELi256ENS_10bfloat16_tEfNS_4arch4Sm90ELb0ELb0ELb1ELb1ELb0ELb0ELb1ELb1ELb0ELb1ELb1ELb0EEENS1_21CollectiveEpilogueFwdINS6_IJSA_NS7_ILi256EEESB_EEES9_SE_SG_Li256ELb1ELb1ELb1ELb0EEENS1_36VarlenDynamicPersistentTileSchedulerILi128ELi96ELi256ELi128ELb1ELb1ELb1ELb0ELb1ELb1EEEEEEEEEvNT_6ParamsE:
[----:B------:R-:W-:Y:S01]  /*0000*/  LDC R1, c[0x0][0x37c] ;  /* 0x0000df00ff017b82 */ /* 0x000fe20000000800 */
[----:B------:R-:W-:Y:S05]  /*0010*/  EXIT ;  /* 0x000000000000794d */ /* 0x000fea0003800000 */
.L_x_31:
        /* <DEDUP_REMOVED lines=14> */
.L_x_76:


//--------------------- .text._ZN7cutlass13device_kernelIN5flash11enable_sm90INS1_16FlashAttnFwdSm90INS1_25CollectiveMainloopFwdSm90ILi2EN4cute5tupleIJNS5_1CILi1EEES8_S8_EEENS6_IJNS7_ILi128EEENS7_ILi96EEENS7_ILi64EEEEEELi256ENS_10bfloat16_tEfNS_4arch4Sm90ELb0ELb0ELb1ELb1ELb0ELb1ELb1ELb1ELb0ELb1ELb1ELb0EEENS1_21CollectiveEpilogueFwdINS6_IJSA_NS7_ILi256EEESB_EEES9_SE_SG_Li256ELb1ELb1ELb1ELb0EEENS1_36VarlenDynamicPersistentTileSchedulerILi128ELi96ELi256ELi128ELb1ELb1ELb1ELb0ELb1ELb1EEEEEEEEEvNT_6ParamsE --------------------------
	.section	.text._ZN7cutlass13device_kernelIN5flash11enable_sm90INS1_16FlashAttnFwdSm90INS1_25CollectiveMainloopFwdSm90ILi2EN4cute5tupleIJNS5_1CILi1EEES8_S8_EEENS6_IJNS7_ILi128EEENS7_ILi96EEENS7_ILi64EEEEEELi256ENS_10bfloat16_tEfNS_4arch4Sm90ELb0ELb0ELb1ELb1ELb0ELb1ELb1ELb1ELb0ELb1ELb1ELb0EEENS1_21CollectiveEpilogueFwdINS6_IJSA_NS7_ILi256EEESB_EEES9_SE_SG_Li256ELb1ELb1ELb1ELb0EEENS1_36VarlenDynamicPersistentTileSchedulerILi128ELi96ELi256ELi128ELb1ELb1ELb1ELb0ELb1ELb1EEEEEEEEEvNT_6ParamsE,"ax",@progbits
	.align	128
.text._ZN7cutlass13device_kernelIN5flash11enable_sm90INS1_16FlashAttnFwdSm90INS1_25CollectiveMainloopFwdSm90ILi2EN4cute5tupleIJNS5_1CILi1EEES8_S8_EEENS6_IJNS7_ILi128EEENS7_ILi96EEENS7_ILi64EEEEEELi256ENS_10bfloat16_tEfNS_4arch4Sm90ELb0ELb0ELb1ELb1ELb0ELb1ELb1ELb1ELb0ELb1ELb1ELb0EEENS1_21CollectiveEpilogueFwdINS6_IJSA_NS7_ILi256EEESB_EEES9_SE_SG_Li256ELb1ELb1ELb1ELb0EEENS1_36VarlenDynamicPersistentTileSchedulerILi128ELi96ELi256ELi128ELb1ELb1ELb1ELb0ELb1ELb1EEEEEEEEEvNT_6ParamsE:
        .type           _ZN7cutlass13device_kernelIN5flash11enable_sm90INS1_16FlashAttnFwdSm90INS1_25CollectiveMainloopFwdSm90ILi2EN4cute5tupleIJNS5_1CILi1EEES8_S8_EEENS6_IJNS7_ILi128EEENS7_ILi96EEENS7_ILi64EEEEEELi256ENS_10bfloat16_tEfNS_4arch4Sm90ELb0ELb0ELb1ELb1ELb0ELb1ELb1ELb1ELb0ELb1ELb1ELb0EEENS1_21CollectiveEpilogueFwdINS6_IJSA_NS7_ILi256EEESB_EEES9_SE_SG_Li256ELb1ELb1ELb1ELb0EEENS1_36VarlenDynamicPersistentTileSchedulerILi128ELi96ELi256ELi128ELb1ELb1ELb1ELb0ELb1ELb1EEEEEEEEEvNT_6ParamsE,@function
        .size           _ZN7cutlass13device_kernelIN5flash11enable_sm90INS1_16FlashAttnFwdSm90INS1_25CollectiveMainloopFwdSm90ILi2EN4cute5tupleIJNS5_1CILi1EEES8_S8_EEENS6_IJNS7_ILi128EEENS7_ILi96EEENS7_ILi64EEEEEELi256ENS_10bfloat16_tEfNS_4arch4Sm90ELb0ELb0ELb1ELb1ELb0ELb1ELb1ELb1ELb0ELb1ELb1ELb0EEENS1_21CollectiveEpilogueFwdINS6_IJSA_NS7_ILi256EEESB_EEES9_SE_SG_Li256ELb1ELb1ELb1ELb0EEENS1_36VarlenDynamicPersistentTileSchedulerILi128ELi96ELi256ELi128ELb1ELb1ELb1ELb0ELb1ELb1EEEEEEEEEvNT_6ParamsE,(.L_x_77 - _ZN7cutlass13device_kernelIN5flash11enable_sm90INS1_16FlashAttnFwdSm90INS1_25CollectiveMainloopFwdSm90ILi2EN4cute5tupleIJNS5_1CILi1EEES8_S8_EEENS6_IJNS7_ILi128EEENS7_ILi96EEENS7_ILi64EEEEEELi256ENS_10bfloat16_tEfNS_4arch4Sm90ELb0ELb0ELb1ELb1ELb0ELb1ELb1ELb1ELb0ELb1ELb1ELb0EEENS1_21CollectiveEpilogueFwdINS6_IJSA_NS7_ILi256EEESB_EEES9_SE_SG_Li256ELb1ELb1ELb1ELb0EEENS1_36VarlenDynamicPersistentTileSchedulerILi128ELi96ELi256ELi128ELb1ELb1ELb1ELb0ELb1ELb1EEEEEEEEEvNT_6ParamsE)
        .other          _ZN7cutlass13device_kernelIN5flash11enable_sm90INS1_16FlashAttnFwdSm90INS1_25CollectiveMainloopFwdSm90ILi2EN4cute5tupleIJNS5_1CILi1EEES8_S8_EEENS6_IJNS7_ILi128EEENS7_ILi96EEENS7_ILi64EEEEEELi256ENS_10bfloat16_tEfNS_4arch4Sm90ELb0ELb0ELb1ELb1ELb0ELb1ELb1ELb1ELb0ELb1ELb1ELb0EEENS1_21CollectiveEpilogueFwdINS6_IJSA_NS7_ILi256EEESB_EEES9_SE_SG_Li256ELb1ELb1ELb1ELb0EEENS1_36VarlenDynamicPersistentTileSchedulerILi128ELi96ELi256ELi128ELb1ELb1ELb1ELb0ELb1ELb1EEEEEEEEEvNT_6ParamsE,@"STO_CUDA_ENTRY STV_DEFAULT"
_ZN7cutlass13device_kernelIN5flash11enable_sm90INS1_16FlashAttnFwdSm90INS1_25CollectiveMainloopFwdSm90ILi2EN4cute5tupleIJNS5_1CILi1EEES8_S8_EEENS6_IJNS7_ILi128EEENS7_ILi96EEENS7_ILi64EEEEEELi256ENS_10bfloat16_tEfNS_4arch4Sm90ELb0ELb0ELb1ELb1ELb0ELb1ELb1ELb1ELb0ELb1ELb1ELb0EEENS1_21CollectiveEpilogueFwdINS6_IJSA_NS7_ILi256EEESB_EEES9_SE_SG_Li256ELb1ELb1ELb1ELb0EEENS1_36VarlenDynamicPersistentTileSchedulerILi128ELi96ELi256ELi128ELb1ELb1ELb1ELb0ELb1ELb1EEEEEEEEEvNT_6ParamsE:
[----:B------:R-:W-:Y:S01]  /*0000*/  LDC R1, c[0x0][0x37c] ;  /* 0x0000df00ff017b82 */ /* 0x000fe20000000800 */
[----:B------:R-:W-:Y:S05]  /*0010*/  EXIT ;  /* 0x000000000000794d */ /* 0x000fea0003800000 */
.L_x_32:
        /* <DEDUP_REMOVED lines=14> */
.L_x_77:


//--------------------- .text._ZN7cutlass13device_kernelIN5flash11enable_sm90INS1_16FlashAttnFwdSm90INS1_25CollectiveMainloopFwdSm90ILi2EN4cute5tupleIJNS5_1CILi1EEES8_S8_EEENS6_IJNS7_ILi128EEENS7_ILi96EEENS7_ILi64EEEEEELi256ENS_10bfloat16_tEfNS_4arch4Sm90ELb0ELb1ELb1ELb0ELb0ELb0ELb0ELb1ELb0ELb1ELb1ELb0EEENS1_21CollectiveEpilogueFwdINS6_IJSA_NS7_ILi256EEESB_EEES9_SE_SG_Li256ELb0ELb1ELb1ELb0EEENS1_19SingleTileSchedulerILb0ELb1ELb1ELi128EEEEEEEEEvNT_6ParamsE --------------------------
	.section	.text._ZN7cutlass13device_kernelIN5flash11enable_sm90INS1_16FlashAttnFwdSm90INS1_25CollectiveMainloopFwdSm90ILi2EN4cute5tupleIJNS5_1CILi1EEES8_S8_EEENS6_IJNS7_ILi128EEENS7_ILi96EEENS7_ILi64EEEEEELi256ENS_10bfloat16_tEfNS_4arch4Sm90ELb0ELb1ELb1ELb0ELb0ELb0ELb0ELb1ELb0ELb1ELb1ELb0EEENS1_21CollectiveEpilogueFwdINS6_IJSA_NS7_ILi256EEESB_EEES9_SE_SG_Li256ELb0ELb1ELb1ELb0EEENS1_19SingleTileSchedulerILb0ELb1ELb1ELi128EEEEEEEEEvNT_6ParamsE,"ax",@progbits
	.align	128
.text._ZN7cutlass13device_kernelIN5flash11enable_sm90INS1_16FlashAttnFwdSm90INS1_25CollectiveMainloopFwdSm90ILi2EN4cute5tupleIJNS5_1CILi1EEES8_S8_EEENS6_IJNS7_ILi128EEENS7_ILi96EEENS7_ILi64EEEEEELi256ENS_10bfloat16_tEfNS_4arch4Sm90ELb0ELb1ELb1ELb0ELb0ELb0ELb0ELb1ELb0ELb1ELb1ELb0EEENS1_21CollectiveEpilogueFwdINS6_IJSA_NS7_ILi256EEESB_EEES9_SE_SG_Li256ELb0ELb1ELb1ELb0EEENS1_19SingleTileSchedulerILb0ELb1ELb1ELi128EEEEEEEEEvNT_6ParamsE:
        .type           _ZN7cutlass13device_kernelIN5flash11enable_sm90INS1_16FlashAttnFwdSm90INS1_25CollectiveMainloopFwdSm90ILi2EN4cute5tupleIJNS5_1CILi1EEES8_S8_EEENS6_IJNS7_ILi128EEENS7_ILi96EEENS7_ILi64EEEEEELi256ENS_10bfloat16_tEfNS_4arch4Sm90ELb0ELb1ELb1ELb0ELb0ELb0ELb0ELb1ELb0ELb1ELb1ELb0EEENS1_21CollectiveEpilogueFwdINS6_IJSA_NS7_ILi256EEESB_EEES9_SE_SG_Li256ELb0ELb1ELb1ELb0EEENS1_19SingleTileSchedulerILb0ELb1ELb1ELi128EEEEEEEEEvNT_6ParamsE,@function
        .size           _ZN7cutlass13device_kernelIN5flash11enable_sm90INS1_16FlashAttnFwdSm90INS1_25CollectiveMainloopFwdSm90ILi2EN4cute5tupleIJNS5_1CILi1EEES8_S8_EEENS6_IJNS7_ILi128EEENS7_ILi96EEENS7_ILi64EEEEEELi256ENS_10bfloat16_tEfNS_4arch4Sm90ELb0ELb1ELb1ELb0ELb0ELb0ELb0ELb1ELb0ELb1ELb1ELb0EEENS1_21CollectiveEpilogueFwdINS6_IJSA_NS7_ILi256EEESB_EEES9_SE_SG_Li256ELb0ELb1ELb1ELb0EEENS1_19SingleTileSchedulerILb0ELb1ELb1ELi128EEEEEEEEEvNT_6ParamsE,(.L_x_78 - _ZN7cutlass13device_kernelIN5flash11enable_sm90INS1_16FlashAttnFwdSm90INS1_25CollectiveMainloopFwdSm90ILi2EN4cute5tupleIJNS5_1CILi1EEES8_S8_EEENS6_IJNS7_ILi128EEENS7_ILi96EEENS7_ILi64EEEEEELi256ENS_10bfloat16_tEfNS_4arch4Sm90ELb0ELb1ELb1ELb0ELb0ELb0ELb0ELb1ELb0ELb1ELb1ELb0EEENS1_21CollectiveEpilogueFwdINS6_IJSA_NS7_ILi256EEESB_EEES9_SE_SG_Li256ELb0ELb1ELb1ELb0EEENS1_19SingleTileSchedulerILb0ELb1ELb1ELi128EEEEEEEEEvNT_6ParamsE)
        .other          _ZN7cutlass13device_kernelIN5flash11enable_sm90INS1_16FlashAttnFwdSm90INS1_25CollectiveMainloopFwdSm90ILi2EN4cute5tupleIJNS5_1CILi1EEES8_S8_EEENS6_IJNS7_ILi128EEENS7_ILi96EEENS7_ILi64EEEEEELi256ENS_10bfloat16_tEfNS_4arch4Sm90ELb0ELb1ELb1ELb0ELb0ELb0ELb0ELb1ELb0ELb1ELb1ELb0EEENS1_21CollectiveEpilogueFwdINS6_IJSA_NS7_ILi256EEESB_EEES9_SE_SG_Li256ELb0ELb1ELb1ELb0EEENS1_19SingleTileSchedulerILb0ELb1ELb1ELi128EEEEEEEEEvNT_6ParamsE,@"STO_CUDA_ENTRY STV_DEFAULT"
_ZN7cutlass13device_kernelIN5flash11enable_sm90INS1_16FlashAttnFwdSm90INS1_25CollectiveMainloopFwdSm90ILi2EN4cute5tupleIJNS5_1CILi1EEES8_S8_EEENS6_IJNS7_ILi128EEENS7_ILi96EEENS7_ILi64EEEEEELi256ENS_10bfloat16_tEfNS_4arch4Sm90ELb0ELb1ELb1ELb0ELb0ELb0ELb0ELb1ELb0ELb1ELb1ELb0EEENS1_21CollectiveEpilogueFwdINS6_IJSA_NS7_ILi256EEESB_EEES9_SE_SG_Li256ELb0ELb1ELb1ELb0EEENS1_19SingleTileSchedulerILb0ELb1ELb1ELi128EEEEEEEEEvNT_6ParamsE:
[----:B------:R-:W-:Y:S01]  /*0000*/  LDC R1, c[0x0][0x37c] ;  /* 0x0000df00ff017b82 */ /* 0x000fe20000000800 */
[----:B------:R-:W-:Y:S05]  /*0010*/  EXIT ;  /* 0x000000000000794d */ /* 0x000fea0003800000 */
.L_x_33:
        /* <DEDUP_REMOVED lines=14> */
.L_x_78:


//--------------------- .text._ZN7cutlass13device_kernelIN5flash11enable_sm90INS1_16FlashAttnFwdSm90INS1_25CollectiveMainloopFwdSm90ILi2EN4cute5tupleIJNS5_1CILi1EEES8_S8_EEENS6_IJNS7_ILi128EEENS7_ILi96EEENS7_ILi64EEEEEELi256ENS_10bfloat16_tEfNS_4arch4Sm90ELb0ELb1ELb1ELb0ELb0ELb0ELb1ELb1ELb0ELb1ELb1ELb0EEENS1_21CollectiveEpilogueFwdINS6_IJSA_NS7_ILi256EEESB_EEES9_SE_SG_Li256ELb0ELb1ELb1ELb0EEENS1_19SingleTileSchedulerILb0ELb1ELb1ELi128EEEEEEEEEvNT_6ParamsE --------------------------
	.section	.text._ZN7cutlass13device_kernelIN5flash11enable_sm90INS1_16FlashAttnFwdSm90INS1_25CollectiveMainloopFwdSm90ILi2EN4cute5tupleIJNS5_1CILi1EEES8_S8_EEENS6_IJNS7_ILi128EEENS7_ILi96EEENS7_ILi64EEEEEELi256ENS_10bfloat16_tEfNS_4arch4Sm90ELb0ELb1ELb1ELb0ELb0ELb0ELb1ELb1ELb0ELb1ELb1ELb0EEENS1_21CollectiveEpilogueFwdINS6_IJSA_NS7_ILi256EEESB_EEES9_SE_SG_Li256ELb0ELb1ELb1ELb0EEENS1_19SingleTileSchedulerILb0ELb1ELb1ELi128EEEEEEEEEvNT_6ParamsE,"ax",@progbits
	.align	128
.text._ZN7cutlass13device_kernelIN5flash11enable_sm90INS1_16FlashAttnFwdSm90INS1_25CollectiveMainloopFwdSm90ILi2EN4cute5tupleIJNS5_1CILi1EEES8_S8_EEENS6_IJNS7_ILi128EEENS7_ILi96EEENS7_ILi64EEEEEELi256ENS_10bfloat16_tEfNS_4arch4Sm90ELb0ELb1ELb1ELb0ELb0ELb0ELb1ELb1ELb0ELb1ELb1ELb0EEENS1_21CollectiveEpilogueFwdINS6_IJSA_NS7_ILi256EEESB_EEES9_SE_SG_Li256ELb0ELb1ELb1ELb0EEENS1_19SingleTileSchedulerILb0ELb1ELb1ELi128EEEEEEEEEvNT_6ParamsE:
        .type           _ZN7cutlass13device_kernelIN5flash11enable_sm90INS1_16FlashAttnFwdSm90INS1_25CollectiveMainloopFwdSm90ILi2EN4cute5tupleIJNS5_1CILi1EEES8_S8_EEENS6_IJNS7_ILi128EEENS7_ILi96EEENS7_ILi64EEEEEELi256ENS_10bfloat16_tEfNS_4arch4Sm90ELb0ELb1ELb1ELb0ELb0ELb0ELb1ELb1ELb0ELb1ELb1ELb0EEENS1_21CollectiveEpilogueFwdINS6_IJSA_NS7_ILi256EEESB_EEES9_SE_SG_Li256ELb0ELb1ELb1ELb0EEENS1_19SingleTileSchedulerILb0ELb1ELb1ELi128EEEEEEEEEvNT_6ParamsE,@function
        .size           _ZN7cutlass13device_kernelIN5flash11enable_sm90INS1_16FlashAttnFwdSm90INS1_25CollectiveMainloopFwdSm90ILi2EN4cute5tupleIJNS5_1CILi1EEES8_S8_EEENS6_IJNS7_ILi128EEENS7_ILi96EEENS7_ILi64EEEEEELi256ENS_10bfloat16_tEfNS_4arch4Sm90ELb0ELb1ELb1ELb0ELb0ELb0ELb1ELb1ELb0ELb1ELb1ELb0EEENS1_21CollectiveEpilogueFwdINS6_IJSA_NS7_ILi256EEESB_EEES9_SE_SG_Li256ELb0ELb1ELb1ELb0EEENS1_19SingleTileSchedulerILb0ELb1ELb1ELi128EEEEEEEEEvNT_6ParamsE,(.L_x_79 - _ZN7cutlass13device_kernelIN5flash11enable_sm90INS1_16FlashAttnFwdSm90INS1_25CollectiveMainloopFwdSm90ILi2EN4cute5tupleIJNS5_1CILi1EEES8_S8_EEENS6_IJNS7_ILi128EEENS7_ILi96EEENS7_ILi64EEEEEELi256ENS_10bfloat16_tEfNS_4arch4Sm90ELb0ELb1ELb1ELb0ELb0ELb0ELb1ELb1ELb0ELb1ELb1ELb0EEENS1_21CollectiveEpilogueFwdINS6_IJSA_NS7_ILi256EEESB_EEES9_SE_SG_Li256ELb0ELb1ELb1ELb0EEENS1_19SingleTileSchedulerILb0ELb1ELb1ELi128EEEEEEEEEvNT_6ParamsE)
        .other          _ZN7cutlass13device_kernelIN5flash11enable_sm90INS1_16FlashAttnFwdSm90INS1_25CollectiveMainloopFwdSm90ILi2EN4cute5tupleIJNS5_1CILi1EEES8_S8_EEENS6_IJNS7_ILi128EEENS7_ILi96EEENS7_ILi64EEEEEELi256ENS_10bfloat16_tEfNS_4arch4Sm90ELb0ELb1ELb1ELb0ELb0ELb0ELb1ELb1ELb0ELb1ELb1ELb0EEENS1_21CollectiveEpilogueFwdINS6_IJSA_NS7_ILi256EEESB_EEES9_SE_SG_Li256ELb0ELb1ELb1ELb0EEENS1_19SingleTileSchedulerILb0ELb1ELb1ELi128EEEEEEEEEvNT_6ParamsE,@"STO_CUDA_ENTRY STV_DEFAULT"
_ZN7cutlass13device_kernelIN5flash11enable_sm90INS1_16FlashAttnFwdSm90INS1_25CollectiveMainloopFwdSm90ILi2EN4cute5tupleIJNS5_1CILi1EEES8_S8_EEENS6_IJNS7_ILi128EEENS7_ILi96EEENS7_ILi64EEEEEELi256ENS_10bfloat16_tEfNS_4arch4Sm90ELb0ELb1ELb1ELb0ELb0ELb0ELb1ELb1ELb0ELb1ELb1ELb0EEENS1_21CollectiveEpilogueFwdINS6_IJSA_NS7_ILi256EEESB_EEES9_SE_SG_Li256ELb0ELb1ELb1ELb0EEENS1_19SingleTileSchedulerILb0ELb1ELb1ELi128EEEEEEEEEvNT_6ParamsE:
[----:B------:R-:W-:Y:S01]  /*0000*/  LDC R1, c[0x0][0x37c] ;  /* 0x0000df00ff017b82 */ /* 0x000fe20000000800 */
[----:B------:R-:W-:Y:S05]  /*0010*/  EXIT ;  /* 0x000000000000794d */ /* 0x000fea0003800000 */
.L_x_34:
        /* <DEDUP_REMOVED lines=14> */
.L_x_79:


//--------------------- .text._ZN7cutlass13device_kernelIN5flash11enable_sm90INS1_16FlashAttnFwdSm90INS1_25CollectiveMainloopFwdSm90ILi2EN4cute5tupleIJNS5_1CILi1EEES8_S8_EEENS6_IJNS7_ILi128EEENS7_ILi96EEENS7_ILi64EEEEEELi256ENS_10bfloat16_tEfNS_4arch4Sm90ELb0ELb1ELb1ELb1ELb0ELb0ELb0ELb1ELb0ELb1ELb1ELb0EEENS1_21CollectiveEpilogueFwdINS6_IJSA_NS7_ILi256EEESB_EEES9_SE_SG_Li256ELb1ELb1ELb1ELb0EEENS1_36VarlenDynamicPersistentTileSchedulerILi128ELi96ELi256ELi128ELb1ELb1ELb1ELb1ELb0ELb1EEEEEEEEEvNT_6ParamsE --------------------------
	.section	.text._ZN7cutlass13device_kernelIN5flash11enable_sm90INS1_16FlashAttnFwdSm90INS1_25CollectiveMainloopFwdSm90ILi2EN4cute5tupleIJNS5_1CILi1EEES8_S8_EEENS6_IJNS7_ILi128EEENS7_ILi96EEENS7_ILi64EEEEEELi256ENS_10bfloat16_tEfNS_4arch4Sm90ELb0ELb1ELb1ELb1ELb0ELb0ELb0ELb1ELb0ELb1ELb1ELb0EEENS1_21CollectiveEpilogueFwdINS6_IJSA_NS7_ILi256EEESB_EEES9_SE_SG_Li256ELb1ELb1ELb1ELb0EEENS1_36VarlenDynamicPersistentTileSchedulerILi128ELi96ELi256ELi128ELb1ELb1ELb1ELb1ELb0ELb1EEEEEEEEEvNT_6ParamsE,"ax",@progbits
	.align	128
.text._ZN7cutlass13device_kernelIN5flash11enable_sm90INS1_16FlashAttnFwdSm90INS1_25CollectiveMainloopFwdSm90ILi2EN4cute5tupleIJNS5_1CILi1EEES8_S8_EEENS6_IJNS7_ILi128EEENS7_ILi96EEENS7_ILi64EEEEEELi256ENS_10bfloat16_tEfNS_4arch4Sm90ELb0ELb1ELb1ELb1ELb0ELb0ELb0ELb1ELb0ELb1ELb1ELb0EEENS1_21CollectiveEpilogueFwdINS6_IJSA_NS7_ILi256EEESB_EEES9_SE_SG_Li256ELb1ELb1ELb1ELb0EEENS1_36VarlenDynamicPersistentTileSchedulerILi128ELi96ELi256ELi128ELb1ELb1ELb1ELb1ELb0ELb1EEEEEEEEEvNT_6ParamsE:
        .type           _ZN7cutlass13device_kernelIN5flash11enable_sm90INS1_16FlashAttnFwdSm90INS1_25CollectiveMainloopFwdSm90ILi2EN4cute5tupleIJNS5_1CILi1EEES8_S8_EEENS6_IJNS7_ILi128EEENS7_ILi96EEENS7_ILi64EEEEEELi256ENS_10bfloat16_tEfNS_4arch4Sm90ELb0ELb1ELb1ELb1ELb0ELb0ELb0ELb1ELb0ELb1ELb1ELb0EEENS1_21CollectiveEpilogueFwdINS6_IJSA_NS7_ILi256EEESB_EEES9_SE_SG_Li256ELb1ELb1ELb1ELb0EEENS1_36VarlenDynamicPersistentTileSchedulerILi128ELi96ELi256ELi128ELb1ELb1ELb1ELb1ELb0ELb1EEEEEEEEEvNT_6ParamsE,@function
        .size           _ZN7cutlass13device_kernelIN5flash11enable_sm90INS1_16FlashAttnFwdSm90INS1_25CollectiveMainloopFwdSm90ILi2EN4cute5tupleIJNS5_1CILi1EEES8_S8_EEENS6_IJNS7_ILi128EEENS7_ILi96EEENS7_ILi64EEEEEELi256ENS_10bfloat16_tEfNS_4arch4Sm90ELb0ELb1ELb1ELb1ELb0ELb0ELb0ELb1ELb0ELb1ELb1ELb0EEENS1_21CollectiveEpilogueFwdINS6_IJSA_NS7_ILi256EEESB_EEES9_SE_SG_Li256ELb1ELb1ELb1ELb0EEENS1_36VarlenDynamicPersistentTileSchedulerILi128ELi96ELi256ELi128ELb1ELb1ELb1ELb1ELb0ELb1EEEEEEEEEvNT_6ParamsE,(.L_x_80 - _ZN7cutlass13device_kernelIN5flash11enable_sm90INS1_16FlashAttnFwdSm90INS1_25CollectiveMainloopFwdSm90ILi2EN4cute5tupleIJNS5_1CILi1EEES8_S8_EEENS6_IJNS7_ILi128EEENS7_ILi96EEENS7_ILi64EEEEEELi256ENS_10bfloat16_tEfNS_4arch4Sm90ELb0ELb1ELb1ELb1ELb0ELb0ELb0ELb1ELb0ELb1ELb1ELb0EEENS1_21CollectiveEpilogueFwdINS6_IJSA_NS7_ILi256EEESB_EEES9_SE_SG_Li256ELb1ELb1ELb1ELb0EEENS1_36VarlenDynamicPersistentTileSchedulerILi128ELi96ELi256ELi128ELb1ELb1ELb1ELb1ELb0ELb1EEEEEEEEEvNT_6ParamsE)
        .other          _ZN7cutlass13device_kernelIN5flash11enable_sm90INS1_16FlashAttnFwdSm90INS1_25CollectiveMainloopFwdSm90ILi2EN4cute5tupleIJNS5_1CILi1EEES8_S8_EEENS6_IJNS7_ILi128EEENS7_ILi96EEENS7_ILi64EEEEEELi256ENS_10bfloat16_tEfNS_4arch4Sm90ELb0ELb1ELb1ELb1ELb0ELb0ELb0ELb1ELb0ELb1ELb1ELb0EEENS1_21CollectiveEpilogueFwdINS6_IJSA_NS7_ILi256EEESB_EEES9_SE_SG_Li256ELb1ELb1ELb1ELb0EEENS1_36VarlenDynamicPersistentTileSchedulerILi128ELi96ELi256ELi128ELb1ELb1ELb1ELb1ELb0ELb1EEEEEEEEEvNT_6ParamsE,@"STO_CUDA_ENTRY STV_DEFAULT"
_ZN7cutlass13device_kernelIN5flash11enable_sm90INS1_16FlashAttnFwdSm90INS1_25CollectiveMainloopFwdSm90ILi2EN4cute5tupleIJNS5_1CILi1EEES8_S8_EEENS6_IJNS7_ILi128EEENS7_ILi96EEENS7_ILi64EEEEEELi256ENS_10bfloat16_tEfNS_4arch4Sm90ELb0ELb1ELb1ELb1ELb0ELb0ELb0ELb1ELb0ELb1ELb1ELb0EEENS1_21CollectiveEpilogueFwdINS6_IJSA_NS7_ILi256EEESB_EEES9_SE_SG_Li256ELb1ELb1ELb1ELb0EEENS1_36VarlenDynamicPersistentTileSchedulerILi128ELi96ELi256ELi128ELb1ELb1ELb1ELb1ELb0ELb1EEEEEEEEEvNT_6ParamsE:
[----:B------:R-:W-:Y:S01]  /*0000*/  LDC R1, c[0x0][0x37c] ;  /* 0x0000df00ff017b82 */ /* 0x000fe20000000800 */
[----:B------:R-:W-:Y:S05]  /*0010*/  EXIT ;  /* 0x000000000000794d */ /* 0x000fea0003800000 */
.L_x_35:
        /* <DEDUP_REMOVED lines=14> */
.L_x_80:


//--------------------- .text._ZN7cutlass13device_kernelIN5flash11enable_sm90INS1_16FlashAttnFwdSm90INS1_25CollectiveMainloopFwdSm90ILi2EN4cute5tupleIJNS5_1CILi1EEES8_S8_EEENS6_IJNS7_ILi128EEENS7_ILi96EEENS7_ILi64EEEEEELi256ENS_10bfloat16_tEfNS_4arch4Sm90ELb0ELb1ELb1ELb1ELb0ELb1ELb0ELb1ELb0ELb1ELb1ELb0EEENS1_21CollectiveEpilogueFwdINS6_IJSA_NS7_ILi256EEESB_EEES9_SE_SG_Li256ELb1ELb1ELb1ELb0EEENS1_36VarlenDynamicPersistentTileSchedulerILi128ELi96ELi256ELi128ELb1ELb1ELb1ELb1ELb0ELb1EEEEEEEEEvNT_6ParamsE --------------------------
	.section	.text._ZN7cutlass13device_kernelIN5flash11enable_sm90INS1_16FlashAttnFwdSm90INS1_25CollectiveMainloopFwdSm90ILi2EN4cute5tupleIJNS5_1CILi1EEES8_S8_EEENS6_IJNS7_ILi128EEENS7_ILi96EEENS7_ILi64EEEEEELi256ENS_10bfloat16_tEfNS_4arch4Sm90ELb0ELb1ELb1ELb1ELb0ELb1ELb0ELb1ELb0ELb1ELb1ELb0EEENS1_21CollectiveEpilogueFwdINS6_IJSA_NS7_ILi256EEESB_EEES9_SE_SG_Li256ELb1ELb1ELb1ELb0EEENS1_36VarlenDynamicPersistentTileSchedulerILi128ELi96ELi256ELi128ELb1ELb1ELb1ELb1ELb0ELb1EEEEEEEEEvNT_6ParamsE,"ax",@progbits
	.align	128
.text._ZN7cutlass13device_kernelIN5flash11enable_sm90INS1_16FlashAttnFwdSm90INS1_25CollectiveMainloopFwdSm90ILi2EN4cute5tupleIJNS5_1CILi1EEES8_S8_EEENS6_IJNS7_ILi128EEENS7_ILi96EEENS7_ILi64EEEEEELi256ENS_10bfloat16_tEfNS_4arch4Sm90ELb0ELb1ELb1ELb1ELb0ELb1ELb0ELb1ELb0ELb1ELb1ELb0EEENS1_21CollectiveEpilogueFwdINS6_IJSA_NS7_ILi256EEESB_EEES9_SE_SG_Li256ELb1ELb1ELb1ELb0EEENS1_36VarlenDynamicPersistentTileSchedulerILi128ELi96ELi256ELi128ELb1ELb1ELb1ELb1ELb0ELb1EEEEEEEEEvNT_6ParamsE:
        .type           _ZN7cutlass13device_kernelIN5flash11enable_sm90INS1_16FlashAttnFwdSm90INS1_25CollectiveMainloopFwdSm90ILi2EN4cute5tupleIJNS5_1CILi1EEES8_S8_EEENS6_IJNS7_ILi128EEENS7_ILi96EEENS7_ILi64EEEEEELi256ENS_10bfloat16_tEfNS_4arch4Sm90ELb0ELb1ELb1ELb1ELb0ELb1ELb0ELb1ELb0ELb1ELb1ELb0EEENS1_21CollectiveEpilogueFwdINS6_IJSA_NS7_ILi256EEESB_EEES9_SE_SG_Li256ELb1ELb1ELb1ELb0EEENS1_36VarlenDynamicPersistentTileSchedulerILi128ELi96ELi256ELi128ELb1ELb1ELb1ELb1ELb0ELb1EEEEEEEEEvNT_6ParamsE,@function
        .size           _ZN7cutlass13device_kernelIN5flash11enable_sm90INS1_16FlashAttnFwdSm90INS1_25CollectiveMainloopFwdSm90ILi2EN4cute5tupleIJNS5_1CILi1EEES8_S8_EEENS6_IJNS7_ILi128EEENS7_ILi96EEENS7_ILi64EEEEEELi256ENS_10bfloat16_tEfNS_4arch4Sm90ELb0ELb1ELb1ELb1ELb0ELb1ELb0ELb1ELb0ELb1ELb1ELb0EEENS1_21CollectiveEpilogueFwdINS6_IJSA_NS7_ILi256EEESB_EEES9_SE_SG_Li256ELb1ELb1ELb1ELb0EEENS1_36VarlenDynamicPersistentTileSchedulerILi128ELi96ELi256ELi128ELb1ELb1ELb1ELb1ELb0ELb1EEEEEEEEEvNT_6ParamsE,(.L_x_81 - _ZN7cutlass13device_kernelIN5flash11enable_sm90INS1_16FlashAttnFwdSm90INS1_25CollectiveMainloopFwdSm90ILi2EN4cute5tupleIJNS5_1CILi1EEES8_S8_EEENS6_IJNS7_ILi128EEENS7_ILi96EEENS7_ILi64EEEEEELi256ENS_10bfloat16_tEfNS_4arch4Sm90ELb0ELb1ELb1ELb1ELb0ELb1ELb0ELb1ELb0ELb1ELb1ELb0EEENS1_21CollectiveEpilogueFwdINS6_IJSA_NS7_ILi256EEESB_EEES9_SE_SG_Li256ELb1ELb1ELb1ELb0EEENS1_36VarlenDynamicPersistentTileSchedulerILi128ELi96ELi256ELi128ELb1ELb1ELb1ELb1ELb0ELb1EEEEEEEEEvNT_6ParamsE)
        .other          _ZN7cutlass13device_kernelIN5flash11enable_sm90INS1_16FlashAttnFwdSm90INS1_25CollectiveMainloopFwdSm90ILi2EN4cute5tupleIJNS5_1CILi1EEES8_S8_EEENS6_IJNS7_ILi128EEENS7_ILi96EEENS7_ILi64EEEEEELi256ENS_10bfloat16_tEfNS_4arch4Sm90ELb0ELb1ELb1ELb1ELb0ELb1ELb0ELb1ELb0ELb1ELb1ELb0EEENS1_21CollectiveEpilogueFwdINS6_IJSA_NS7_ILi256EEESB_EEES9_SE_SG_Li256ELb1ELb1ELb1ELb0EEENS1_36VarlenDynamicPersistentTileSchedulerILi128ELi96ELi256ELi128ELb1ELb1ELb1ELb1ELb0ELb1EEEEEEEEEvNT_6ParamsE,@"STO_CUDA_ENTRY STV_DEFAULT"
_ZN7cutlass13device_kernelIN5flash11enable_sm90INS1_16FlashAttnFwdSm90INS1_25CollectiveMainloopFwdSm90ILi2EN4cute5tupleIJNS5_1CILi1EEES8_S8_EEENS6_IJNS7_ILi128EEENS7_ILi96EEENS7_ILi64EEEEEELi256ENS_10bfloat16_tEfNS_4arch4Sm90ELb0ELb1ELb1ELb1ELb0ELb1ELb0ELb1ELb0ELb1ELb1ELb0EEENS1_21CollectiveEpilogueFwdINS6_IJSA_NS7_ILi256EEESB_EEES9_SE_SG_Li256ELb1ELb1ELb1ELb0EEENS1_36VarlenDynamicPersistentTileSchedulerILi128ELi96ELi256ELi128ELb1ELb1ELb1ELb1ELb0ELb1EEEEEEEEEvNT_6ParamsE:
[----:B------:R-:W-:Y:S01]  /*0000*/  LDC R1, c[0x0][0x37c] ;  /* 0x0000df00ff017b82 */ /* 0x000fe20000000800 */
[----:B------:R-:W-:Y:S05]  /*0010*/  EXIT ;  /* 0x000000000000794d */ /* 0x000fea0003800000 */
.L_x_36:
        /* <DEDUP_REMOVED lines=14> */
.L_x_81:


//--------------------- .text._ZN7cutlass13device_kernelIN5flash11enable_sm90INS1_16FlashAttnFwdSm90INS1_25CollectiveMainloopFwdSm90ILi2EN4cute5tupleIJNS5_1CILi1EEES8_S8_EEENS6_IJNS7_ILi128EEENS7_ILi96EEENS7_ILi64EEEEEELi256ENS_10bfloat16_tEfNS_4arch4Sm90ELb0ELb1ELb1ELb1ELb0ELb0ELb1ELb1ELb0ELb1ELb1ELb0EEENS1_21CollectiveEpilogueFwdINS6_IJSA_NS7_ILi256EEESB_EEES9_SE_SG_Li256ELb1ELb1ELb1ELb0EEENS1_36VarlenDynamicPersistentTileSchedulerILi128ELi96ELi256ELi128ELb1ELb1ELb1ELb1ELb0ELb1EEEEEEEEEvNT_6ParamsE --------------------------
	.section	.text._ZN7cutlass13device_kernelIN5flash11enable_sm90INS1_16FlashAttnFwdSm90INS1_25CollectiveMainloopFwdSm90ILi2EN4cute5tupleIJNS5_1CILi1EEES8_S8_EEENS6_IJNS7_ILi128EEENS7_ILi96EEENS7_ILi64EEEEEELi256ENS_10bfloat16_tEfNS_4arch4Sm90ELb0ELb1ELb1ELb1ELb0ELb0ELb1ELb1ELb0ELb1ELb1ELb0EEENS1_21CollectiveEpilogueFwdINS6_IJSA_NS7_ILi256EEESB_EEES9_SE_SG_Li256ELb1ELb1ELb1ELb0EEENS1_36VarlenDynamicPersistentTileSchedulerILi128ELi96ELi256ELi128ELb1ELb1ELb1ELb1ELb0ELb1EEEEEEEEEvNT_6ParamsE,"ax",@progbits
	.align	128
.text._ZN7cutlass13device_kernelIN5flash11enable_sm90INS1_16FlashAttnFwdSm90INS1_25CollectiveMainloopFwdSm90ILi2EN4cute5tupleIJNS5_1CILi1EEES8_S8_EEENS6_IJNS7_ILi128EEENS7_ILi96EEENS7_ILi64EEEEEELi256ENS_10bfloat16_tEfNS_4arch4Sm90ELb0ELb1ELb1ELb1ELb0ELb0ELb1ELb1ELb0ELb1ELb1ELb0EEENS1_21CollectiveEpilogueFwdINS6_IJSA_NS7_ILi256EEESB_EEES9_SE_SG_Li256ELb1ELb1ELb1ELb0EEENS1_36VarlenDynamicPersistentTileSchedulerILi128ELi96ELi256ELi128ELb1ELb1ELb1ELb1ELb0ELb1EEEEEEEEEvNT_6ParamsE:
        .type           _ZN7cutlass13device_kernelIN5flash11enable_sm90INS1_16FlashAttnFwdSm90INS1_25CollectiveMainloopFwdSm90ILi2EN4cute5tupleIJNS5_1CILi1EEES8_S8_EEENS6_IJNS7_ILi128EEENS7_ILi96EEENS7_ILi64EEEEEELi256ENS_10bfloat16_tEfNS_4arch4Sm90ELb0ELb1ELb1ELb1ELb0ELb0ELb1ELb1ELb0ELb1ELb1ELb0EEENS1_21CollectiveEpilogueFwdINS6_IJSA_NS7_ILi256EEESB_EEES9_SE_SG_Li256ELb1ELb1ELb1ELb0EEENS1_36VarlenDynamicPersistentTileSchedulerILi128ELi96ELi256ELi128ELb1ELb1ELb1ELb1ELb0ELb1EEEEEEEEEvNT_6ParamsE,@function
        .size           _ZN7cutlass13device_kernelIN5flash11enable_sm90INS1_16FlashAttnFwdSm90INS1_25CollectiveMainloopFwdSm90ILi2EN4cute5tupleIJNS5_1CILi1EEES8_S8_EEENS6_IJNS7_ILi128EEENS7_ILi96EEENS7_ILi64EEEEEELi256ENS_10bfloat16_tEfNS_4arch4Sm90ELb0ELb1ELb1ELb1ELb0ELb0ELb1ELb1ELb0ELb1ELb1ELb0EEENS1_21CollectiveEpilogueFwdINS6_IJSA_NS7_ILi256EEESB_EEES9_SE_SG_Li256ELb1ELb1ELb1ELb0EEENS1_36VarlenDynamicPersistentTileSchedulerILi128ELi96ELi256ELi128ELb1ELb1ELb1ELb1ELb0ELb1EEEEEEEEEvNT_6ParamsE,(.L_x_82 - _ZN7cutlass13device_kernelIN5flash11enable_sm90INS1_16FlashAttnFwdSm90INS1_25CollectiveMainloopFwdSm90ILi2EN4cute5tupleIJNS5_1CILi1EEES8_S8_EEENS6_IJNS7_ILi128EEENS7_ILi96EEENS7_ILi64EEEEEELi256ENS_10bfloat16_tEfNS_4arch4Sm90ELb0ELb1ELb1ELb1ELb0ELb0ELb1ELb1ELb0ELb1ELb1ELb0EEENS1_21CollectiveEpilogueFwdINS6_IJSA_NS7_ILi256EEESB_EEES9_SE_SG_Li256ELb1ELb1ELb1ELb0EEENS1_36VarlenDynamicPersistentTileSchedulerILi128ELi96ELi256ELi128ELb1ELb1ELb1ELb1ELb0ELb1EEEEEEEEEvNT_6ParamsE)
        .other          _ZN7cutlass13device_kernelIN5flash11enable_sm90INS1_16FlashAttnFwdSm90INS1_25CollectiveMainloopFwdSm90ILi2EN4cute5tupleIJNS5_1CILi1EEES8_S8_EEENS6_IJNS7_ILi128EEENS7_ILi96EEENS7_ILi64EEEEEELi256ENS_10bfloat16_tEfNS_4arch4Sm90ELb0ELb1ELb1ELb1ELb0ELb0ELb1ELb1ELb0ELb1ELb1ELb0EEENS1_21CollectiveEpilogueFwdINS6_IJSA_NS7_ILi256EEESB_EEES9_SE_SG_Li256ELb1ELb1ELb1ELb0EEENS1_36VarlenDynamicPersistentTileSchedulerILi128ELi96ELi256ELi128ELb1ELb1ELb1ELb1ELb0ELb1EEEEEEEEEvNT_6ParamsE,@"STO_CUDA_ENTRY STV_DEFAULT"
_ZN7cutlass13device_kernelIN5flash11enable_sm90INS1_16FlashAttnFwdSm90INS1_25CollectiveMainloopFwdSm90ILi2EN4cute5tupleIJNS5_1CILi1EEES8_S8_EEENS6_IJNS7_ILi128EEENS7_ILi96EEENS7_ILi64EEEEEELi256ENS_10bfloat16_tEfNS_4arch4Sm90ELb0ELb1ELb1ELb1ELb0ELb0ELb1ELb1ELb0ELb1ELb1ELb0EEENS1_21CollectiveEpilogueFwdINS6_IJSA_NS7_ILi256EEESB_EEES9_SE_SG_Li256ELb1ELb1ELb1ELb0EEENS1_36VarlenDynamicPersistentTileSchedulerILi128ELi96ELi256ELi128ELb1ELb1ELb1ELb1ELb0ELb1EEEEEEEEEvNT_6ParamsE:
[----:B------:R-:W-:Y:S01]  /*0000*/  LDC R1, c[0x0][0x37c] ;  /* 0x0000df00ff017b82 */ /* 0x000fe20000000800 */
[----:B------:R-:W-:Y:S05]  /*0010*/  EXIT ;  /* 0x000000000000794d */ /* 0x000fea0003800000 */
.L_x_37:
        /* <DEDUP_REMOVED lines=14> */
.L_x_82:


//--------------------- .text._ZN7cutlass13device_kernelIN5flash11enable_sm90INS1_16FlashAttnFwdSm90INS1_25CollectiveMainloopFwdSm90ILi2EN4cute5tupleIJNS5_1CILi1EEES8_S8_EEENS6_IJNS7_ILi128EEENS7_ILi96EEENS7_ILi64EEEEEELi256ENS_10bfloat16_tEfNS_4arch4Sm90ELb0ELb1ELb1ELb1ELb0ELb1ELb1ELb1ELb0ELb1ELb1ELb0EEENS1_21CollectiveEpilogueFwdINS6_IJSA_NS7_ILi256EEESB_EEES9_SE_SG_Li256ELb1ELb1ELb1ELb0EEENS1_36VarlenDynamicPersistentTileSchedulerILi128ELi96ELi256ELi128ELb1ELb1ELb1ELb1ELb0ELb1EEEEEEEEEvNT_6ParamsE --------------------------
	.section	.text._ZN7cutlass13device_kernelIN5flash11enable_sm90INS1_16FlashAttnFwdSm90INS1_25CollectiveMainloopFwdSm90ILi2EN4cute5tupleIJNS5_1CILi1EEES8_S8_EEENS6_IJNS7_ILi128EEENS7_ILi96EEENS7_ILi64EEEEEELi256ENS_10bfloat16_tEfNS_4arch4Sm90ELb0ELb1ELb1ELb1ELb0ELb1ELb1ELb1ELb0ELb1ELb1ELb0EEENS1_21CollectiveEpilogueFwdINS6_IJSA_NS7_ILi256EEESB_EEES9_SE_SG_Li256ELb1ELb1ELb1ELb0EEENS1_36VarlenDynamicPersistentTileSchedulerILi128ELi96ELi256ELi128ELb1ELb1ELb1ELb1ELb0ELb1EEEEEEEEEvNT_6ParamsE,"ax",@progbits
	.align	128
.text._ZN7cutlass13device_kernelIN5flash11enable_sm90INS1_16FlashAttnFwdSm90INS1_25CollectiveMainloopFwdSm90ILi2EN4cute5tupleIJNS5_1CILi1EEES8_S8_EEENS6_IJNS7_ILi128EEENS7_ILi96EEENS7_ILi64EEEEEELi256ENS_10bfloat16_tEfNS_4arch4Sm90ELb0ELb1ELb1ELb1ELb0ELb1ELb1ELb1ELb0ELb1ELb1ELb0EEENS1_21CollectiveEpilogueFwdINS6_IJSA_NS7_ILi256EEESB_EEES9_SE_SG_Li256ELb1ELb1ELb1ELb0EEENS1_36VarlenDynamicPersistentTileSchedulerILi128ELi96ELi256ELi128ELb1ELb1ELb1ELb1ELb0ELb1EEEEEEEEEvNT_6ParamsE:
        .type           _ZN7cutlass13device_kernelIN5flash11enable_sm90INS1_16FlashAttnFwdSm90INS1_25CollectiveMainloopFwdSm90ILi2EN4cute5tupleIJNS5_1CILi1EEES8_S8_EEENS6_IJNS7_ILi128EEENS7_ILi96EEENS7_ILi64EEEEEELi256ENS_10bfloat16_tEfNS_4arch4Sm90ELb0ELb1ELb1ELb1ELb0ELb1ELb1ELb1ELb0ELb1ELb1ELb0EEENS1_21CollectiveEpilogueFwdINS6_IJSA_NS7_ILi256EEESB_EEES9_SE_SG_Li256ELb1ELb1ELb1ELb0EEENS1_36VarlenDynamicPersistentTileSchedulerILi128ELi96ELi256ELi128ELb1ELb1ELb1ELb1ELb0ELb1EEEEEEEEEvNT_6ParamsE,@function
        .size           _ZN7cutlass13device_kernelIN5flash11enable_sm90INS1_16FlashAttnFwdSm90INS1_25CollectiveMainloopFwdSm90ILi2EN4cute5tupleIJNS5_1CILi1EEES8_S8_EEENS6_IJNS7_ILi128EEENS7_ILi96EEENS7_ILi64EEEEEELi256ENS_10bfloat16_tEfNS_4arch4Sm90ELb0ELb1ELb1ELb1ELb0ELb1ELb1ELb1ELb0ELb1ELb1ELb0EEENS1_21CollectiveEpilogueFwdINS6_IJSA_NS7_ILi256EEESB_EEES9_SE_SG_Li256ELb1ELb1ELb1ELb0EEENS1_36VarlenDynamicPersistentTileSchedulerILi128ELi96ELi256ELi128ELb1ELb1ELb1ELb1ELb0ELb1EEEEEEEEEvNT_6ParamsE,(.L_x_83 - _ZN7cutlass13device_kernelIN5flash11enable_sm90INS1_16FlashAttnFwdSm90INS1_25CollectiveMainloopFwdSm90ILi2EN4cute5tupleIJNS5_1CILi1EEES8_S8_EEENS6_IJNS7_ILi128EEENS7_ILi96EEENS7_ILi64EEEEEELi256ENS_10bfloat16_tEfNS_4arch4Sm90ELb0ELb1ELb1ELb1ELb0ELb1ELb1ELb1ELb0ELb1ELb1ELb0EEENS1_21CollectiveEpilogueFwdINS6_IJSA_NS7_ILi256EEESB_EEES9_SE_SG_Li256ELb1ELb1ELb1ELb0EEENS1_36VarlenDynamicPersistentTileSchedulerILi128ELi96ELi256ELi128ELb1ELb1ELb1ELb1ELb0ELb1EEEEEEEEEvNT_6ParamsE)
        .other          _ZN7cutlass13device_kernelIN5flash11enable_sm90INS1_16FlashAttnFwdSm90INS1_25CollectiveMainloopFwdSm90ILi2EN4cute5tupleIJNS5_1CILi1EEES8_S8_EEENS6_IJNS7_ILi128EEENS7_ILi96EEENS7_ILi64EEEEEELi256ENS_10bfloat16_tEfNS_4arch4Sm90ELb0ELb1ELb1ELb1ELb0ELb1ELb1ELb1ELb0ELb1ELb1ELb0EEENS1_21CollectiveEpilogueFwdINS6_IJSA_NS7_ILi256EEESB_EEES9_SE_SG_Li256ELb1ELb1ELb1ELb0EEENS1_36VarlenDynamicPersistentTileSchedulerILi128ELi96ELi256ELi128ELb1ELb1ELb1ELb1ELb0ELb1EEEEEEEEEvNT_6ParamsE,@"STO_CUDA_ENTRY STV_DEFAULT"
_ZN7cutlass13device_kernelIN5flash11enable_sm90INS1_16FlashAttnFwdSm90INS1_25CollectiveMainloopFwdSm90ILi2EN4cute5tupleIJNS5_1CILi1EEES8_S8_EEENS6_IJNS7_ILi128EEENS7_ILi96EEENS7_ILi64EEEEEELi256ENS_10bfloat16_tEfNS_4arch4Sm90ELb0ELb1ELb1ELb1ELb0ELb1ELb1ELb1ELb0ELb1ELb1ELb0EEENS1_21CollectiveEpilogueFwdINS6_IJSA_NS7_ILi256EEESB_EEES9_SE_SG_Li256ELb1ELb1ELb1ELb0EEENS1_36VarlenDynamicPersistentTileSchedulerILi128ELi96ELi256ELi128ELb1ELb1ELb1ELb1ELb0ELb1EEEEEEEEEvNT_6ParamsE:
[----:B------:R-:W-:Y:S01]  /*0000*/  LDC R1, c[0x0][0x37c] ;  /* 0x0000df00ff017b82 */ /* 0x000fe20000000800 */
[----:B------:R-:W-:Y:S05]  /*0010*/  EXIT ;  /* 0x000000000000794d */ /* 0x000fea0003800000 */
.L_x_38:
        /* <DEDUP_REMOVED lines=14> */
.L_x_83:


//--------------------- .text._ZN7cutlass13device_kernelIN5flash11enable_sm90INS1_16FlashAttnFwdSm90INS1_25CollectiveMainloopFwdSm90ILi2EN4cute5tupleIJNS5_1CILi1EEES8_S8_EEENS6_IJNS7_ILi128EEENS7_ILi96EEENS7_ILi64EEEEEELi256ENS_10bfloat16_tEfNS_4arch4Sm90ELb1ELb0ELb1ELb0ELb0ELb0ELb0ELb1ELb0ELb1ELb1ELb0EEENS1_21CollectiveEpilogueFwdINS6_IJSA_NS7_ILi256EEESB_EEES9_SE_SG_Li256ELb0ELb1ELb1ELb0EEENS1_19SingleTileSchedulerILb0ELb1ELb1ELi128EEEEEEEEEvNT_6ParamsE --------------------------
	.section	.text._ZN7cutlass13device_kernelIN5flash11enable_sm90INS1_16FlashAttnFwdSm90INS1_25CollectiveMainloopFwdSm90ILi2EN4cute5tupleIJNS5_1CILi1EEES8_S8_EEENS6_IJNS7_ILi128EEENS7_ILi96EEENS7_ILi64EEEEEELi256ENS_10bfloat16_tEfNS_4arch4Sm90ELb1ELb0ELb1ELb0ELb0ELb0ELb0ELb1ELb0ELb1ELb1ELb0EEENS1_21CollectiveEpilogueFwdINS6_IJSA_NS7_ILi256EEESB_EEES9_SE_SG_Li256ELb0ELb1ELb1ELb0EEENS1_19SingleTileSchedulerILb0ELb1ELb1ELi128EEEEEEEEEvNT_6ParamsE,"ax",@progbits
	.align	128
.text._ZN7cutlass13device_kernelIN5flash11enable_sm90INS1_16FlashAttnFwdSm90INS1_25CollectiveMainloopFwdSm90ILi2EN4cute5tupleIJNS5_1CILi1EEES8_S8_EEENS6_IJNS7_ILi128EEENS7_ILi96EEENS7_ILi64EEEEEELi256ENS_10bfloat16_tEfNS_4arch4Sm90ELb1ELb0ELb1ELb0ELb0ELb0ELb0ELb1ELb0ELb1ELb1ELb0EEENS1_21CollectiveEpilogueFwdINS6_IJSA_NS7_ILi256EEESB_EEES9_SE_SG_Li256ELb0ELb1ELb1ELb0EEENS1_19SingleTileSchedulerILb0ELb1ELb1ELi128EEEEEEEEEvNT_6ParamsE:
        .type           _ZN7cutlass13device_kernelIN5flash11enable_sm90INS1_16FlashAttnFwdSm90INS1_25CollectiveMainloopFwdSm90ILi2EN4cute5tupleIJNS5_1CILi1EEES8_S8_EEENS6_IJNS7_ILi128EEENS7_ILi96EEENS7_ILi64EEEEEELi256ENS_10bfloat16_tEfNS_4arch4Sm90ELb1ELb0ELb1ELb0ELb0ELb0ELb0ELb1ELb0ELb1ELb1ELb0EEENS1_21CollectiveEpilogueFwdINS6_IJSA_NS7_ILi256EEESB_EEES9_SE_SG_Li256ELb0ELb1ELb1ELb0EEENS1_19SingleTileSchedulerILb0ELb1ELb1ELi128EEEEEEEEEvNT_6ParamsE,@function
        .size           _ZN7cutlass13device_kernelIN5flash11enable_sm90INS1_16FlashAttnFwdSm90INS1_25CollectiveMainloopFwdSm90ILi2EN4cute5tupleIJNS5_1CILi1EEES8_S8_EEENS6_IJNS7_ILi128EEENS7_ILi96EEENS7_ILi64EEEEEELi256ENS_10bfloat16_tEfNS_4arch4Sm90ELb1ELb0ELb1ELb0ELb0ELb0ELb0ELb1ELb0ELb1ELb1ELb0EEENS1_21CollectiveEpilogueFwdINS6_IJSA_NS7_ILi256EEESB_EEES9_SE_SG_Li256ELb0ELb1ELb1ELb0EEENS1_19SingleTileSchedulerILb0ELb1ELb1ELi128EEEEEEEEEvNT_6ParamsE,(.L_x_84 - _ZN7cutlass13device_kernelIN5flash11enable_sm90INS1_16FlashAttnFwdSm90INS1_25CollectiveMainloopFwdSm90ILi2EN4cute5tupleIJNS5_1CILi1EEES8_S8_EEENS6_IJNS7_ILi128EEENS7_ILi96EEENS7_ILi64EEEEEELi256ENS_10bfloat16_tEfNS_4arch4Sm90ELb1ELb0ELb1ELb0ELb0ELb0ELb0ELb1ELb0ELb1ELb1ELb0EEENS1_21CollectiveEpilogueFwdINS6_IJSA_NS7_ILi256EEESB_EEES9_SE_SG_Li256ELb0ELb1ELb1ELb0EEENS1_19SingleTileSchedulerILb0ELb1ELb1ELi128EEEEEEEEEvNT_6ParamsE)
        .other          _ZN7cutlass13device_kernelIN5flash11enable_sm90INS1_16FlashAttnFwdSm90INS1_25CollectiveMainloopFwdSm90ILi2EN4cute5tupleIJNS5_1CILi1EEES8_S8_EEENS6_IJNS7_ILi128EEENS7_ILi96EEENS7_ILi64EEEEEELi256ENS_10bfloat16_tEfNS_4arch4Sm90ELb1ELb0ELb1ELb0ELb0ELb0ELb0ELb1ELb0ELb1ELb1ELb0EEENS1_21CollectiveEpilogueFwdINS6_IJSA_NS7_ILi256EEESB_EEES9_SE_SG_Li256ELb0ELb1ELb1ELb0EEENS1_19SingleTileSchedulerILb0ELb1ELb1ELi128EEEEEEEEEvNT_6ParamsE,@"STO_CUDA_ENTRY STV_DEFAULT"
_ZN7cutlass13device_kernelIN5flash11enable_sm90INS1_16FlashAttnFwdSm90INS1_25CollectiveMainloopFwdSm90ILi2EN4cute5tupleIJNS5_1CILi1EEES8_S8_EEENS6_IJNS7_ILi128EEENS7_ILi96EEENS7_ILi64EEEEEELi256ENS_10bfloat16_tEfNS_4arch4Sm90ELb1ELb0ELb1ELb0ELb0ELb0ELb0ELb1ELb0ELb1ELb1ELb0EEENS1_21CollectiveEpilogueFwdINS6_IJSA_NS7_ILi256EEESB_EEES9_SE_SG_Li256ELb0ELb1ELb1ELb0EEENS1_19SingleTileSchedulerILb0ELb1ELb1ELi128EEEEEEEEEvNT_6ParamsE:
[----:B------:R-:W-:Y:S01]  /*0000*/  LDC R1, c[0x0][0x37c] ;  /* 0x0000df00ff017b82 */ /* 0x000fe20000000800 */
[----:B------:R-:W-:Y:S05]  /*0010*/  EXIT ;  /* 0x000000000000794d */ /* 0x000fea0003800000 */
.L_x_39:
        /* <DEDUP_REMOVED lines=14> */
.L_x_84:


//--------------------- .text._ZN7cutlass13device_kernelIN5flash11enable_sm90INS1_16FlashAttnFwdSm90INS1_25CollectiveMainloopFwdSm90ILi2EN4cute5tupleIJNS5_1CILi1EEES8_S8_EEENS6_IJNS7_ILi128EEENS7_ILi96EEENS7_ILi64EEEEEELi256ENS_10bfloat16_tEfNS_4arch4Sm90ELb1ELb0ELb1ELb0ELb0ELb0ELb1ELb1ELb0ELb1ELb1ELb0EEENS1_21CollectiveEpilogueFwdINS6_IJSA_NS7_ILi256EEESB_EEES9_SE_SG_Li256ELb0ELb1ELb1ELb0EEENS1_19SingleTileSchedulerILb0ELb1ELb1ELi128EEEEEEEEEvNT_6ParamsE --------------------------
	.section	.text._ZN7cutlass13device_kernelIN5flash11enable_sm90INS1_16FlashAttnFwdSm90INS1_25CollectiveMainloopFwdSm90ILi2EN4cute5tupleIJNS5_1CILi1EEES8_S8_EEENS6_IJNS7_ILi128EEENS7_ILi96EEENS7_ILi64EEEEEELi256ENS_10bfloat16_tEfNS_4arch4Sm90ELb1ELb0ELb1ELb0ELb0ELb0ELb1ELb1ELb0ELb1ELb1ELb0EEENS1_21CollectiveEpilogueFwdINS6_IJSA_NS7_ILi256EEESB_EEES9_SE_SG_Li256ELb0ELb1ELb1ELb0EEENS1_19SingleTileSchedulerILb0ELb1ELb1ELi128EEEEEEEEEvNT_6ParamsE,"ax",@progbits
	.align	128
.text._ZN7cutlass13device_kernelIN5flash11enable_sm90INS1_16FlashAttnFwdSm90INS1_25CollectiveMainloopFwdSm90ILi2EN4cute5tupleIJNS5_1CILi1EEES8_S8_EEENS6_IJNS7_ILi128EEENS7_ILi96EEENS7_ILi64EEEEEELi256ENS_10bfloat16_tEfNS_4arch4Sm90ELb1ELb0ELb1ELb0ELb0ELb0ELb1ELb1ELb0ELb1ELb1ELb0EEENS1_21CollectiveEpilogueFwdINS6_IJSA_NS7_ILi256EEESB_EEES9_SE_SG_Li256ELb0ELb1ELb1ELb0EEENS1_19SingleTileSchedulerILb0ELb1ELb1ELi128EEEEEEEEEvNT_6ParamsE:
        .type           _ZN7cutlass13device_kernelIN5flash11enable_sm90INS1_16FlashAttnFwdSm90INS1_25CollectiveMainloopFwdSm90ILi2EN4cute5tupleIJNS5_1CILi1EEES8_S8_EEENS6_IJNS7_ILi128EEENS7_ILi96EEENS7_ILi64EEEEEELi256ENS_10bfloat16_tEfNS_4arch4Sm90ELb1ELb0ELb1ELb0ELb0ELb0ELb1ELb1ELb0ELb1ELb1ELb0EEENS1_21CollectiveEpilogueFwdINS6_IJSA_NS7_ILi256EEESB_EEES9_SE_SG_Li256ELb0ELb1ELb1ELb0EEENS1_19SingleTileSchedulerILb0ELb1ELb1ELi128EEEEEEEEEvNT_6ParamsE,@function
        .size           _ZN7cutlass13device_kernelIN5flash11enable_sm90INS1_16FlashAttnFwdSm90INS1_25CollectiveMainloopFwdSm90ILi2EN4cute5tupleIJNS5_1CILi1EEES8_S8_EEENS6_IJNS7_ILi128EEENS7_ILi96EEENS7_ILi64EEEEEELi256ENS_10bfloat16_tEfNS_4arch4Sm90ELb1ELb0ELb1ELb0ELb0ELb0ELb1ELb1ELb0ELb1ELb1ELb0EEENS1_21CollectiveEpilogueFwdINS6_IJSA_NS7_ILi256EEESB_EEES9_SE_SG_Li256ELb0ELb1ELb1ELb0EEENS1_19SingleTileSchedulerILb0ELb1ELb1ELi128EEEEEEEEEvNT_6ParamsE,(.L_x_85 - _ZN7cutlass13device_kernelIN5flash11enable_sm90INS1_16FlashAttnFwdSm90INS1_25CollectiveMainloopFwdSm90ILi2EN4cute5tupleIJNS5_1CILi1EEES8_S8_EEENS6_IJNS7_ILi128EEENS7_ILi96EEENS7_ILi64EEEEEELi256ENS_10bfloat16_tEfNS_4arch4Sm90ELb1ELb0ELb1ELb0ELb0ELb0ELb1ELb1ELb0ELb1ELb1ELb0EEENS1_21CollectiveEpilogueFwdINS6_IJSA_NS7_ILi256EEESB_EEES9_SE_SG_Li256ELb0ELb1ELb1ELb0EEENS1_19SingleTileSchedulerILb0ELb1ELb1ELi128EEEEEEEEEvNT_6ParamsE)
        .other          _ZN7cutlass13device_kernelIN5flash11enable_sm90INS1_16FlashAttnFwdSm90INS1_25CollectiveMainloopFwdSm90ILi2EN4cute5tupleIJNS5_1CILi1EEES8_S8_EEENS6_IJNS7_ILi128EEENS7_ILi96EEENS7_ILi64EEEEEELi256ENS_10bfloat16_tEfNS_4arch4Sm90ELb1ELb0ELb1ELb0ELb0ELb0ELb1ELb1ELb0ELb1ELb1ELb0EEENS1_21CollectiveEpilogueFwdINS6_IJSA_NS7_ILi256EEESB_EEES9_SE_SG_Li256ELb0ELb1ELb1ELb0EEENS1_19SingleTileSchedulerILb0ELb1ELb1ELi128EEEEEEEEEvNT_6ParamsE,@"STO_CUDA_ENTRY STV_DEFAULT"
_ZN7cutlass13device_kernelIN5flash11enable_sm90INS1_16FlashAttnFwdSm90INS1_25CollectiveMainloopFwdSm90ILi2EN4cute5tupleIJNS5_1CILi1EEES8_S8_EEENS6_IJNS7_ILi128EEENS7_ILi96EEENS7_ILi64EEEEEELi256ENS_10bfloat16_tEfNS_4arch4Sm90ELb1ELb0ELb1ELb0ELb0ELb0ELb1ELb1ELb0ELb1ELb1ELb0EEENS1_21CollectiveEpilogueFwdINS6_IJSA_NS7_ILi256EEESB_EEES9_SE_SG_Li256ELb0ELb1ELb1ELb0EEENS1_19SingleTileSchedulerILb0ELb1ELb1ELi128EEEEEEEEEvNT_6ParamsE:
[----:B------:R-:W-:Y:S01]  /*0000*/  LDC R1, c[0x0][0x37c] ;  /* 0x0000df00ff017b82 */ /* 0x000fe20000000800 */
[----:B------:R-:W-:Y:S05]  /*0010*/  EXIT ;  /* 0x000000000000794d */ /* 0x000fea0003800000 */
.L_x_40:
        /* <DEDUP_REMOVED lines=14> */
.L_x_85:


//--------------------- .text._ZN7cutlass13device_kernelIN5flash11enable_sm90INS1_16FlashAttnFwdSm90INS1_25CollectiveMainloopFwdSm90ILi2EN4cute5tupleIJNS5_1CILi1EEES8_S8_EEENS6_IJNS7_ILi128EEENS7_ILi96EEENS7_ILi64EEEEEELi256ENS_10bfloat16_tEfNS_4arch4Sm90ELb1ELb0ELb1ELb1ELb0ELb0ELb0ELb1ELb0ELb1ELb1ELb0EEENS1_21CollectiveEpilogueFwdINS6_IJSA_NS7_ILi256EEESB_EEES9_SE_SG_Li256ELb1ELb1ELb1ELb0EEENS1_36VarlenDynamicPersistentTileSchedulerILi128ELi96ELi256ELi128ELb1ELb1ELb1ELb1ELb1ELb1EEEEEEEEEvNT_6ParamsE --------------------------
	.section	.text._ZN7cutlass13device_kernelIN5flash11enable_sm90INS1_16FlashAttnFwdSm90INS1_25CollectiveMainloopFwdSm90ILi2EN4cute5tupleIJNS5_1CILi1EEES8_S8_EEENS6_IJNS7_ILi128EEENS7_ILi96EEENS7_ILi64EEEEEELi256ENS_10bfloat16_tEfNS_4arch4Sm90ELb1ELb0ELb1ELb1ELb0ELb0ELb0ELb1ELb0ELb1ELb1ELb0EEENS1_21CollectiveEpilogueFwdINS6_IJSA_NS7_ILi256EEESB_EEES9_SE_SG_Li256ELb1ELb1ELb1ELb0EEENS1_36VarlenDynamicPersistentTileSchedulerILi128ELi96ELi256ELi128ELb1ELb1ELb1ELb1ELb1ELb1EEEEEEEEEvNT_6ParamsE,"ax",@progbits
	.align	128
.text._ZN7cutlass13device_kernelIN5flash11enable_sm90INS1_16FlashAttnFwdSm90INS1_25CollectiveMainloopFwdSm90ILi2EN4cute5tupleIJNS5_1CILi1EEES8_S8_EEENS6_IJNS7_ILi128EEENS7_ILi96EEENS7_ILi64EEEEEELi256ENS_10bfloat16_tEfNS_4arch4Sm90ELb1ELb0ELb1ELb1ELb0ELb0ELb0ELb1ELb0ELb1ELb1ELb0EEENS1_21CollectiveEpilogueFwdINS6_IJSA_NS7_ILi256EEESB_EEES9_SE_SG_Li256ELb1ELb1ELb1ELb0EEENS1_36VarlenDynamicPersistentTileSchedulerILi128ELi96ELi256ELi128ELb1ELb1ELb1ELb1ELb1ELb1EEEEEEEEEvNT_6ParamsE:
        .type           _ZN7cutlass13device_kernelIN5flash11enable_sm90INS1_16FlashAttnFwdSm90INS1_25CollectiveMainloopFwdSm90ILi2EN4cute5tupleIJNS5_1CILi1EEES8_S8_EEENS6_IJNS7_ILi128EEENS7_ILi96EEENS7_ILi64EEEEEELi256ENS_10bfloat16_tEfNS_4arch4Sm90ELb1ELb0ELb1ELb1ELb0ELb0ELb0ELb1ELb0ELb1ELb1ELb0EEENS1_21CollectiveEpilogueFwdINS6_IJSA_NS7_ILi256EEESB_EEES9_SE_SG_Li256ELb1ELb1ELb1ELb0EEENS1_36VarlenDynamicPersistentTileSchedulerILi128ELi96ELi256ELi128ELb1ELb1ELb1ELb1ELb1ELb1EEEEEEEEEvNT_6ParamsE,@function
        .size           _ZN7cutlass13device_kernelIN5flash11enable_sm90INS1_16FlashAttnFwdSm90INS1_25CollectiveMainloopFwdSm90ILi2EN4cute5tupleIJNS5_1CILi1EEES8_S8_EEENS6_IJNS7_ILi128EEENS7_ILi96EEENS7_ILi64EEEEEELi256ENS_10bfloat16_tEfNS_4arch4Sm90ELb1ELb0ELb1ELb1ELb0ELb0ELb0ELb1ELb0ELb1ELb1ELb0EEENS1_21CollectiveEpilogueFwdINS6_IJSA_NS7_ILi256EEESB_EEES9_SE_SG_Li256ELb1ELb1ELb1ELb0EEENS1_36VarlenDynamicPersistentTileSchedulerILi128ELi96ELi256ELi128ELb1ELb1ELb1ELb1ELb1ELb1EEEEEEEEEvNT_6ParamsE,(.L_x_86 - _ZN7cutlass13device_kernelIN5flash11enable_sm90INS1_16FlashAttnFwdSm90INS1_25CollectiveMainloopFwdSm90ILi2EN4cute5tupleIJNS5_1CILi1EEES8_S8_EEENS6_IJNS7_ILi128EEENS7_ILi96EEENS7_ILi64EEEEEELi256ENS_10bfloat16_tEfNS_4arch4Sm90ELb1ELb0ELb1ELb1ELb0ELb0ELb0ELb1ELb0ELb1ELb1ELb0EEENS1_21CollectiveEpilogueFwdINS6_IJSA_NS7_ILi256EEESB_EEES9_SE_SG_Li256ELb1ELb1ELb1ELb0EEENS1_36VarlenDynamicPersistentTileSchedulerILi128ELi96ELi256ELi128ELb1ELb1ELb1ELb1ELb1ELb1EEEEEEEEEvNT_6ParamsE)
        .other          _ZN7cutlass13device_kernelIN5flash11enable_sm90INS1_16FlashAttnFwdSm90INS1_25CollectiveMainloopFwdSm90ILi2EN4cute5tupleIJNS5_1CILi1EEES8_S8_EEENS6_IJNS7_ILi128EEENS7_ILi96EEENS7_ILi64EEEEEELi256ENS_10bfloat16_tEfNS_4arch4Sm90ELb1ELb0ELb1ELb1ELb0ELb0ELb0ELb1ELb0ELb1ELb1ELb0EEENS1_21CollectiveEpilogueFwdINS6_IJSA_NS7_ILi256EEESB_EEES9_SE_SG_Li256ELb1ELb1ELb1ELb0EEENS1_36VarlenDynamicPersistentTileSchedulerILi128ELi96ELi256ELi128ELb1ELb1ELb1ELb1ELb1ELb1EEEEEEEEEvNT_6ParamsE,@"STO_CUDA_ENTRY STV_DEFAULT"
_ZN7cutlass13device_kernelIN5flash11enable_sm90INS1_16FlashAttnFwdSm90INS1_25CollectiveMainloopFwdSm90ILi2EN4cute5tupleIJNS5_1CILi1EEES8_S8_EEENS6_IJNS7_ILi128EEENS7_ILi96EEENS7_ILi64EEEEEELi256ENS_10bfloat16_tEfNS_4arch4Sm90ELb1ELb0ELb1ELb1ELb0ELb0ELb0ELb1ELb0ELb1ELb1ELb0EEENS1_21CollectiveEpilogueFwdINS6_IJSA_NS7_ILi256EEESB_EEES9_SE_SG_Li256ELb1ELb1ELb1ELb0EEENS1_36VarlenDynamicPersistentTileSchedulerILi128ELi96ELi256ELi128ELb1ELb1ELb1ELb1ELb1ELb1EEEEEEEEEvNT_6ParamsE:
[----:B------:R-:W-:Y:S01]  /*0000*/  LDC R1, c[0x0][0x37c] ;  /* 0x0000df00ff017b82 */ /* 0x000fe20000000800 */
[----:B------:R-:W-:Y:S05]  /*0010*/  EXIT ;  /* 0x000000000000794d */ /* 0x000fea0003800000 */
.L_x_41:
        /* <DEDUP_REMOVED lines=14> */
.L_x_86:


//--------------------- .text._ZN7cutlass13device_kernelIN5flash11enable_sm90INS1_16FlashAttnFwdSm90INS1_25CollectiveMainloopFwdSm90ILi2EN4cute5tupleIJNS5_1CILi1EEES8_S8_EEENS6_IJNS7_ILi128EEENS7_ILi96EEENS7_ILi64EEEEEELi256ENS_10bfloat16_tEfNS_4arch4Sm90ELb1ELb0ELb1ELb1ELb0ELb1ELb0ELb1ELb0ELb1ELb1ELb0EEENS1_21CollectiveEpilogueFwdINS6_IJSA_NS7_ILi256EEESB_EEES9_SE_SG_Li256ELb1ELb1ELb1ELb0EEENS1_36VarlenDynamicPersistentTileSchedulerILi128ELi96ELi256ELi128ELb1ELb1ELb1ELb1ELb1ELb1EEEEEEEEEvNT_6ParamsE --------------------------
	.section	.text._ZN7cutlass13device_kernelIN5flash11enable_sm90INS1_16FlashAttnFwdSm90INS1_25CollectiveMainloopFwdSm90ILi2EN4cute5tupleIJNS5_1CILi1EEES8_S8_EEENS6_IJNS7_ILi128EEENS7_ILi96EEENS7_ILi64EEEEEELi256ENS_10bfloat16_tEfNS_4arch4Sm90ELb1ELb0ELb1ELb1ELb0ELb1ELb0ELb1ELb0ELb1ELb1ELb0EEENS1_21CollectiveEpilogueFwdINS6_IJSA_NS7_ILi256EEESB_EEES9_SE_SG_Li256ELb1ELb1ELb1ELb0EEENS1_36VarlenDynamicPersistentTileSchedulerILi128ELi96ELi256ELi128ELb1ELb1ELb1ELb1ELb1ELb1EEEEEEEEEvNT_6ParamsE,"ax",@progbits
	.align	128
.text._ZN7cutlass13device_kernelIN5flash11enable_sm90INS1_16FlashAttnFwdSm90INS1_25CollectiveMainloopFwdSm90ILi2EN4cute5tupleIJNS5_1CILi1EEES8_S8_EEENS6_IJNS7_ILi128EEENS7_ILi96EEENS7_ILi64EEEEEELi256ENS_10bfloat16_tEfNS_4arch4Sm90ELb1ELb0ELb1ELb1ELb0ELb1ELb0ELb1ELb0ELb1ELb1ELb0EEENS1_21CollectiveEpilogueFwdINS6_IJSA_NS7_ILi256EEESB_EEES9_SE_SG_Li256ELb1ELb1ELb1ELb0EEENS1_36VarlenDynamicPersistentTileSchedulerILi128ELi96ELi256ELi128ELb1ELb1ELb1ELb1ELb1ELb1EEEEEEEEEvNT_6ParamsE:
        .type           _ZN7cutlass13device_kernelIN5flash11enable_sm90INS1_16FlashAttnFwdSm90INS1_25CollectiveMainloopFwdSm90ILi2EN4cute5tupleIJNS5_1CILi1EEES8_S8_EEENS6_IJNS7_ILi128EEENS7_ILi96EEENS7_ILi64EEEEEELi256ENS_10bfloat16_tEfNS_4arch4Sm90ELb1ELb0ELb1ELb1ELb0ELb1ELb0ELb1ELb0ELb1ELb1ELb0EEENS1_21CollectiveEpilogueFwdINS6_IJSA_NS7_ILi256EEESB_EEES9_SE_SG_Li256ELb1ELb1ELb1ELb0EEENS1_36VarlenDynamicPersistentTileSchedulerILi128ELi96ELi256ELi128ELb1ELb1ELb1ELb1ELb1ELb1EEEEEEEEEvNT_6ParamsE,@function
        .size           _ZN7cutlass13device_kernelIN5flash11enable_sm90INS1_16FlashAttnFwdSm90INS1_25CollectiveMainloopFwdSm90ILi2EN4cute5tupleIJNS5_1CILi1EEES8_S8_EEENS6_IJNS7_ILi128EEENS7_ILi96EEENS7_ILi64EEEEEELi256ENS_10bfloat16_tEfNS_4arch4Sm90ELb1ELb0ELb1ELb1ELb0ELb1ELb0ELb1ELb0ELb1ELb1ELb0EEENS1_21CollectiveEpilogueFwdINS6_IJSA_NS7_ILi256EEESB_EEES9_SE_SG_Li256ELb1ELb1ELb1ELb0EEENS1_36VarlenDynamicPersistentTileSchedulerILi128ELi96ELi256ELi128ELb1ELb1ELb1ELb1ELb1ELb1EEEEEEEEEvNT_6ParamsE,(.L_x_87 - _ZN7cutlass13device_kernelIN5flash11enable_sm90INS1_16FlashAttnFwdSm90INS1_25CollectiveMainloopFwdSm90ILi2EN4cute5tupleIJNS5_1CILi1EEES8_S8_EEENS6_IJNS7_ILi128EEENS7_ILi96EEENS7_ILi64EEEEEELi256ENS_10bfloat16_tEfNS_4arch4Sm90ELb1ELb0ELb1ELb1ELb0ELb1ELb0ELb1ELb0ELb1ELb1ELb0EEENS1_21CollectiveEpilogueFwdINS6_IJSA_NS7_ILi256EEESB_EEES9_SE_SG_Li256ELb1ELb1ELb1ELb0EEENS1_36VarlenDynamicPersistentTileSchedulerILi128ELi96ELi256ELi128ELb1ELb1ELb1ELb1ELb1ELb1EEEEEEEEEvNT_6ParamsE)
        .other          _ZN7cutlass13device_kernelIN5flash11enable_sm90INS1_16FlashAttnFwdSm90INS1_25CollectiveMainloopFwdSm90ILi2EN4cute5tupleIJNS5_1CILi1EEES8_S8_EEENS6_IJNS7_ILi128EEENS7_ILi96EEENS7_ILi64EEEEEELi256ENS_10bfloat16_tEfNS_4arch4Sm90ELb1ELb0ELb1ELb1ELb0ELb1ELb0ELb1ELb0ELb1ELb1ELb0EEENS1_21CollectiveEpilogueFwdINS6_IJSA_NS7_ILi256EEESB_EEES9_SE_SG_Li256ELb1ELb1ELb1ELb0EEENS1_36VarlenDynamicPersistentTileSchedulerILi128ELi96ELi256ELi128ELb1ELb1ELb1ELb1ELb1ELb1EEEEEEEEEvNT_6ParamsE,@"STO_CUDA_ENTRY STV_DEFAULT"
_ZN7cutlass13device_kernelIN5flash11enable_sm90INS1_16FlashAttnFwdSm90INS1_25CollectiveMainloopFwdSm90ILi2EN4cute5tupleIJNS5_1CILi1EEES8_S8_EEENS6_IJNS7_ILi128EEENS7_ILi96EEENS7_ILi64EEEEEELi256ENS_10bfloat16_tEfNS_4arch4Sm90ELb1ELb0ELb1ELb1ELb0ELb1ELb0ELb1ELb0ELb1ELb1ELb0EEENS1_21CollectiveEpilogueFwdINS6_IJSA_NS7_ILi256EEESB_EEES9_SE_SG_Li256ELb1ELb1ELb1ELb0EEENS1_36VarlenDynamicPersistentTileSchedulerILi128ELi96ELi256ELi128ELb1ELb1ELb1ELb1ELb1ELb1EEEEEEEEEvNT_6ParamsE:
[----:B------:R-:W-:Y:S01]  /*0000*/  LDC R1, c[0x0][0x37c] ;  /* 0x0000df00ff017b82 */ /* 0x000fe20000000800 */
[----:B------:R-:W-:Y:S05]  /*0010*/  EXIT ;  /* 0x000000000000794d */ /* 0x000fea0003800000 */
.L_x_42:
        /* <DEDUP_REMOVED lines=14> */
.L_x_87:


//--------------------- .text._ZN7cutlass13device_kernelIN5flash11enable_sm90INS1_16FlashAttnFwdSm90INS1_25CollectiveMainloopFwdSm90ILi2EN4cute5tupleIJNS5_1CILi1EEES8_S8_EEENS6_IJNS7_ILi128EEENS7_ILi96EEENS7_ILi64EEEEEELi256ENS_10bfloat16_tEfNS_4arch4Sm90ELb1ELb0ELb1ELb1ELb0ELb0ELb1ELb1ELb0ELb1ELb1ELb0EEENS1_21CollectiveEpilogueFwdINS6_IJSA_NS7_ILi256EEESB_EEES9_SE_SG_Li256ELb1ELb1ELb1ELb0EEENS1_36VarlenDynamicPersistentTileSchedulerILi128ELi96ELi256ELi128ELb1ELb1ELb1ELb1ELb1ELb1EEEEEEEEEvNT_6ParamsE --------------------------
	.section	.text._ZN7cutlass13device_kernelIN5flash11enable_sm90INS1_16FlashAttnFwdSm90INS1_25CollectiveMainloopFwdSm90ILi2EN4cute5tupleIJNS5_1CILi1EEES8_S8_EEENS6_IJNS7_ILi128EEENS7_ILi96EEENS7_ILi64EEEEEELi256ENS_10bfloat16_tEfNS_4arch4Sm90ELb1ELb0ELb1ELb1ELb0ELb0ELb1ELb1ELb0ELb1ELb1ELb0EEENS1_21CollectiveEpilogueFwdINS6_IJSA_NS7_ILi256EEESB_EEES9_SE_SG_Li256ELb1ELb1ELb1ELb0EEENS1_36VarlenDynamicPersistentTileSchedulerILi128ELi96ELi256ELi128ELb1ELb1ELb1ELb1ELb1ELb1EEEEEEEEEvNT_6ParamsE,"ax",@progbits
	.align	128
.text._ZN7cutlass13device_kernelIN5flash11enable_sm90INS1_16FlashAttnFwdSm90INS1_25CollectiveMainloopFwdSm90ILi2EN4cute5tupleIJNS5_1CILi1EEES8_S8_EEENS6_IJNS7_ILi128EEENS7_ILi96EEENS7_ILi64EEEEEELi256ENS_10bfloat16_tEfNS_4arch4Sm90ELb1ELb0ELb1ELb1ELb0ELb0ELb1ELb1ELb0ELb1ELb1ELb0EEENS1_21CollectiveEpilogueFwdINS6_IJSA_NS7_ILi256EEESB_EEES9_SE_SG_Li256ELb1ELb1ELb1ELb0EEENS1_36VarlenDynamicPersistentTileSchedulerILi128ELi96ELi256ELi128ELb1ELb1ELb1ELb1ELb1ELb1EEEEEEEEEvNT_6ParamsE:
        .type           _ZN7cutlass13device_kernelIN5flash11enable_sm90INS1_16FlashAttnFwdSm90INS1_25CollectiveMainloopFwdSm90ILi2EN4cute5tupleIJNS5_1CILi1EEES8_S8_EEENS6_IJNS7_ILi128EEENS7_ILi96EEENS7_ILi64EEEEEELi256ENS_10bfloat16_tEfNS_4arch4Sm90ELb1ELb0ELb1ELb1ELb0ELb0ELb1ELb1ELb0ELb1ELb1ELb0EEENS1_21CollectiveEpilogueFwdINS6_IJSA_NS7_ILi256EEESB_EEES9_SE_SG_Li256ELb1ELb1ELb1ELb0EEENS1_36VarlenDynamicPersistentTileSchedulerILi128ELi96ELi256ELi128ELb1ELb1ELb1ELb1ELb1ELb1EEEEEEEEEvNT_6ParamsE,@function
        .size           _ZN7cutlass13device_kernelIN5flash11enable_sm90INS1_16FlashAttnFwdSm90INS1_25CollectiveMainloopFwdSm90ILi2EN4cute5tupleIJNS5_1CILi1EEES8_S8_EEENS6_IJNS7_ILi128EEENS7_ILi96EEENS7_ILi64EEEEEELi256ENS_10bfloat16_tEfNS_4arch4Sm90ELb1ELb0ELb1ELb1ELb0ELb0ELb1ELb1ELb0ELb1ELb1ELb0EEENS1_21CollectiveEpilogueFwdINS6_IJSA_NS7_ILi256EEESB_EEES9_SE_SG_Li256ELb1ELb1ELb1ELb0EEENS1_36VarlenDynamicPersistentTileSchedulerILi128ELi96ELi256ELi128ELb1ELb1ELb1ELb1ELb1ELb1EEEEEEEEEvNT_6ParamsE,(.L_x_88 - _ZN7cutlass13device_kernelIN5flash11enable_sm90INS1_16FlashAttnFwdSm90INS1_25CollectiveMainloopFwdSm90ILi2EN4cute5tupleIJNS5_1CILi1EEES8_S8_EEENS6_IJNS7_ILi128EEENS7_ILi96EEENS7_ILi64EEEEEELi256ENS_10bfloat16_tEfNS_4arch4Sm90ELb1ELb0ELb1ELb1ELb0ELb0ELb1ELb1ELb0ELb1ELb1ELb0EEENS1_21CollectiveEpilogueFwdINS6_IJSA_NS7_ILi256EEESB_EEES9_SE_SG_Li256ELb1ELb1ELb1ELb0EEENS1_36VarlenDynamicPersistentTileSchedulerILi128ELi96ELi256ELi128ELb1ELb1ELb1ELb1ELb1ELb1EEEEEEEEEvNT_6ParamsE)
        .other          _ZN7cutlass13device_kernelIN5flash11enable_sm90INS1_16FlashAttnFwdSm90INS1_25CollectiveMainloopFwdSm90ILi2EN4cute5tupleIJNS5_1CILi1EEES8_S8_EEENS6_IJNS7_ILi128EEENS7_ILi96EEENS7_ILi64EEEEEELi256ENS_10bfloat16_tEfNS_4arch4Sm90ELb1ELb0ELb1ELb1ELb0ELb0ELb1ELb1ELb0ELb1ELb1ELb0EEENS1_21CollectiveEpilogueFwdINS6_IJSA_NS7_ILi256EEESB_EEES9_SE_SG_Li256ELb1ELb1ELb1ELb0EEENS1_36VarlenDynamicPersistentTileSchedulerILi128ELi96ELi256ELi128ELb1ELb1ELb1ELb1ELb1ELb1EEEEEEEEEvNT_6ParamsE,@"STO_CUDA_ENTRY STV_DEFAULT"
_ZN7cutlass13device_kernelIN5flash11enable_sm90INS1_16FlashAttnFwdSm90INS1_25CollectiveMainloopFwdSm90ILi2EN4cute5tupleIJNS5_1CILi1EEES8_S8_EEENS6_IJNS7_ILi128EEENS7_ILi96EEENS7_ILi64EEEEEELi256ENS_10bfloat16_tEfNS_4arch4Sm90ELb1ELb0ELb1ELb1ELb0ELb0ELb1ELb1ELb0ELb1ELb1ELb0EEENS1_21CollectiveEpilogueFwdINS6_IJSA_NS7_ILi256EEESB_EEES9_SE_SG_Li256ELb1ELb1ELb1ELb0EEENS1_36VarlenDynamicPersistentTileSchedulerILi128ELi96ELi256ELi128ELb1ELb1ELb1ELb1ELb1ELb1EEEEEEEEEvNT_6ParamsE:
[----:B------:R-:W-:Y:S01]  /*0000*/  LDC R1, c[0x0][0x37c] ;  /* 0x0000df00ff017b82 */ /* 0x000fe20000000800 */
[----:B------:R-:W-:Y:S05]  /*0010*/  EXIT ;  /* 0x000000000000794d */ /* 0x000fea0003800000 */
.L_x_43:
        /* <DEDUP_REMOVED lines=14> */
.L_x_88:


//--------------------- .text._ZN7cutlass13device_kernelIN5flash11enable_sm90INS1_16FlashAttnFwdSm90INS1_25CollectiveMainloopFwdSm90ILi2EN4cute5tupleIJNS5_1CILi1EEES8_S8_EEENS6_IJNS7_ILi128EEENS7_ILi96EEENS7_ILi64EEEEEELi256ENS_10bfloat16_tEfNS_4arch4Sm90ELb1ELb0ELb1ELb1ELb0ELb1ELb1ELb1ELb0ELb1ELb1ELb0EEENS1_21CollectiveEpilogueFwdINS6_IJSA_NS7_ILi256EEESB_EEES9_SE_SG_Li256ELb1ELb1ELb1ELb0EEENS1_36VarlenDynamicPersistentTileSchedulerILi128ELi96ELi256ELi128ELb1ELb1ELb1ELb1ELb1ELb1EEEEEEEEEvNT_6ParamsE --------------------------
	.section	.text._ZN7cutlass13device_kernelIN5flash11enable_sm90INS1_16FlashAttnFwdSm90INS1_25CollectiveMainloopFwdSm90ILi2EN4cute5tupleIJNS5_1CILi1EEES8_S8_EEENS6_IJNS7_ILi128EEENS7_ILi96EEENS7_ILi64EEEEEELi256ENS_10bfloat16_tEfNS_4arch4Sm90ELb1ELb0ELb1ELb1ELb0ELb1ELb1ELb1ELb0ELb1ELb1ELb0EEENS1_21CollectiveEpilogueFwdINS6_IJSA_NS7_ILi256EEESB_EEES9_SE_SG_Li256ELb1ELb1ELb1ELb0EEENS1_36VarlenDynamicPersistentTileSchedulerILi128ELi96ELi256ELi128ELb1ELb1ELb1ELb1ELb1ELb1EEEEEEEEEvNT_6ParamsE,"ax",@progbits
	.align	128
.text._ZN7cutlass13device_kernelIN5flash11enable_sm90INS1_16FlashAttnFwdSm90INS1_25CollectiveMainloopFwdSm90ILi2EN4cute5tupleIJNS5_1CILi1EEES8_S8_EEENS6_IJNS7_ILi128EEENS7_ILi96EEENS7_ILi64EEEEEELi256ENS_10bfloat16_tEfNS_4arch4Sm90ELb1ELb0ELb1ELb1ELb0ELb1ELb1ELb1ELb0ELb1ELb1ELb0EEENS1_21CollectiveEpilogueFwdINS6_IJSA_NS7_ILi256EEESB_EEES9_SE_SG_Li256ELb1ELb1ELb1ELb0EEENS1_36VarlenDynamicPersistentTileSchedulerILi128ELi96ELi256ELi128ELb1ELb1ELb1ELb1ELb1ELb1EEEEEEEEEvNT_6ParamsE:
        .type           _ZN7cutlass13device_kernelIN5flash11enable_sm90INS1_16FlashAttnFwdSm90INS1_25CollectiveMainloopFwdSm90ILi2EN4cute5tupleIJNS5_1CILi1EEES8_S8_EEENS6_IJNS7_ILi128EEENS7_ILi96EEENS7_ILi64EEEEEELi256ENS_10bfloat16_tEfNS_4arch4Sm90ELb1ELb0ELb1ELb1ELb0ELb1ELb1ELb1ELb0ELb1ELb1ELb0EEENS1_21CollectiveEpilogueFwdINS6_IJSA_NS7_ILi256EEESB_EEES9_SE_SG_Li256ELb1ELb1ELb1ELb0EEENS1_36VarlenDynamicPersistentTileSchedulerILi128ELi96ELi256ELi128ELb1ELb1ELb1ELb1ELb1ELb1EEEEEEEEEvNT_6ParamsE,@function
        .size           _ZN7cutlass13device_kernelIN5flash11enable_sm90INS1_16FlashAttnFwdSm90INS1_25CollectiveMainloopFwdSm90ILi2EN4cute5tupleIJNS5_1CILi1EEES8_S8_EEENS6_IJNS7_ILi128EEENS7_ILi96EEENS7_ILi64EEEEEELi256ENS_10bfloat16_tEfNS_4arch4Sm90ELb1ELb0ELb1ELb1ELb0ELb1ELb1ELb1ELb0ELb1ELb1ELb0EEENS1_21CollectiveEpilogueFwdINS6_IJSA_NS7_ILi256EEESB_EEES9_SE_SG_Li256ELb1ELb1ELb1ELb0EEENS1_36VarlenDynamicPersistentTileSchedulerILi128ELi96ELi256ELi128ELb1ELb1ELb1ELb1ELb1ELb1EEEEEEEEEvNT_6ParamsE,(.L_x_89 - _ZN7cutlass13device_kernelIN5flash11enable_sm90INS1_16FlashAttnFwdSm90INS1_25CollectiveMainloopFwdSm90ILi2EN4cute5tupleIJNS5_1CILi1EEES8_S8_EEENS6_IJNS7_ILi128EEENS7_ILi96EEENS7_ILi64EEEEEELi256ENS_10bfloat16_tEfNS_4arch4Sm90ELb1ELb0ELb1ELb1ELb0ELb1ELb1ELb1ELb0ELb1ELb1ELb0EEENS1_21CollectiveEpilogueFwdINS6_IJSA_NS7_ILi256EEESB_EEES9_SE_SG_Li256ELb1ELb1ELb1ELb0EEENS1_36VarlenDynamicPersistentTileSchedulerILi128ELi96ELi256ELi128ELb1ELb1ELb1ELb1ELb1ELb1EEEEEEEEEvNT_6ParamsE)
        .other          _ZN7cutlass13device_kernelIN5flash11enable_sm90INS1_16FlashAttnFwdSm90INS1_25CollectiveMainloopFwdSm90ILi2EN4cute5tupleIJNS5_1CILi1EEES8_S8_EEENS6_IJNS7_ILi128EEENS7_ILi96EEENS7_ILi64EEEEEELi256ENS_10bfloat16_tEfNS_4arch4Sm90ELb1ELb0ELb1ELb1ELb0ELb1ELb1ELb1ELb0ELb1ELb1ELb0EEENS1_21CollectiveEpilogueFwdINS6_IJSA_NS7_ILi256EEESB_EEES9_SE_SG_Li256ELb1ELb1ELb1ELb0EEENS1_36VarlenDynamicPersistentTileSchedulerILi128ELi96ELi256ELi128ELb1ELb1ELb1ELb1ELb1ELb1EEEEEEEEEvNT_6ParamsE,@"STO_CUDA_ENTRY STV_DEFAULT"
_ZN7cutlass13device_kernelIN5flash11enable_sm90INS1_16FlashAttnFwdSm90INS1_25CollectiveMainloopFwdSm90ILi2EN4cute5tupleIJNS5_1CILi1EEES8_S8_EEENS6_IJNS7_ILi128EEENS7_ILi96EEENS7_ILi64EEEEEELi256ENS_10bfloat16_tEfNS_4arch4Sm90ELb1ELb0ELb1ELb1ELb0ELb1ELb1ELb1ELb0ELb1ELb1ELb0EEENS1_21CollectiveEpilogueFwdINS6_IJSA_NS7_ILi256EEESB_EEES9_SE_SG_Li256ELb1ELb1ELb1ELb0EEENS1_36VarlenDynamicPersistentTileSchedulerILi128ELi96ELi256ELi128ELb1ELb1ELb1ELb1ELb1ELb1EEEEEEEEEvNT_6ParamsE:
[----:B------:R-:W-:Y:S01]  /*0000*/  LDC R1, c[0x0][0x37c] ;  /* 0x0000df00ff017b82 */ /* 0x000fe20000000800 */
[----:B------:R-:W-:Y:S05]  /*0010*/  EXIT ;  /* 0x000000000000794d */ /* 0x000fea0003800000 */
.L_x_44:
        /* <DEDUP_REMOVED lines=14> */
.L_x_89:


//--------------------- .nv.shared.reserved.0     --------------------------
	.section	.nv.shared.reserved.0,"aw",@nobits
	.weak		__nv_reservedSMEM_offset_0_alias
	.size		__nv_reservedSMEM_offset_0_alias, 0, 64
	.other		__nv_reservedSMEM_offset_0_alias,@"STO_CUDA_RESERVED_SHARED STV_DEFAULT"
__nv_reservedSMEM_offset_0_alias:
	.zero		0
	.zero		64


//--------------------- .nv.global                --------------------------
	.section	.nv.global,"aw",@nobits
.nv.global:
	.type		_ZN81_INTERNAL_3289248a_45_flash_fwd_hdimdiff_bf16_split_softcap_sm90_cu_9d2915ae_37604cute1_E,@object
	.size		_ZN81_INTERNAL_3289248a_45_flash_fwd_hdimdiff_bf16_split_softcap_sm90_cu_9d2915ae_37604cute1_E,(_ZN81_INTERNAL_3289248a_45_flash_fwd_hdimdiff_bf16_split_softcap_sm90_cu_9d2915ae_37604cuda3std3__45__cpo6cbeginE - _ZN81_INTERNAL_3289248a_45_flash_fwd_hdimdiff_bf16_split_softcap_sm90_cu_9d2915ae_37604cute1_E)
_ZN81_INTERNAL_3289248a_45_flash_fwd_hdimdiff_bf16_split_softcap_sm90_cu_9d2915ae_37604cute1_E:
	.zero		1
	.type		_ZN81_INTERNAL_3289248a_45_flash_fwd_hdimdiff_bf16_split_softcap_sm90_cu_9d2915ae_37604cuda3std3__45__cpo6cbeginE,@object
	.size		_ZN81_INTERNAL_3289248a_45_flash_fwd_hdimdiff_bf16_split_softcap_sm90_cu_9d2915ae_37604cuda3std3__45__cpo6cbeginE,(_ZN81_INTERNAL_3289248a_45_flash_fwd_hdimdiff_bf16_split_softcap_sm90_cu_9d2915ae_37604cuda3std3__48in_placeE - _ZN81_INTERNAL_3289248a_45_flash_fwd_hdimdiff_bf16_split_softcap_sm90_cu_9d2915ae_37604cuda3std3__45__cpo6cbeginE)
_ZN81_INTERNAL_3289248a_45_flash_fwd_hdimdiff_bf16_split_softcap_sm90_cu_9d2915ae_37604cuda3std3__45__cpo6cbeginE:
	.zero		1
	.type		_ZN81_INTERNAL_3289248a_45_flash_fwd_hdimdiff_bf16_split_softcap_sm90_cu_9d2915ae_37604cuda3std3__48in_placeE,@object
	.size		_ZN81_INTERNAL_3289248a_45_flash_fwd_hdimdiff_bf16_split_softcap_sm90_cu_9d2915ae_37604cuda3std3__48in_placeE,(_ZN81_INTERNAL_3289248a_45_flash_fwd_hdimdiff_bf16_split_softcap_sm90_cu_9d2915ae_37604cuda3std6ranges3__45__cpo9iter_moveE - _ZN81_INTERNAL_3289248a_45_flash_fwd_hdimdiff_bf16_split_softcap_sm90_cu_9d2915ae_37604cuda3std3__48in_placeE)
_ZN81_INTERNAL_3289248a_45_flash_fwd_hdimdiff_bf16_split_softcap_sm90_cu_9d2915ae_37604cuda3std3__48in_placeE:
	.zero		1
	.type		_ZN81_INTERNAL_3289248a_45_flash_fwd_hdimdiff_bf16_split_softcap_sm90_cu_9d2915ae_37604cuda3std6ranges3__45__cpo9iter_moveE,@object
	.size		_ZN81_INTERNAL_3289248a_45_flash_fwd_hdimdiff_bf16_split_softcap_sm90_cu_9d2915ae_37604cuda3std6ranges3__45__cpo9iter_moveE,(_ZN81_INTERNAL_3289248a_45_flash_fwd_hdimdiff_bf16_split_softcap_sm90_cu_9d2915ae_37604cuda3std3__45__cpo5beginE - _ZN81_INTERNAL_3289248a_45_flash_fwd_hdimdiff_bf16_split_softcap_sm90_cu_9d2915ae_37604cuda3std6ranges3__45__cpo9iter_moveE)
_ZN81_INTERNAL_3289248a_45_flash_fwd_hdimdiff_bf16_split_softcap_sm90_cu_9d2915ae_37604cuda3std6ranges3__45__cpo9iter_moveE:
	.zero		1
	.type		_ZN81_INTERNAL_3289248a_45_flash_fwd_hdimdiff_bf16_split_softcap_sm90_cu_9d2915ae_37604cuda3std3__45__cpo5beginE,@object
	.size		_ZN81_INTERNAL_3289248a_45_flash_fwd_hdimdiff_bf16_split_softcap_sm90_cu_9d2915ae_37604cuda3std3__45__cpo5beginE,(_ZN81_INTERNAL_3289248a_45_flash_fwd_hdimdiff_bf16_split_softcap_sm90_cu_9d2915ae_37604cuda3std3__483_GLOBAL__N__3289248a_45_flash_fwd_hdimdiff_bf16_split_softcap_sm90_cu_9d2915ae_37606ignoreE - _ZN81_INTERNAL_3289248a_45_flash_fwd_hdimdiff_bf16_split_softcap_sm90_cu_9d2915ae_37604cuda3std3__45__cpo5beginE)
_ZN81_INTERNAL_3289248a_45_flash_fwd_hdimdiff_bf16_split_softcap_sm90_cu_9d2915ae_37604cuda3std3__45__cpo5beginE:
	.zero		1
	.type		_ZN81_INTERNAL_3289248a_45_flash_fwd_hdimdiff_bf16_split_softcap_sm90_cu_9d2915ae_37604cuda3std3__483_GLOBAL__N__3289248a_45_flash_fwd_hdimdiff_bf16_split_softcap_sm90_cu_9d2915ae_37606ignoreE,@object
	.size		_ZN81_INTERNAL_3289248a_45_flash_fwd_hdimdiff_bf16_split_softcap_sm90_cu_9d2915ae_37604cuda3std3__483_GLOBAL__N__3289248a_45_flash_fwd_hdimdiff_bf16_split_softcap_sm90_cu_9d2915ae_37606ignoreE,(_ZN81_INTERNAL_3289248a_45_flash_fwd_hdimdiff_bf16_split_softcap_sm90_cu_9d2915ae_37604cute7productE - _ZN81_INTERNAL_3289248a_45_flash_fwd_hdimdiff_bf16_split_softcap_sm90_cu_9d2915ae_37604cuda3std3__483_GLOBAL__N__3289248a_45_flash_fwd_hdimdiff_bf16_split_softcap_sm90_cu_9d2915ae_37606ignoreE)
_ZN81_INTERNAL_3289248a_45_flash_fwd_hdimdiff_bf16_split_softcap_sm90_cu_9d2915ae_37604cuda3std3__483_GLOBAL__N__3289248a_45_flash_fwd_hdimdiff_bf16_split_softcap_sm90_cu_9d2915ae_37606ignoreE:
	.zero		1
	.type		_ZN81_INTERNAL_3289248a_45_flash_fwd_hdimdiff_bf16_split_softcap_sm90_cu_9d2915ae_37604cute7productE,@object
	.size		_ZN81_INTERNAL_3289248a_45_flash_fwd_hdimdiff_bf16_split_softcap_sm90_cu_9d2915ae_37604cute7productE,(_ZN81_INTERNAL_3289248a_45_flash_fwd_hdimdiff_bf16_split_softcap_sm90_cu_9d2915ae_37604cuda3std3__45__cpo3endE - _ZN81_INTERNAL_3289248a_45_flash_fwd_hdimdiff_bf16_split_softcap_sm90_cu_9d2915ae_37604cute7productE)
_ZN81_INTERNAL_3289248a_45_flash_fwd_hdimdiff_bf16_split_softcap_sm90_cu_9d2915ae_37604cute7productE:
	.zero		1
	.type		_ZN81_INTERNAL_3289248a_45_flash_fwd_hdimdiff_bf16_split_softcap_sm90_cu_9d2915ae_37604cuda3std3__45__cpo3endE,@object
	.size		_ZN81_INTERNAL_3289248a_45_flash_fwd_hdimdiff_bf16_split_softcap_sm90_cu_9d2915ae_37604cuda3std3__45__cpo3endE,(_ZN81_INTERNAL_3289248a_45_flash_fwd_hdimdiff_bf16_split_softcap_sm90_cu_9d2915ae_37604cuda3std3__419piecewise_constructE - _ZN81_INTERNAL_3289248a_45_flash_fwd_hdimdiff_bf16_split_softcap_sm90_cu_9d2915ae_37604cuda3std3__45__cpo3endE)
_ZN81_INTERNAL_3289248a_45_flash_fwd_hdimdiff_bf16_split_softcap_sm90_cu_9d2915ae_37604cuda3std3__45__cpo3endE:
	.zero		1
	.type		_ZN81_INTERNAL_3289248a_45_flash_fwd_hdimdiff_bf16_split_softcap_sm90_cu_9d2915ae_37604cuda3std3__419piecewise_constructE,@object
	.size		_ZN81_INTERNAL_3289248a_45_flash_fwd_hdimdiff_bf16_split_softcap_sm90_cu_9d2915ae_37604cuda3std3__419piecewise_constructE,(_ZN81_INTERNAL_3289248a_45_flash_fwd_hdimdiff_bf16_split_softcap_sm90_cu_9d2915ae_37604cuda3std3__45__cpo4cendE - _ZN81_INTERNAL_3289248a_45_flash_fwd_hdimdiff_bf16_split_softcap_sm90_cu_9d2915ae_37604cuda3std3__419piecewise_constructE)
_ZN81_INTERNAL_3289248a_45_flash_fwd_hdimdiff_bf16_split_softcap_sm90_cu_9d2915ae_37604cuda3std3__419piecewise_constructE:
	.zero		1
	.type		_ZN81_INTERNAL_3289248a_45_flash_fwd_hdimdiff_bf16_split_softcap_sm90_cu_9d2915ae_37604cuda3std3__45__cpo4cendE,@object
	.size		_ZN81_INTERNAL_3289248a_45_flash_fwd_hdimdiff_bf16_split_softcap_sm90_cu_9d2915ae_37604cuda3std3__45__cpo4cendE,(_ZN81_INTERNAL_3289248a_45_flash_fwd_hdimdiff_bf16_split_softcap_sm90_cu_9d2915ae_37604cuda3std6ranges3__45__cpo4swapE - _ZN81_INTERNAL_3289248a_45_flash_fwd_hdimdiff_bf16_split_softcap_sm90_cu_9d2915ae_37604cuda3std3__45__cpo4cendE)
_ZN81_INTERNAL_3289248a_45_flash_fwd_hdimdiff_bf16_split_softcap_sm90_cu_9d2915ae_37604cuda3std3__45__cpo4cendE:
	.zero		1
	.type		_ZN81_INTERNAL_3289248a_45_flash_fwd_hdimdiff_bf16_split_softcap_sm90_cu_9d2915ae_37604cuda3std6ranges3__45__cpo4swapE,@object
	.size		_ZN81_INTERNAL_3289248a_45_flash_fwd_hdimdiff_bf16_split_softcap_sm90_cu_9d2915ae_37604cuda3std6ranges3__45__cpo4swapE,(.L_7 - _ZN81_INTERNAL_3289248a_45_flash_fwd_hdimdiff_bf16_split_softcap_sm90_cu_9d2915ae_37604cuda3std6ranges3__45__cpo4swapE)
_ZN81_INTERNAL_3289248a_45_flash_fwd_hdimdiff_bf16_split_softcap_sm90_cu_9d2915ae_37604cuda3std6ranges3__45__cpo4swapE:
	.zero		1
.L_7:


//--------------------- .nv.constant0._ZN7cutlass13device_kernelIN5flash11enable_sm90INS1_16FlashAttnFwdSm90INS1_25CollectiveMainloopFwdSm90ILi2EN4cute5tupleIJNS5_1CILi1EEES8_S8_EEENS6_IJNS7_ILi128EEESA_NS7_ILi192EEEEEELi128ENS_10bfloat16_tEfNS_4arch4Sm90ELb0ELb0ELb1ELb0ELb0ELb0ELb0ELb1ELb1ELb1ELb1ELb0EEENS1_21CollectiveEpilogueFwdINS6_IJSA_SA_SA_EEES9_SD_SF_Li256ELb0ELb1ELb1ELb0EEENS1_19SingleTileSchedulerILb0ELb1ELb1ELi128EEEEEEEEEvNT_6ParamsE --------------------------
	.section	.nv.constant0._ZN7cutlass13device_kernelIN5flash11enable_sm90INS1_16FlashAttnFwdSm90INS1_25CollectiveMainloopFwdSm90ILi2EN4cute5tupleIJNS5_1CILi1EEES8_S8_EEENS6_IJNS7_ILi128EEESA_NS7_ILi192EEEEEELi128ENS_10bfloat16_tEfNS_4arch4Sm90ELb0ELb0ELb1ELb0ELb0ELb0ELb0ELb1ELb1ELb1ELb1ELb0EEENS1_21CollectiveEpilogueFwdINS6_IJSA_SA_SA_EEES9_SD_SF_Li256ELb0ELb1ELb1ELb0EEENS1_19SingleTileSchedulerILb0ELb1ELb1ELi128EEEEEEEEEvNT_6ParamsE,"a",@progbits
	.sectionflags	@""
	.align	4
.nv.constant0._ZN7cutlass13device_kernelIN5flash11enable_sm90INS1_16FlashAttnFwdSm90INS1_25CollectiveMainloopFwdSm90ILi2EN4cute5tupleIJNS5_1CILi1EEES8_S8_EEENS6_IJNS7_ILi128EEESA_NS7_ILi192EEEEEELi128ENS_10bfloat16_tEfNS_4arch4Sm90ELb0ELb0ELb1ELb0ELb0ELb0ELb0ELb1ELb1ELb1ELb1ELb0EEENS1_21CollectiveEpilogueFwdINS6_IJSA_SA_SA_EEES9_SD_SF_Li256ELb0ELb1ELb1ELb0EEENS1_19SingleTileSchedulerILb0ELb1ELb1ELi128EEEEEEEEEvNT_6ParamsE:
	.zero		3456


//--------------------- .nv.constant0._ZN7cutlass13device_kernelIN5flash11enable_sm90INS1_16FlashAttnFwdSm90INS1_25CollectiveMainloopFwdSm90ILi2EN4cute5tupleIJNS5_1CILi1EEES8_S8_EEENS6_IJNS7_ILi128EEESA_NS7_ILi192EEEEEELi128ENS_10bfloat16_tEfNS_4arch4Sm90ELb0ELb0ELb1ELb1ELb0ELb0ELb0ELb1ELb1ELb1ELb1ELb0EEENS1_21CollectiveEpilogueFwdINS6_IJSA_SA_SA_EEES9_SD_SF_Li256ELb1ELb1ELb1ELb0EEENS1_36VarlenDynamicPersistentTileSchedulerILi128ELi128ELi256ELi128ELb1ELb1ELb1ELb0ELb1ELb1EEEEEEEEEvNT_6ParamsE --------------------------
	.section	.nv.constant0._ZN7cutlass13device_kernelIN5flash11enable_sm90INS1_16FlashAttnFwdSm90INS1_25CollectiveMainloopFwdSm90ILi2EN4cute5tupleIJNS5_1CILi1EEES8_S8_EEENS6_IJNS7_ILi128EEESA_NS7_ILi192EEEEEELi128ENS_10bfloat16_tEfNS_4arch4Sm90ELb0ELb0ELb1ELb1ELb0ELb0ELb0ELb1ELb1ELb1ELb1ELb0EEENS1_21CollectiveEpilogueFwdINS6_IJSA_SA_SA_EEES9_SD_SF_Li256ELb1ELb1ELb1ELb0EEENS1_36VarlenDynamicPersistentTileSchedulerILi128ELi128ELi256ELi128ELb1ELb1ELb1ELb0ELb1ELb1EEEEEEEEEvNT_6ParamsE,"a",@progbits
	.sectionflags	@""
	.align	4
.nv.constant0._ZN7cutlass13device_kernelIN5flash11enable_sm90INS1_16FlashAttnFwdSm90INS1_25CollectiveMainloopFwdSm90ILi2EN4cute5tupleIJNS5_1CILi1EEES8_S8_EEENS6_IJNS7_ILi128EEESA_NS7_ILi192EEEEEELi128ENS_10bfloat16_tEfNS_4arch4Sm90ELb0ELb0ELb1ELb1ELb0ELb0ELb0ELb1ELb1ELb1ELb1ELb0EEENS1_21CollectiveEpilogueFwdINS6_IJSA_SA_SA_EEES9_SD_SF_Li256ELb1ELb1ELb1ELb0EEENS1_36VarlenDynamicPersistentTileSchedulerILi128ELi128ELi256ELi128ELb1ELb1ELb1ELb0ELb1ELb1EEEEEEEEEvNT_6ParamsE:
	.zero		3584


//--------------------- .nv.constant0._ZN7cutlass13device_kernelIN5flash11enable_sm90INS1_16FlashAttnFwdSm90INS1_25CollectiveMainloopFwdSm90ILi2EN4cute5tupleIJNS5_1CILi1EEES8_S8_EEENS6_IJNS7_ILi128EEESA_NS7_ILi192EEEEEELi128ENS_10bfloat16_tEfNS_4arch4Sm90ELb0ELb0ELb1ELb1ELb0ELb1ELb0ELb1ELb1ELb1ELb1ELb0EEENS1_21CollectiveEpilogueFwdINS6_IJSA_SA_SA_EEES9_SD_SF_Li256ELb1ELb1ELb1ELb0EEENS1_36VarlenDynamicPersistentTileSchedulerILi128ELi128ELi256ELi128ELb1ELb1ELb1ELb0ELb1ELb1EEEEEEEEEvNT_6ParamsE --------------------------
	.section	.nv.constant0._ZN7cutlass13device_kernelIN5flash11enable_sm90INS1_16FlashAttnFwdSm90INS1_25CollectiveMainloopFwdSm90ILi2EN4cute5tupleIJNS5_1CILi1EEES8_S8_EEENS6_IJNS7_ILi128EEESA_NS7_ILi192EEEEEELi128ENS_10bfloat16_tEfNS_4arch4Sm90ELb0ELb0ELb1ELb1ELb0ELb1ELb0ELb1ELb1ELb1ELb1ELb0EEENS1_21CollectiveEpilogueFwdINS6_IJSA_SA_SA_EEES9_SD_SF_Li256ELb1ELb1ELb1ELb0EEENS1_36VarlenDynamicPersistentTileSchedulerILi128ELi128ELi256ELi128ELb1ELb1ELb1ELb0ELb1ELb1EEEEEEEEEvNT_6ParamsE,"a",@progbits
	.sectionflags	@""
	.align	4
.nv.constant0._ZN7cutlass13device_kernelIN5flash11enable_sm90INS1_16FlashAttnFwdSm90INS1_25CollectiveMainloopFwdSm90ILi2EN4cute5tupleIJNS5_1CILi1EEES8_S8_EEENS6_IJNS7_ILi128EEESA_NS7_ILi192EEEEEELi128ENS_10bfloat16_tEfNS_4arch4Sm90ELb0ELb0ELb1ELb1ELb0ELb1ELb0ELb1ELb1ELb1ELb1ELb0EEENS1_21CollectiveEpilogueFwdINS6_IJSA_SA_SA_EEES9_SD_SF_Li256ELb1ELb1ELb1ELb0EEENS1_36VarlenDynamicPersistentTileSchedulerILi128ELi128ELi256ELi128ELb1ELb1ELb1ELb0ELb1ELb1EEEEEEEEEvNT_6ParamsE:
	.zero		3584


//--------------------- .nv.constant0._ZN7cutlass13device_kernelIN5flash11enable_sm90INS1_16FlashAttnFwdSm90INS1_25CollectiveMainloopFwdSm90ILi2EN4cute5tupleIJNS5_1CILi1EEES8_S8_EEENS6_IJNS7_ILi128EEENS7_ILi96EEENS7_ILi192EEEEEELi128ENS_10bfloat16_tEfNS_4arch4Sm90ELb0ELb1ELb1ELb0ELb0ELb0ELb0ELb1ELb1ELb1ELb1ELb0EEENS1_21CollectiveEpilogueFwdINS6_IJSA_SA_SB_EEES9_SE_SG_Li256ELb0ELb1ELb1ELb0EEENS1_19SingleTileSchedulerILb0ELb1ELb1ELi128EEEEEEEEEvNT_6ParamsE --------------------------
	.section	.nv.constant0._ZN7cutlass13device_kernelIN5flash11enable_sm90INS1_16FlashAttnFwdSm90INS1_25CollectiveMainloopFwdSm90ILi2EN4cute5tupleIJNS5_1CILi1EEES8_S8_EEENS6_IJNS7_ILi128EEENS7_ILi96EEENS7_ILi192EEEEEELi128ENS_10bfloat16_tEfNS_4arch4Sm90ELb0ELb1ELb1ELb0ELb0ELb0ELb0ELb1ELb1ELb1ELb1ELb0EEENS1_21CollectiveEpilogueFwdINS6_IJSA_SA_SB_EEES9_SE_SG_Li256ELb0ELb1ELb1ELb0EEENS1_19SingleTileSchedulerILb0ELb1ELb1ELi128EEEEEEEEEvNT_6ParamsE,"a",@progbits
	.sectionflags	@""
	.align	4
.nv.constant0._ZN7cutlass13device_kernelIN5flash11enable_sm90INS1_16FlashAttnFwdSm90INS1_25CollectiveMainloopFwdSm90ILi2EN4cute5tupleIJNS5_1CILi1EEES8_S8_EEENS6_IJNS7_ILi128EEENS7_ILi96EEENS7_ILi192EEEEEELi128ENS_10bfloat16_tEfNS_4arch4Sm90ELb0ELb1ELb1ELb0ELb0ELb0ELb0ELb1ELb1ELb1ELb1ELb0EEENS1_21CollectiveEpilogueFwdINS6_IJSA_SA_SB_EEES9_SE_SG_Li256ELb0ELb1ELb1ELb0EEENS1_19SingleTileSchedulerILb0ELb1ELb1ELi128EEEEEEEEEvNT_6ParamsE:
	.zero		3456


//--------------------- .nv.constant0._ZN7cutlass13device_kernelIN5flash11enable_sm90INS1_16FlashAttnFwdSm90INS1_25CollectiveMainloopFwdSm90ILi2EN4cute5tupleIJNS5_1CILi1EEES8_S8_EEENS6_IJNS7_ILi128EEENS7_ILi96EEENS7_ILi192EEEEEELi128ENS_10bfloat16_tEfNS_4arch4Sm90ELb0ELb1ELb1ELb1ELb0ELb0ELb0ELb1ELb1ELb1ELb1ELb0EEENS1_21CollectiveEpilogueFwdINS6_IJSA_SA_SB_EEES9_SE_SG_Li256ELb1ELb1ELb1ELb0EEENS1_36VarlenDynamicPersistentTileSchedulerILi128ELi96ELi256ELi128ELb1ELb1ELb1ELb1ELb0ELb1EEEEEEEEEvNT_6ParamsE --------------------------
	.section	.nv.constant0._ZN7cutlass13device_kernelIN5flash11enable_sm90INS1_16FlashAttnFwdSm90INS1_25CollectiveMainloopFwdSm90ILi2EN4cute5tupleIJNS5_1CILi1EEES8_S8_EEENS6_IJNS7_ILi128EEENS7_ILi96EEENS7_ILi192EEEEEELi128ENS_10bfloat16_tEfNS_4arch4Sm90ELb0ELb1ELb1ELb1ELb0ELb0ELb0ELb1ELb1ELb1ELb1ELb0EEENS1_21CollectiveEpilogueFwdINS6_IJSA_SA_SB_EEES9_SE_SG_Li256ELb1ELb1ELb1ELb0EEENS1_36VarlenDynamicPersistentTileSchedulerILi128ELi96ELi256ELi128ELb1ELb1ELb1ELb1ELb0ELb1EEEEEEEEEvNT_6ParamsE,"a",@progbits
	.sectionflags	@""
	.align	4
.nv.constant0._ZN7cutlass13device_kernelIN5flash11enable_sm90INS1_16FlashAttnFwdSm90INS1_25CollectiveMainloopFwdSm90ILi2EN4cute5tupleIJNS5_1CILi1EEES8_S8_EEENS6_IJNS7_ILi128EEENS7_ILi96EEENS7_ILi192EEEEEELi128ENS_10bfloat16_tEfNS_4arch4Sm90ELb0ELb1ELb1ELb1ELb0ELb0ELb0ELb1ELb1ELb1ELb1ELb0EEENS1_21CollectiveEpilogueFwdINS6_IJSA_SA_SB_EEES9_SE_SG_Li256ELb1ELb1ELb1ELb0EEENS1_36VarlenDynamicPersistentTileSchedulerILi128ELi96ELi256ELi128ELb1ELb1ELb1ELb1ELb0ELb1EEEEEEEEEvNT_6ParamsE:
	.zero		3584


//--------------------- .nv.constant0._ZN7cutlass13device_kernelIN5flash11enable_sm90INS1_16FlashAttnFwdSm90INS1_25CollectiveMainloopFwdSm90ILi2EN4cute5tupleIJNS5_1CILi1EEES8_S8_EEENS6_IJNS7_ILi128EEENS7_ILi96EEENS7_ILi192EEEEEELi128ENS_10bfloat16_tEfNS_4arch4Sm90ELb0ELb1ELb1ELb1ELb0ELb1ELb0ELb1ELb1ELb1ELb1ELb0EEENS1_21CollectiveEpilogueFwdINS6_IJSA_SA_SB_EEES9_SE_SG_Li256ELb1ELb1ELb1ELb0EEENS1_36VarlenDynamicPersistentTileSchedulerILi128ELi96ELi256ELi128ELb1ELb1ELb1ELb1ELb0ELb1EEEEEEEEEvNT_6ParamsE --------------------------
	.section	.nv.constant0._ZN7cutlass13device_kernelIN5flash11enable_sm90INS1_16FlashAttnFwdSm90INS1_25CollectiveMainloopFwdSm90ILi2EN4cute5tupleIJNS5_1CILi1EEES8_S8_EEENS6_IJNS7_ILi128EEENS7_ILi96EEENS7_ILi192EEEEEELi128ENS_10bfloat16_tEfNS_4arch4Sm90ELb0ELb1ELb1ELb1ELb0ELb1ELb0ELb1ELb1ELb1ELb1ELb0EEENS1_21CollectiveEpilogueFwdINS6_IJSA_SA_SB_EEES9_SE_SG_Li256ELb1ELb1ELb1ELb0EEENS1_36VarlenDynamicPersistentTileSchedulerILi128ELi96ELi256ELi128ELb1ELb1ELb1ELb1ELb0ELb1EEEEEEEEEvNT_6ParamsE,"a",@progbits
	.sectionflags	@""
	.align	4
.nv.constant0._ZN7cutlass13device_kernelIN5flash11enable_sm90INS1_16FlashAttnFwdSm90INS1_25CollectiveMainloopFwdSm90ILi2EN4cute5tupleIJNS5_1CILi1EEES8_S8_EEENS6_IJNS7_ILi128EEENS7_ILi96EEENS7_ILi192EEEEEELi128ENS_10bfloat16_tEfNS_4arch4Sm90ELb0ELb1ELb1ELb1ELb0ELb1ELb0ELb1ELb1ELb1ELb1ELb0EEENS1_21CollectiveEpilogueFwdINS6_IJSA_SA_SB_EEES9_SE_SG_Li256ELb1ELb1ELb1ELb0EEENS1_36VarlenDynamicPersistentTileSchedulerILi128ELi96ELi256ELi128ELb1ELb1ELb1ELb1ELb0ELb1EEEEEEEEEvNT_6ParamsE:
	.zero		3584


//--------------------- .nv.constant0._ZN7cutlass13device_kernelIN5flash11enable_sm90INS1_16FlashAttnFwdSm90INS1_25CollectiveMainloopFwdSm90ILi2EN4cute5tupleIJNS5_1CILi1EEES8_S8_EEENS6_IJNS7_ILi128EEESA_NS7_ILi192EEEEEELi128ENS_10bfloat16_tEfNS_4arch4Sm90ELb1ELb0ELb1ELb0ELb0ELb0ELb0ELb1ELb1ELb1ELb1ELb0EEENS1_21CollectiveEpilogueFwdINS6_IJSA_SA_SA_EEES9_SD_SF_Li256ELb0ELb1ELb1ELb0EEENS1_19SingleTileSchedulerILb0ELb1ELb1ELi128EEEEEEEEEvNT_6ParamsE --------------------------
	.section	.nv.constant0._ZN7cutlass13device_kernelIN5flash11enable_sm90INS1_16FlashAttnFwdSm90INS1_25CollectiveMainloopFwdSm90ILi2EN4cute5tupleIJNS5_1CILi1EEES8_S8_EEENS6_IJNS7_ILi128EEESA_NS7_ILi192EEEEEELi128ENS_10bfloat16_tEfNS_4arch4Sm90ELb1ELb0ELb1ELb0ELb0ELb0ELb0ELb1ELb1ELb1ELb1ELb0EEENS1_21CollectiveEpilogueFwdINS6_IJSA_SA_SA_EEES9_SD_SF_Li256ELb0ELb1ELb1ELb0EEENS1_19SingleTileSchedulerILb0ELb1ELb1ELi128EEEEEEEEEvNT_6ParamsE,"a",@progbits
	.sectionflags	@""
	.align	4
.nv.constant0._ZN7cutlass13device_kernelIN5flash11enable_sm90INS1_16FlashAttnFwdSm90INS1_25CollectiveMainloopFwdSm90ILi2EN4cute5tupleIJNS5_1CILi1EEES8_S8_EEENS6_IJNS7_ILi128EEESA_NS7_ILi192EEEEEELi128ENS_10bfloat16_tEfNS_4arch4Sm90ELb1ELb0ELb1ELb0ELb0ELb0ELb0ELb1ELb1ELb1ELb1ELb0EEENS1_21CollectiveEpilogueFwdINS6_IJSA_SA_SA_EEES9_SD_SF_Li256ELb0ELb1ELb1ELb0EEENS1_19SingleTileSchedulerILb0ELb1ELb1ELi128EEEEEEEEEvNT_6ParamsE:
	.zero		3456


//--------------------- .nv.constant0._ZN7cutlass13device_kernelIN5flash11enable_sm90INS1_16FlashAttnFwdSm90INS1_25CollectiveMainloopFwdSm90ILi2EN4cute5tupleIJNS5_1CILi1EEES8_S8_EEENS6_IJNS7_ILi128EEESA_NS7_ILi192EEEEEELi128ENS_10bfloat16_tEfNS_4arch4Sm90ELb1ELb0ELb1ELb1ELb0ELb0ELb0ELb1ELb1ELb1ELb1ELb0EEENS1_21CollectiveEpilogueFwdINS6_IJSA_SA_SA_EEES9_SD_SF_Li256ELb1ELb1ELb1ELb0EEENS1_36VarlenDynamicPersistentTileSchedulerILi128ELi128ELi256ELi128ELb1ELb1ELb1ELb1ELb1ELb1EEEEEEEEEvNT_6ParamsE --------------------------
	.section	.nv.constant0._ZN7cutlass13device_kernelIN5flash11enable_sm90INS1_16FlashAttnFwdSm90INS1_25CollectiveMainloopFwdSm90ILi2EN4cute5tupleIJNS5_1CILi1EEES8_S8_EEENS6_IJNS7_ILi128EEESA_NS7_ILi192EEEEEELi128ENS_10bfloat16_tEfNS_4arch4Sm90ELb1ELb0ELb1ELb1ELb0ELb0ELb0ELb1ELb1ELb1ELb1ELb0EEENS1_21CollectiveEpilogueFwdINS6_IJSA_SA_SA_EEES9_SD_SF_Li256ELb1ELb1ELb1ELb0EEENS1_36VarlenDynamicPersistentTileSchedulerILi128ELi128ELi256ELi128ELb1ELb1ELb1ELb1ELb1ELb1EEEEEEEEEvNT_6ParamsE,"a",@progbits
	.sectionflags	@""
	.align	4
.nv.constant0._ZN7cutlass13device_kernelIN5flash11enable_sm90INS1_16FlashAttnFwdSm90INS1_25CollectiveMainloopFwdSm90ILi2EN4cute5tupleIJNS5_1CILi1EEES8_S8_EEENS6_IJNS7_ILi128EEESA_NS7_ILi192EEEEEELi128ENS_10bfloat16_tEfNS_4arch4Sm90ELb1ELb0ELb1ELb1ELb0ELb0ELb0ELb1ELb1ELb1ELb1ELb0EEENS1_21CollectiveEpilogueFwdINS6_IJSA_SA_SA_EEES9_SD_SF_Li256ELb1ELb1ELb1ELb0EEENS1_36VarlenDynamicPersistentTileSchedulerILi128ELi128ELi256ELi128ELb1ELb1ELb1ELb1ELb1ELb1EEEEEEEEEvNT_6ParamsE:
	.zero		3584


//--------------------- .nv.constant0._ZN7cutlass13device_kernelIN5flash11enable_sm90INS1_16FlashAttnFwdSm90INS1_25CollectiveMainloopFwdSm90ILi2EN4cute5tupleIJNS5_1CILi1EEES8_S8_EEENS6_IJNS7_ILi128EEESA_NS7_ILi192EEEEEELi128ENS_10bfloat16_tEfNS_4arch4Sm90ELb1ELb0ELb1ELb1ELb0ELb1ELb0ELb1ELb1ELb1ELb1ELb0EEENS1_21CollectiveEpilogueFwdINS6_IJSA_SA_SA_EEES9_SD_SF_Li256ELb1ELb1ELb1ELb0EEENS1_36VarlenDynamicPersistentTileSchedulerILi128ELi128ELi256ELi128ELb1ELb1ELb1ELb1ELb1ELb1EEEEEEEEEvNT_6ParamsE --------------------------
	.section	.nv.constant0._ZN7cutlass13device_kernelIN5flash11enable_sm90INS1_16FlashAttnFwdSm90INS1_25CollectiveMainloopFwdSm90ILi2EN4cute5tupleIJNS5_1CILi1EEES8_S8_EEENS6_IJNS7_ILi128EEESA_NS7_ILi192EEEEEELi128ENS_10bfloat16_tEfNS_4arch4Sm90ELb1ELb0ELb1ELb1ELb0ELb1ELb0ELb1ELb1ELb1ELb1ELb0EEENS1_21CollectiveEpilogueFwdINS6_IJSA_SA_SA_EEES9_SD_SF_Li256ELb1ELb1ELb1ELb0EEENS1_36VarlenDynamicPersistentTileSchedulerILi128ELi128ELi256ELi128ELb1ELb1ELb1ELb1ELb1ELb1EEEEEEEEEvNT_6ParamsE,"a",@progbits
	.sectionflags	@""
	.align	4
.nv.constant0._ZN7cutlass13device_kernelIN5flash11enable_sm90INS1_16FlashAttnFwdSm90INS1_25CollectiveMainloopFwdSm90ILi2EN4cute5tupleIJNS5_1CILi1EEES8_S8_EEENS6_IJNS7_ILi128EEESA_NS7_ILi192EEEEEELi128ENS_10bfloat16_tEfNS_4arch4Sm90ELb1ELb0ELb1ELb1ELb0ELb1ELb0ELb1ELb1ELb1ELb1ELb0EEENS1_21CollectiveEpilogueFwdINS6_IJSA_SA_SA_EEES9_SD_SF_Li256ELb1ELb1ELb1ELb0EEENS1_36VarlenDynamicPersistentTileSchedulerILi128ELi128ELi256ELi128ELb1ELb1ELb1ELb1ELb1ELb1EEEEEEEEEvNT_6ParamsE:
	.zero		3584


//--------------------- .nv.constant0._ZN7cutlass13device_kernelIN5flash11enable_sm90INS1_16FlashAttnFwdSm90INS1_25CollectiveMainloopFwdSm90ILi2EN4cute5tupleIJNS5_1CILi1EEES8_S8_EEENS6_IJNS7_ILi64EEESA_SA_EEELi512ENS_10bfloat16_tEfNS_4arch4Sm90ELb0ELb0ELb1ELb0ELb0ELb0ELb0ELb0ELb0ELb1ELb1ELb0EEENS1_21CollectiveEpilogueFwdINS6_IJSA_NS7_ILi512EEESA_EEES9_SC_SE_Li256ELb0ELb1ELb1ELb0EEENS1_19SingleTileSchedulerILb0ELb1ELb1ELi64EEEEEEEEEvNT_6ParamsE --------------------------
	.section	.nv.constant0._ZN7cutlass13device_kernelIN5flash11enable_sm90INS1_16FlashAttnFwdSm90INS1_25CollectiveMainloopFwdSm90ILi2EN4cute5tupleIJNS5_1CILi1EEES8_S8_EEENS6_IJNS7_ILi64EEESA_SA_EEELi512ENS_10bfloat16_tEfNS_4arch4Sm90ELb0ELb0ELb1ELb0ELb0ELb0ELb0ELb0ELb0ELb1ELb1ELb0EEENS1_21CollectiveEpilogueFwdINS6_IJSA_NS7_ILi512EEESA_EEES9_SC_SE_Li256ELb0ELb1ELb1ELb0EEENS1_19SingleTileSchedulerILb0ELb1ELb1ELi64EEEEEEEEEvNT_6ParamsE,"a",@progbits
	.sectionflags	@""
	.align	4
.nv.constant0._ZN7cutlass13device_kernelIN5flash11enable_sm90INS1_16FlashAttnFwdSm90INS1_25CollectiveMainloopFwdSm90ILi2EN4cute5tupleIJNS5_1CILi1EEES8_S8_EEENS6_IJNS7_ILi64EEESA_SA_EEELi512ENS_10bfloat16_tEfNS_4arch4Sm90ELb0ELb0ELb1ELb0ELb0ELb0ELb0ELb0ELb0ELb1ELb1ELb0EEENS1_21CollectiveEpilogueFwdINS6_IJSA_NS7_ILi512EEESA_EEES9_SC_SE_Li256ELb0ELb1ELb1ELb0EEENS1_19SingleTileSchedulerILb0ELb1ELb1ELi64EEEEEEEEEvNT_6ParamsE:
	.zero		3456


//--------------------- .nv.constant0._ZN7cutlass13device_kernelIN5flash11enable_sm90INS1_16FlashAttnFwdSm90INS1_25CollectiveMainloopFwdSm90ILi2EN4cute5tupleIJNS5_1CILi1EEES8_S8_EEENS6_IJNS7_ILi64EEESA_SA_EEELi512ENS_10bfloat16_tEfNS_4arch4Sm90ELb0ELb0ELb1ELb0ELb0ELb0ELb1ELb0ELb0ELb1ELb1ELb0EEENS1_21CollectiveEpilogueFwdINS6_IJSA_NS7_ILi512EEESA_EEES9_SC_SE_Li256ELb0ELb1ELb1ELb0EEENS1_19SingleTileSchedulerILb0ELb1ELb1ELi64EEEEEEEEEvNT_6ParamsE --------------------------
	.section	.nv.constant0._ZN7cutlass13device_kernelIN5flash11enable_sm90INS1_16FlashAttnFwdSm90INS1_25CollectiveMainloopFwdSm90ILi2EN4cute5tupleIJNS5_1CILi1EEES8_S8_EEENS6_IJNS7_ILi64EEESA_SA_EEELi512ENS_10bfloat16_tEfNS_4arch4Sm90ELb0ELb0ELb1ELb0ELb0ELb0ELb1ELb0ELb0ELb1ELb1ELb0EEENS1_21CollectiveEpilogueFwdINS6_IJSA_NS7_ILi512EEESA_EEES9_SC_SE_Li256ELb0ELb1ELb1ELb0EEENS1_19SingleTileSchedulerILb0ELb1ELb1ELi64EEEEEEEEEvNT_6ParamsE,"a",@progbits
	.sectionflags	@""
	.align	4
.nv.constant0._ZN7cutlass13device_kernelIN5flash11enable_sm90INS1_16FlashAttnFwdSm90INS1_25CollectiveMainloopFwdSm90ILi2EN4cute5tupleIJNS5_1CILi1EEES8_S8_EEENS6_IJNS7_ILi64EEESA_SA_EEELi512ENS_10bfloat16_tEfNS_4arch4Sm90ELb0ELb0ELb1ELb0ELb0ELb0ELb1ELb0ELb0ELb1ELb1ELb0EEENS1_21CollectiveEpilogueFwdINS6_IJSA_NS7_ILi512EEESA_EEES9_SC_SE_Li256ELb0ELb1ELb1ELb0EEENS1_19SingleTileSchedulerILb0ELb1ELb1ELi64EEEEEEEEEvNT_6ParamsE:
	.zero		3712


//--------------------- .nv.constant0._ZN7cutlass13device_kernelIN5flash11enable_sm90INS1_16FlashAttnFwdSm90INS1_25CollectiveMainloopFwdSm90ILi2EN4cute5tupleIJNS5_1CILi1EEES8_S8_EEENS6_IJNS7_ILi64EEESA_SA_EEELi512ENS_10bfloat16_tEfNS_4arch4Sm90ELb0ELb0ELb1ELb1ELb0ELb0ELb0ELb0ELb0ELb1ELb1ELb0EEENS1_21CollectiveEpilogueFwdINS6_IJSA_NS7_ILi512EEESA_EEES9_SC_SE_Li256ELb1ELb1ELb1ELb0EEENS1_36VarlenDynamicPersistentTileSchedulerILi64ELi64ELi256ELi128ELb1ELb1ELb1ELb0ELb1ELb1EEEEEEEEEvNT_6ParamsE --------------------------
	.section	.nv.constant0._ZN7cutlass13device_kernelIN5flash11enable_sm90INS1_16FlashAttnFwdSm90INS1_25CollectiveMainloopFwdSm90ILi2EN4cute5tupleIJNS5_1CILi1EEES8_S8_EEENS6_IJNS7_ILi64EEESA_SA_EEELi512ENS_10bfloat16_tEfNS_4arch4Sm90ELb0ELb0ELb1ELb1ELb0ELb0ELb0ELb0ELb0ELb1ELb1ELb0EEENS1_21CollectiveEpilogueFwdINS6_IJSA_NS7_ILi512EEESA_EEES9_SC_SE_Li256ELb1ELb1ELb1ELb0EEENS1_36VarlenDynamicPersistentTileSchedulerILi64ELi64ELi256ELi128ELb1ELb1ELb1ELb0ELb1ELb1EEEEEEEEEvNT_6ParamsE,"a",@progbits
	.sectionflags	@""
	.align	4
.nv.constant0._ZN7cutlass13device_kernelIN5flash11enable_sm90INS1_16FlashAttnFwdSm90INS1_25CollectiveMainloopFwdSm90ILi2EN4cute5tupleIJNS5_1CILi1EEES8_S8_EEENS6_IJNS7_ILi64EEESA_SA_EEELi512ENS_10bfloat16_tEfNS_4arch4Sm90ELb0ELb0ELb1ELb1ELb0ELb0ELb0ELb0ELb0ELb1ELb1ELb0EEENS1_21CollectiveEpilogueFwdINS6_IJSA_NS7_ILi512EEESA_EEES9_SC_SE_Li256ELb1ELb1ELb1ELb0EEENS1_36VarlenDynamicPersistentTileSchedulerILi64ELi64ELi256ELi128ELb1ELb1ELb1ELb0ELb1ELb1EEEEEEEEEvNT_6ParamsE:
	.zero		3584


//--------------------- .nv.constant0._ZN7cutlass13device_kernelIN5flash11enable_sm90INS1_16FlashAttnFwdSm90INS1_25CollectiveMainloopFwdSm90ILi2EN4cute5tupleIJNS5_1CILi1EEES8_S8_EEENS6_IJNS7_ILi64EEESA_SA_EEELi512ENS_10bfloat16_tEfNS_4arch4Sm90ELb0ELb0ELb1ELb1ELb0ELb1ELb0ELb0ELb0ELb1ELb1ELb0EEENS1_21CollectiveEpilogueFwdINS6_IJSA_NS7_ILi512EEESA_EEES9_SC_SE_Li256ELb1ELb1ELb1ELb0EEENS1_36VarlenDynamicPersistentTileSchedulerILi64ELi64ELi256ELi128ELb1ELb1ELb1ELb0ELb1ELb1EEEEEEEEEvNT_6ParamsE --------------------------
	.section	.nv.constant0._ZN7cutlass13device_kernelIN5flash11enable_sm90INS1_16FlashAttnFwdSm90INS1_25CollectiveMainloopFwdSm90ILi2EN4cute5tupleIJNS5_1CILi1EEES8_S8_EEENS6_IJNS7_ILi64EEESA_SA_EEELi512ENS_10bfloat16_tEfNS_4arch4Sm90ELb0ELb0ELb1ELb1ELb0ELb1ELb0ELb0ELb0ELb1ELb1ELb0EEENS1_21CollectiveEpilogueFwdINS6_IJSA_NS7_ILi512EEESA_EEES9_SC_SE_Li256ELb1ELb1ELb1ELb0EEENS1_36VarlenDynamicPersistentTileSchedulerILi64ELi64ELi256ELi128ELb1ELb1ELb1ELb0ELb1ELb1EEEEEEEEEvNT_6ParamsE,"a",@progbits
	.sectionflags	@""
	.align	4
.nv.constant0._ZN7cutlass13device_kernelIN5flash11enable_sm90INS1_16FlashAttnFwdSm90INS1_25CollectiveMainloopFwdSm90ILi2EN4cute5tupleIJNS5_1CILi1EEES8_S8_EEENS6_IJNS7_ILi64EEESA_SA_EEELi512ENS_10bfloat16_tEfNS_4arch4Sm90ELb0ELb0ELb1ELb1ELb0ELb1ELb0ELb0ELb0ELb1ELb1ELb0EEENS1_21CollectiveEpilogueFwdINS6_IJSA_NS7_ILi512EEESA_EEES9_SC_SE_Li256ELb1ELb1ELb1ELb0EEENS1_36VarlenDynamicPersistentTileSchedulerILi64ELi64ELi256ELi128ELb1ELb1ELb1ELb0ELb1ELb1EEEEEEEEEvNT_6ParamsE:
	.zero		3584


//--------------------- .nv.constant0._ZN7cutlass13device_kernelIN5flash11enable_sm90INS1_16FlashAttnFwdSm90INS1_25CollectiveMainloopFwdSm90ILi2EN4cute5tupleIJNS5_1CILi1EEES8_S8_EEENS6_IJNS7_ILi64EEESA_SA_EEELi512ENS_10bfloat16_tEfNS_4arch4Sm90ELb0ELb0ELb1ELb1ELb0ELb0ELb1ELb0ELb0ELb1ELb1ELb0EEENS1_21CollectiveEpilogueFwdINS6_IJSA_NS7_ILi512EEESA_EEES9_SC_SE_Li256ELb1ELb1ELb1ELb0EEENS1_36VarlenDynamicPersistentTileSchedulerILi64ELi64ELi256ELi128ELb1ELb1ELb1ELb0ELb1ELb1EEEEEEEEEvNT_6ParamsE --------------------------
	.section	.nv.constant0._ZN7cutlass13device_kernelIN5flash11enable_sm90INS1_16FlashAttnFwdSm90INS1_25CollectiveMainloopFwdSm90ILi2EN4cute5tupleIJNS5_1CILi1EEES8_S8_EEENS6_IJNS7_ILi64EEESA_SA_EEELi512ENS_10bfloat16_tEfNS_4arch4Sm90ELb0ELb0ELb1ELb1ELb0ELb0ELb1ELb0ELb0ELb1ELb1ELb0EEENS1_21CollectiveEpilogueFwdINS6_IJSA_NS7_ILi512EEESA_EEES9_SC_SE_Li256ELb1ELb1ELb1ELb0EEENS1_36VarlenDynamicPersistentTileSchedulerILi64ELi64ELi256ELi128ELb1ELb1ELb1ELb0ELb1ELb1EEEEEEEEEvNT_6ParamsE,"a",@progbits
	.sectionflags	@""
	.align	4
.nv.constant0._ZN7cutlass13device_kernelIN5flash11enable_sm90INS1_16FlashAttnFwdSm90INS1_25CollectiveMainloopFwdSm90ILi2EN4cute5tupleIJNS5_1CILi1EEES8_S8_EEENS6_IJNS7_ILi64EEESA_SA_EEELi512ENS_10bfloat16_tEfNS_4arch4Sm90ELb0ELb0ELb1ELb1ELb0ELb0ELb1ELb0ELb0ELb1ELb1ELb0EEENS1_21CollectiveEpilogueFwdINS6_IJSA_NS7_ILi512EEESA_EEES9_SC_SE_Li256ELb1ELb1ELb1ELb0EEENS1_36VarlenDynamicPersistentTileSchedulerILi64ELi64ELi256ELi128ELb1ELb1ELb1ELb0ELb1ELb1EEEEEEEEEvNT_6ParamsE:
	.zero		3840


//--------------------- .nv.constant0._ZN7cutlass13device_kernelIN5flash11enable_sm90INS1_16FlashAttnFwdSm90INS1_25CollectiveMainloopFwdSm90ILi2EN4cute5tupleIJNS5_1CILi1EEES8_S8_EEENS6_IJNS7_ILi64EEESA_SA_EEELi512ENS_10bfloat16_tEfNS_4arch4Sm90ELb0ELb0ELb1ELb1ELb0ELb1ELb1ELb0ELb0ELb1ELb1ELb0EEENS1_21CollectiveEpilogueFwdINS6_IJSA_NS7_ILi512EEESA_EEES9_SC_SE_Li256ELb1ELb1ELb1ELb0EEENS1_36VarlenDynamicPersistentTileSchedulerILi64ELi64ELi256ELi128ELb1ELb1ELb1ELb0ELb1ELb1EEEEEEEEEvNT_6ParamsE --------------------------
	.section	.nv.constant0._ZN7cutlass13device_kernelIN5flash11enable_sm90INS1_16FlashAttnFwdSm90INS1_25CollectiveMainloopFwdSm90ILi2EN4cute5tupleIJNS5_1CILi1EEES8_S8_EEENS6_IJNS7_ILi64EEESA_SA_EEELi512ENS_10bfloat16_tEfNS_4arch4Sm90ELb0ELb0ELb1ELb1ELb0ELb1ELb1ELb0ELb0ELb1ELb1ELb0EEENS1_21CollectiveEpilogueFwdINS6_IJSA_NS7_ILi512EEESA_EEES9_SC_SE_Li256ELb1ELb1ELb1ELb0EEENS1_36VarlenDynamicPersistentTileSchedulerILi64ELi64ELi256ELi128ELb1ELb1ELb1ELb0ELb1ELb1EEEEEEEEEvNT_6ParamsE,"a",@progbits
	.sectionflags	@""
	.align	4
.nv.constant0._ZN7cutlass13device_kernelIN5flash11enable_sm90INS1_16FlashAttnFwdSm90INS1_25CollectiveMainloopFwdSm90ILi2EN4cute5tupleIJNS5_1CILi1EEES8_S8_EEENS6_IJNS7_ILi64EEESA_SA_EEELi512ENS_10bfloat16_tEfNS_4arch4Sm90ELb0ELb0ELb1ELb1ELb0ELb1ELb1ELb0ELb0ELb1ELb1ELb0EEENS1_21CollectiveEpilogueFwdINS6_IJSA_NS7_ILi512EEESA_EEES9_SC_SE_Li256ELb1ELb1ELb1ELb0EEENS1_36VarlenDynamicPersistentTileSchedulerILi64ELi64ELi256ELi128ELb1ELb1ELb1ELb0ELb1ELb1EEEEEEEEEvNT_6ParamsE:
	.zero		3840


//--------------------- .nv.constant0._ZN7cutlass13device_kernelIN5flash11enable_sm90INS1_16FlashAttnFwdSm90INS1_25CollectiveMainloopFwdSm90ILi2EN4cute5tupleIJNS5_1CILi1EEES8_S8_EEENS6_IJNS7_ILi64EEESA_SA_EEELi512ENS_10bfloat16_tEfNS_4arch4Sm90ELb0ELb1ELb1ELb0ELb0ELb0ELb0ELb0ELb0ELb1ELb1ELb0EEENS1_21CollectiveEpilogueFwdINS6_IJSA_NS7_ILi512EEESA_EEES9_SC_SE_Li256ELb0ELb1ELb1ELb0EEENS1_19SingleTileSchedulerILb0ELb1ELb1ELi64EEEEEEEEEvNT_6ParamsE --------------------------
	.section	.nv.constant0._ZN7cutlass13device_kernelIN5flash11enable_sm90INS1_16FlashAttnFwdSm90INS1_25CollectiveMainloopFwdSm90ILi2EN4cute5tupleIJNS5_1CILi1EEES8_S8_EEENS6_IJNS7_ILi64EEESA_SA_EEELi512ENS_10bfloat16_tEfNS_4arch4Sm90ELb0ELb1ELb1ELb0ELb0ELb0ELb0ELb0ELb0ELb1ELb1ELb0EEENS1_21CollectiveEpilogueFwdINS6_IJSA_NS7_ILi512EEESA_EEES9_SC_SE_Li256ELb0ELb1ELb1ELb0EEENS1_19SingleTileSchedulerILb0ELb1ELb1ELi64EEEEEEEEEvNT_6ParamsE,"a",@progbits
	.sectionflags	@""
	.align	4
.nv.constant0._ZN7cutlass13device_kernelIN5flash11enable_sm90INS1_16FlashAttnFwdSm90INS1_25CollectiveMainloopFwdSm90ILi2EN4cute5tupleIJNS5_1CILi1EEES8_S8_EEENS6_IJNS7_ILi64EEESA_SA_EEELi512ENS_10bfloat16_tEfNS_4arch4Sm90ELb0ELb1ELb1ELb0ELb0ELb0ELb0ELb0ELb0ELb1ELb1ELb0EEENS1_21CollectiveEpilogueFwdINS6_IJSA_NS7_ILi512EEESA_EEES9_SC_SE_Li256ELb0ELb1ELb1ELb0EEENS1_19SingleTileSchedulerILb0ELb1ELb1ELi64EEEEEEEEEvNT_6ParamsE:
	.zero		3456


//--------------------- .nv.constant0._ZN7cutlass13device_kernelIN5flash11enable_sm90INS1_16FlashAttnFwdSm90INS1_25CollectiveMainloopFwdSm90ILi2EN4cute5tupleIJNS5_1CILi1EEES8_S8_EEENS6_IJNS7_ILi64EEESA_SA_EEELi512ENS_10bfloat16_tEfNS_4arch4Sm90ELb0ELb1ELb1ELb0ELb0ELb0ELb1ELb0ELb0ELb1ELb1ELb0EEENS1_21CollectiveEpilogueFwdINS6_IJSA_NS7_ILi512EEESA_EEES9_SC_SE_Li256ELb0ELb1ELb1ELb0EEENS1_19SingleTileSchedulerILb0ELb1ELb1ELi64EEEEEEEEEvNT_6ParamsE --------------------------
	.section	.nv.constant0._ZN7cutlass13device_kernelIN5flash11enable_sm90INS1_16FlashAttnFwdSm90INS1_25CollectiveMainloopFwdSm90ILi2EN4cute5tupleIJNS5_1CILi1EEES8_S8_EEENS6_IJNS7_ILi64EEESA_SA_EEELi512ENS_10bfloat16_tEfNS_4arch4Sm90ELb0ELb1ELb1ELb0ELb0ELb0ELb1ELb0ELb0ELb1ELb1ELb0EEENS1_21CollectiveEpilogueFwdINS6_IJSA_NS7_ILi512EEESA_EEES9_SC_SE_Li256ELb0ELb1ELb1ELb0EEENS1_19SingleTileSchedulerILb0ELb1ELb1ELi64EEEEEEEEEvNT_6ParamsE,"a",@progbits
	.sectionflags	@""
	.align	4
.nv.constant0._ZN7cutlass13device_kernelIN5flash11enable_sm90INS1_16FlashAttnFwdSm90INS1_25CollectiveMainloopFwdSm90ILi2EN4cute5tupleIJNS5_1CILi1EEES8_S8_EEENS6_IJNS7_ILi64EEESA_SA_EEELi512ENS_10bfloat16_tEfNS_4arch4Sm90ELb0ELb1ELb1ELb0ELb0ELb0ELb1ELb0ELb0ELb1ELb1ELb0EEENS1_21CollectiveEpilogueFwdINS6_IJSA_NS7_ILi512EEESA_EEES9_SC_SE_Li256ELb0ELb1ELb1ELb0EEENS1_19SingleTileSchedulerILb0ELb1ELb1ELi64EEEEEEEEEvNT_6ParamsE:
	.zero		3712


//--------------------- .nv.constant0._ZN7cutlass13device_kernelIN5flash11enable_sm90INS1_16FlashAttnFwdSm90INS1_25CollectiveMainloopFwdSm90ILi2EN4cute5tupleIJNS5_1CILi1EEES8_S8_EEENS6_IJNS7_ILi64EEESA_SA_EEELi512ENS_10bfloat16_tEfNS_4arch4Sm90ELb0ELb1ELb1ELb1ELb0ELb0ELb0ELb0ELb0ELb1ELb1ELb0EEENS1_21CollectiveEpilogueFwdINS6_IJSA_NS7_ILi512EEESA_EEES9_SC_SE_Li256ELb1ELb1ELb1ELb0EEENS1_36VarlenDynamicPersistentTileSchedulerILi64ELi64ELi256ELi128ELb1ELb1ELb1ELb1ELb0ELb1EEEEEEEEEvNT_6ParamsE --------------------------
	.section	.nv.constant0._ZN7cutlass13device_kernelIN5flash11enable_sm90INS1_16FlashAttnFwdSm90INS1_25CollectiveMainloopFwdSm90ILi2EN4cute5tupleIJNS5_1CILi1EEES8_S8_EEENS6_IJNS7_ILi64EEESA_SA_EEELi512ENS_10bfloat16_tEfNS_4arch4Sm90ELb0ELb1ELb1ELb1ELb0ELb0ELb0ELb0ELb0ELb1ELb1ELb0EEENS1_21CollectiveEpilogueFwdINS6_IJSA_NS7_ILi512EEESA_EEES9_SC_SE_Li256ELb1ELb1ELb1ELb0EEENS1_36VarlenDynamicPersistentTileSchedulerILi64ELi64ELi256ELi128ELb1ELb1ELb1ELb1ELb0ELb1EEEEEEEEEvNT_6ParamsE,"a",@progbits
	.sectionflags	@""
	.align	4
.nv.constant0._ZN7cutlass13device_kernelIN5flash11enable_sm90INS1_16FlashAttnFwdSm90INS1_25CollectiveMainloopFwdSm90ILi2EN4cute5tupleIJNS5_1CILi1EEES8_S8_EEENS6_IJNS7_ILi64EEESA_SA_EEELi512ENS_10bfloat16_tEfNS_4arch4Sm90ELb0ELb1ELb1ELb1ELb0ELb0ELb0ELb0ELb0ELb1ELb1ELb0EEENS1_21CollectiveEpilogueFwdINS6_IJSA_NS7_ILi512EEESA_EEES9_SC_SE_Li256ELb1ELb1ELb1ELb0EEENS1_36VarlenDynamicPersistentTileSchedulerILi64ELi64ELi256ELi128ELb1ELb1ELb1ELb1ELb0ELb1EEEEEEEEEvNT_6ParamsE:
	.zero		3584


//--------------------- .nv.constant0._ZN7cutlass13device_kernelIN5flash11enable_sm90INS1_16FlashAttnFwdSm90INS1_25CollectiveMainloopFwdSm90ILi2EN4cute5tupleIJNS5_1CILi1EEES8_S8_EEENS6_IJNS7_ILi64EEESA_SA_EEELi512ENS_10bfloat16_tEfNS_4arch4Sm90ELb0ELb1ELb1ELb1ELb0ELb1ELb0ELb0ELb0ELb1ELb1ELb0EEENS1_21CollectiveEpilogueFwdINS6_IJSA_NS7_ILi512EEESA_EEES9_SC_SE_Li256ELb1ELb1ELb1ELb0EEENS1_36VarlenDynamicPersistentTileSchedulerILi64ELi64ELi256ELi128ELb1ELb1ELb1ELb1ELb0ELb1EEEEEEEEEvNT_6ParamsE --------------------------
	.section	.nv.constant0._ZN7cutlass13device_kernelIN5flash11enable_sm90INS1_16FlashAttnFwdSm90INS1_25CollectiveMainloopFwdSm90ILi2EN4cute5tupleIJNS5_1CILi1EEES8_S8_EEENS6_IJNS7_ILi64EEESA_SA_EEELi512ENS_10bfloat16_tEfNS_4arch4Sm90ELb0ELb1ELb1ELb1ELb0ELb1ELb0ELb0ELb0ELb1ELb1ELb0EEENS1_21CollectiveEpilogueFwdINS6_IJSA_NS7_ILi512EEESA_EEES9_SC_SE_Li256ELb1ELb1ELb1ELb0EEENS1_36VarlenDynamicPersistentTileSchedulerILi64ELi64ELi256ELi128ELb1ELb1ELb1ELb1ELb0ELb1EEEEEEEEEvNT_6ParamsE,"a",@progbits
	.sectionflags	@""
	.align	4
.nv.constant0._ZN7cutlass13device_kernelIN5flash11enable_sm90INS1_16FlashAttnFwdSm90INS1_25CollectiveMainloopFwdSm90ILi2EN4cute5tupleIJNS5_1CILi1EEES8_S8_EEENS6_IJNS7_ILi64EEESA_SA_EEELi512ENS_10bfloat16_tEfNS_4arch4Sm90ELb0ELb1ELb1ELb1ELb0ELb1ELb0ELb0ELb0ELb1ELb1ELb0EEENS1_21CollectiveEpilogueFwdINS6_IJSA_NS7_ILi512EEESA_EEES9_SC_SE_Li256ELb1ELb1ELb1ELb0EEENS1_36VarlenDynamicPersistentTileSchedulerILi64ELi64ELi256ELi128ELb1ELb1ELb1ELb1ELb0ELb1EEEEEEEEEvNT_6ParamsE:
	.zero		3584


//--------------------- .nv.constant0._ZN7cutlass13device_kernelIN5flash11enable_sm90INS1_16FlashAttnFwdSm90INS1_25CollectiveMainloopFwdSm90ILi2EN4cute5tupleIJNS5_1CILi1EEES8_S8_EEENS6_IJNS7_ILi64EEESA_SA_EEELi512ENS_10bfloat16_tEfNS_4arch4Sm90ELb0ELb1ELb1ELb1ELb0ELb0ELb1ELb0ELb0ELb1ELb1ELb0EEENS1_21CollectiveEpilogueFwdINS6_IJSA_NS7_ILi512EEESA_EEES9_SC_SE_Li256ELb1ELb1ELb1ELb0EEENS1_36VarlenDynamicPersistentTileSchedulerILi64ELi64ELi256ELi128ELb1ELb1ELb1ELb1ELb0ELb1EEEEEEEEEvNT_6ParamsE --------------------------
	.section	.nv.constant0._ZN7cutlass13device_kernelIN5flash11enable_sm90INS1_16FlashAttnFwdSm90INS1_25CollectiveMainloopFwdSm90ILi2EN4cute5tupleIJNS5_1CILi1EEES8_S8_EEENS6_IJNS7_ILi64EEESA_SA_EEELi512ENS_10bfloat16_tEfNS_4arch4Sm90ELb0ELb1ELb1ELb1ELb0ELb0ELb1ELb0ELb0ELb1ELb1ELb0EEENS1_21CollectiveEpilogueFwdINS6_IJSA_NS7_ILi512EEESA_EEES9_SC_SE_Li256ELb1ELb1ELb1ELb0EEENS1_36VarlenDynamicPersistentTileSchedulerILi64ELi64ELi256ELi128ELb1ELb1ELb1ELb1ELb0ELb1EEEEEEEEEvNT_6ParamsE,"a",@progbits
	.sectionflags	@""
	.align	4
.nv.constant0._ZN7cutlass13device_kernelIN5flash11enable_sm90INS1_16FlashAttnFwdSm90INS1_25CollectiveMainloopFwdSm90ILi2EN4cute5tupleIJNS5_1CILi1EEES8_S8_EEENS6_IJNS7_ILi64EEESA_SA_EEELi512ENS_10bfloat16_tEfNS_4arch4Sm90ELb0ELb1ELb1ELb1ELb0ELb0ELb1ELb0ELb0ELb1ELb1ELb0EEENS1_21CollectiveEpilogueFwdINS6_IJSA_NS7_ILi512EEESA_EEES9_SC_SE_Li256ELb1ELb1ELb1ELb0EEENS1_36VarlenDynamicPersistentTileSchedulerILi64ELi64ELi256ELi128ELb1ELb1ELb1ELb1ELb0ELb1EEEEEEEEEvNT_6ParamsE:
	.zero		3840


//--------------------- .nv.constant0._ZN7cutlass13device_kernelIN5flash11enable_sm90INS1_16FlashAttnFwdSm90INS1_25CollectiveMainloopFwdSm90ILi2EN4cute5tupleIJNS5_1CILi1EEES8_S8_EEENS6_IJNS7_ILi64EEESA_SA_EEELi512ENS_10bfloat16_tEfNS_4arch4Sm90ELb0ELb1ELb1ELb1ELb0ELb1ELb1ELb0ELb0ELb1ELb1ELb0EEENS1_21CollectiveEpilogueFwdINS6_IJSA_NS7_ILi512EEESA_EEES9_SC_SE_Li256ELb1ELb1ELb1ELb0EEENS1_36VarlenDynamicPersistentTileSchedulerILi64ELi64ELi256ELi128ELb1ELb1ELb1ELb1ELb0ELb1EEEEEEEEEvNT_6ParamsE --------------------------
	.section	.nv.constant0._ZN7cutlass13device_kernelIN5flash11enable_sm90INS1_16FlashAttnFwdSm90INS1_25CollectiveMainloopFwdSm90ILi2EN4cute5tupleIJNS5_1CILi1EEES8_S8_EEENS6_IJNS7_ILi64EEESA_SA_EEELi512ENS_10bfloat16_tEfNS_4arch4Sm90ELb0ELb1ELb1ELb1ELb0ELb1ELb1ELb0ELb0ELb1ELb1ELb0EEENS1_21CollectiveEpilogueFwdINS6_IJSA_NS7_ILi512EEESA_EEES9_SC_SE_Li256ELb1ELb1ELb1ELb0EEENS1_36VarlenDynamicPersistentTileSchedulerILi64ELi64ELi256ELi128ELb1ELb1ELb1ELb1ELb0ELb1EEEEEEEEEvNT_6ParamsE,"a",@progbits
	.sectionflags	@""
	.align	4
.nv.constant0._ZN7cutlass13device_kernelIN5flash11enable_sm90INS1_16FlashAttnFwdSm90INS1_25CollectiveMainloopFwdSm90ILi2EN4cute5tupleIJNS5_1CILi1EEES8_S8_EEENS6_IJNS7_ILi64EEESA_SA_EEELi512ENS_10bfloat16_tEfNS_4arch4Sm90ELb0ELb1ELb1ELb1ELb0ELb1ELb1ELb0ELb0ELb1ELb1ELb0EEENS1_21CollectiveEpilogueFwdINS6_IJSA_NS7_ILi512EEESA_EEES9_SC_SE_Li256ELb1ELb1ELb1ELb0EEENS1_36VarlenDynamicPersistentTileSchedulerILi64ELi64ELi256ELi128ELb1ELb1ELb1ELb1ELb0ELb1EEEEEEEEEvNT_6ParamsE:
	.zero		3840


//--------------------- .nv.constant0._ZN7cutlass13device_kernelIN5flash11enable_sm90INS1_16FlashAttnFwdSm90INS1_25CollectiveMainloopFwdSm90ILi2EN4cute5tupleIJNS5_1CILi1EEES8_S8_EEENS6_IJNS7_ILi64EEESA_SA_EEELi512ENS_10bfloat16_tEfNS_4arch4Sm90ELb1ELb0ELb1ELb0ELb0ELb0ELb0ELb0ELb0ELb1ELb1ELb0EEENS1_21CollectiveEpilogueFwdINS6_IJSA_NS7_ILi512EEESA_EEES9_SC_SE_Li256ELb0ELb1ELb1ELb0EEENS1_19SingleTileSchedulerILb0ELb1ELb1ELi64EEEEEEEEEvNT_6ParamsE --------------------------
	.section	.nv.constant0._ZN7cutlass13device_kernelIN5flash11enable_sm90INS1_16FlashAttnFwdSm90INS1_25CollectiveMainloopFwdSm90ILi2EN4cute5tupleIJNS5_1CILi1EEES8_S8_EEENS6_IJNS7_ILi64EEESA_SA_EEELi512ENS_10bfloat16_tEfNS_4arch4Sm90ELb1ELb0ELb1ELb0ELb0ELb0ELb0ELb0ELb0ELb1ELb1ELb0EEENS1_21CollectiveEpilogueFwdINS6_IJSA_NS7_ILi512EEESA_EEES9_SC_SE_Li256ELb0ELb1ELb1ELb0EEENS1_19SingleTileSchedulerILb0ELb1ELb1ELi64EEEEEEEEEvNT_6ParamsE,"a",@progbits
	.sectionflags	@""
	.align	4
.nv.constant0._ZN7cutlass13device_kernelIN5flash11enable_sm90INS1_16FlashAttnFwdSm90INS1_25CollectiveMainloopFwdSm90ILi2EN4cute5tupleIJNS5_1CILi1EEES8_S8_EEENS6_IJNS7_ILi64EEESA_SA_EEELi512ENS_10bfloat16_tEfNS_4arch4Sm90ELb1ELb0ELb1ELb0ELb0ELb0ELb0ELb0ELb0ELb1ELb1ELb0EEENS1_21CollectiveEpilogueFwdINS6_IJSA_NS7_ILi512EEESA_EEES9_SC_SE_Li256ELb0ELb1ELb1ELb0EEENS1_19SingleTileSchedulerILb0ELb1ELb1ELi64EEEEEEEEEvNT_6ParamsE:
	.zero		3456


//--------------------- .nv.constant0._ZN7cutlass13device_kernelIN5flash11enable_sm90INS1_16FlashAttnFwdSm90INS1_25CollectiveMainloopFwdSm90ILi2EN4cute5tupleIJNS5_1CILi1EEES8_S8_EEENS6_IJNS7_ILi64EEESA_SA_EEELi512ENS_10bfloat16_tEfNS_4arch4Sm90ELb1ELb0ELb1ELb0ELb0ELb0ELb1ELb0ELb0ELb1ELb1ELb0EEENS1_21CollectiveEpilogueFwdINS6_IJSA_NS7_ILi512EEESA_EEES9_SC_SE_Li256ELb0ELb1ELb1ELb0EEENS1_19SingleTileSchedulerILb0ELb1ELb1ELi64EEEEEEEEEvNT_6ParamsE --------------------------
	.section	.nv.constant0._ZN7cutlass13device_kernelIN5flash11enable_sm90INS1_16FlashAttnFwdSm90INS1_25CollectiveMainloopFwdSm90ILi2EN4cute5tupleIJNS5_1CILi1EEES8_S8_EEENS6_IJNS7_ILi64EEESA_SA_EEELi512ENS_10bfloat16_tEfNS_4arch4Sm90ELb1ELb0ELb1ELb0ELb0ELb0ELb1ELb0ELb0ELb1ELb1ELb0EEENS1_21CollectiveEpilogueFwdINS6_IJSA_NS7_ILi512EEESA_EEES9_SC_SE_Li256ELb0ELb1ELb1ELb0EEENS1_19SingleTileSchedulerILb0ELb1ELb1ELi64EEEEEEEEEvNT_6ParamsE,"a",@progbits
	.sectionflags	@""
	.align	4
.nv.constant0._ZN7cutlass13device_kernelIN5flash11enable_sm90INS1_16FlashAttnFwdSm90INS1_25CollectiveMainloopFwdSm90ILi2EN4cute5tupleIJNS5_1CILi1EEES8_S8_EEENS6_IJNS7_ILi64EEESA_SA_EEELi512ENS_10bfloat16_tEfNS_4arch4Sm90ELb1ELb0ELb1ELb0ELb0ELb0ELb1ELb0ELb0ELb1ELb1ELb0EEENS1_21CollectiveEpilogueFwdINS6_IJSA_NS7_ILi512EEESA_EEES9_SC_SE_Li256ELb0ELb1ELb1ELb0EEENS1_19SingleTileSchedulerILb0ELb1ELb1ELi64EEEEEEEEEvNT_6ParamsE:
	.zero		3712


//--------------------- .nv.constant0._ZN7cutlass13device_kernelIN5flash11enable_sm90INS1_16FlashAttnFwdSm90INS1_25CollectiveMainloopFwdSm90ILi2EN4cute5tupleIJNS5_1CILi1EEES8_S8_EEENS6_IJNS7_ILi64EEESA_SA_EEELi512ENS_10bfloat16_tEfNS_4arch4Sm90ELb1ELb0ELb1ELb1ELb0ELb0ELb0ELb0ELb0ELb1ELb1ELb0EEENS1_21CollectiveEpilogueFwdINS6_IJSA_NS7_ILi512EEESA_EEES9_SC_SE_Li256ELb1ELb1ELb1ELb0EEENS1_36VarlenDynamicPersistentTileSchedulerILi64ELi64ELi256ELi128ELb1ELb1ELb1ELb1ELb1ELb1EEEEEEEEEvNT_6ParamsE --------------------------
	.section	.nv.constant0._ZN7cutlass13device_kernelIN5flash11enable_sm90INS1_16FlashAttnFwdSm90INS1_25CollectiveMainloopFwdSm90ILi2EN4cute5tupleIJNS5_1CILi1EEES8_S8_EEENS6_IJNS7_ILi64EEESA_SA_EEELi512ENS_10bfloat16_tEfNS_4arch4Sm90ELb1ELb0ELb1ELb1ELb0ELb0ELb0ELb0ELb0ELb1ELb1ELb0EEENS1_21CollectiveEpilogueFwdINS6_IJSA_NS7_ILi512EEESA_EEES9_SC_SE_Li256ELb1ELb1ELb1ELb0EEENS1_36VarlenDynamicPersistentTileSchedulerILi64ELi64ELi256ELi128ELb1ELb1ELb1ELb1ELb1ELb1EEEEEEEEEvNT_6ParamsE,"a",@progbits
	.sectionflags	@""
	.align	4
.nv.constant0._ZN7cutlass13device_kernelIN5flash11enable_sm90INS1_16FlashAttnFwdSm90INS1_25CollectiveMainloopFwdSm90ILi2EN4cute5tupleIJNS5_1CILi1EEES8_S8_EEENS6_IJNS7_ILi64EEESA_SA_EEELi512ENS_10bfloat16_tEfNS_4arch4Sm90ELb1ELb0ELb1ELb1ELb0ELb0ELb0ELb0ELb0ELb1ELb1ELb0EEENS1_21CollectiveEpilogueFwdINS6_IJSA_NS7_ILi512EEESA_EEES9_SC_SE_Li256ELb1ELb1ELb1ELb0EEENS1_36VarlenDynamicPersistentTileSchedulerILi64ELi64ELi256ELi128ELb1ELb1ELb1ELb1ELb1ELb1EEEEEEEEEvNT_6ParamsE:
	.zero		3584


//--------------------- .nv.constant0._ZN7cutlass13device_kernelIN5flash11enable_sm90INS1_16FlashAttnFwdSm90INS1_25CollectiveMainloopFwdSm90ILi2EN4cute5tupleIJNS5_1CILi1EEES8_S8_EEENS6_IJNS7_ILi64EEESA_SA_EEELi512ENS_10bfloat16_tEfNS_4arch4Sm90ELb1ELb0ELb1ELb1ELb0ELb1ELb0ELb0ELb0ELb1ELb1ELb0EEENS1_21CollectiveEpilogueFwdINS6_IJSA_NS7_ILi512EEESA_EEES9_SC_SE_Li256ELb1ELb1ELb1ELb0EEENS1_36VarlenDynamicPersistentTileSchedulerILi64ELi64ELi256ELi128ELb1ELb1ELb1ELb1ELb1ELb1EEEEEEEEEvNT_6ParamsE --------------------------
	.section	.nv.constant0._ZN7cutlass13device_kernelIN5flash11enable_sm90INS1_16FlashAttnFwdSm90INS1_25CollectiveMainloopFwdSm90ILi2EN4cute5tupleIJNS5_1CILi1EEES8_S8_EEENS6_IJNS7_ILi64EEESA_SA_EEELi512ENS_10bfloat16_tEfNS_4arch4Sm90ELb1ELb0ELb1ELb1ELb0ELb1ELb0ELb0ELb0ELb1ELb1ELb0EEENS1_21CollectiveEpilogueFwdINS6_IJSA_NS7_ILi512EEESA_EEES9_SC_SE_Li256ELb1ELb1ELb1ELb0EEENS1_36VarlenDynamicPersistentTileSchedulerILi64ELi64ELi256ELi128ELb1ELb1ELb1ELb1ELb1ELb1EEEEEEEEEvNT_6ParamsE,"a",@progbits
	.sectionflags	@""
	.align	4
.nv.constant0._ZN7cutlass13device_kernelIN5flash11enable_sm90INS1_16FlashAttnFwdSm90INS1_25CollectiveMainloopFwdSm90ILi2EN4cute5tupleIJNS5_1CILi1EEES8_S8_EEENS6_IJNS7_ILi64EEESA_SA_EEELi512ENS_10bfloat16_tEfNS_4arch4Sm90ELb1ELb0ELb1ELb1ELb0ELb1ELb0ELb0ELb0ELb1ELb1ELb0EEENS1_21CollectiveEpilogueFwdINS6_IJSA_NS7_ILi512EEESA_EEES9_SC_SE_Li256ELb1ELb1ELb1ELb0EEENS1_36VarlenDynamicPersistentTileSchedulerILi64ELi64ELi256ELi128ELb1ELb1ELb1ELb1ELb1ELb1EEEEEEEEEvNT_6ParamsE:
	.zero		3584


//--------------------- .nv.constant0._ZN7cutlass13device_kernelIN5flash11enable_sm90INS1_16FlashAttnFwdSm90INS1_25CollectiveMainloopFwdSm90ILi2EN4cute5tupleIJNS5_1CILi1EEES8_S8_EEENS6_IJNS7_ILi64EEESA_SA_EEELi512ENS_10bfloat16_tEfNS_4arch4Sm90ELb1ELb0ELb1ELb1ELb0ELb0ELb1ELb0ELb0ELb1ELb1ELb0EEENS1_21CollectiveEpilogueFwdINS6_IJSA_NS7_ILi512EEESA_EEES9_SC_SE_Li256ELb1ELb1ELb1ELb0EEENS1_36VarlenDynamicPersistentTileSchedulerILi64ELi64ELi256ELi128ELb1ELb1ELb1ELb1ELb1ELb1EEEEEEEEEvNT_6ParamsE --------------------------
	.section	.nv.constant0._ZN7cutlass13device_kernelIN5flash11enable_sm90INS1_16FlashAttnFwdSm90INS1_25CollectiveMainloopFwdSm90ILi2EN4cute5tupleIJNS5_1CILi1EEES8_S8_EEENS6_IJNS7_ILi64EEESA_SA_EEELi512ENS_10bfloat16_tEfNS_4arch4Sm90ELb1ELb0ELb1ELb1ELb0ELb0ELb1ELb0ELb0ELb1ELb1ELb0EEENS1_21CollectiveEpilogueFwdINS6_IJSA_NS7_ILi512EEESA_EEES9_SC_SE_Li256ELb1ELb1ELb1ELb0EEENS1_36VarlenDynamicPersistentTileSchedulerILi64ELi64ELi256ELi128ELb1ELb1ELb1ELb1ELb1ELb1EEEEEEEEEvNT_6ParamsE,"a",@progbits
	.sectionflags	@""
	.align	4
.nv.constant0._ZN7cutlass13device_kernelIN5flash11enable_sm90INS1_16FlashAttnFwdSm90INS1_25CollectiveMainloopFwdSm90ILi2EN4cute5tupleIJNS5_1CILi1EEES8_S8_EEENS6_IJNS7_ILi64EEESA_SA_EEELi512ENS_10bfloat16_tEfNS_4arch4Sm90ELb1ELb0ELb1ELb1ELb0ELb0ELb1ELb0ELb0ELb1ELb1ELb0EEENS1_21CollectiveEpilogueFwdINS6_IJSA_NS7_ILi512EEESA_EEES9_SC_SE_Li256ELb1ELb1ELb1ELb0EEENS1_36VarlenDynamicPersistentTileSchedulerILi64ELi64ELi256ELi128ELb1ELb1ELb1ELb1ELb1ELb1EEEEEEEEEvNT_6ParamsE:
	.zero		3840


//--------------------- .nv.constant0._ZN7cutlass13device_kernelIN5flash11enable_sm90INS1_16FlashAttnFwdSm90INS1_25CollectiveMainloopFwdSm90ILi2EN4cute5tupleIJNS5_1CILi1EEES8_S8_EEENS6_IJNS7_ILi64EEESA_SA_EEELi512ENS_10bfloat16_tEfNS_4arch4Sm90ELb1ELb0ELb1ELb1ELb0ELb1ELb1ELb0ELb0ELb1ELb1ELb0EEENS1_21CollectiveEpilogueFwdINS6_IJSA_NS7_ILi512EEESA_EEES9_SC_SE_Li256ELb1ELb1ELb1ELb0EEENS1_36VarlenDynamicPersistentTileSchedulerILi64ELi64ELi256ELi128ELb1ELb1ELb1ELb1ELb1ELb1EEEEEEEEEvNT_6ParamsE --------------------------
	.section	.nv.constant0._ZN7cutlass13device_kernelIN5flash11enable_sm90INS1_16FlashAttnFwdSm90INS1_25CollectiveMainloopFwdSm90ILi2EN4cute5tupleIJNS5_1CILi1EEES8_S8_EEENS6_IJNS7_ILi64EEESA_SA_EEELi512ENS_10bfloat16_tEfNS_4arch4Sm90ELb1ELb0ELb1ELb1ELb0ELb1ELb1ELb0ELb0ELb1ELb1ELb0EEENS1_21CollectiveEpilogueFwdINS6_IJSA_NS7_ILi512EEESA_EEES9_SC_SE_Li256ELb1ELb1ELb1ELb0EEENS1_36VarlenDynamicPersistentTileSchedulerILi64ELi64ELi256ELi128ELb1ELb1ELb1ELb1ELb1ELb1EEEEEEEEEvNT_6ParamsE,"a",@progbits
	.sectionflags	@""
	.align	4
.nv.constant0._ZN7cutlass13device_kernelIN5flash11enable_sm90INS1_16FlashAttnFwdSm90INS1_25CollectiveMainloopFwdSm90ILi2EN4cute5tupleIJNS5_1CILi1EEES8_S8_EEENS6_IJNS7_ILi64EEESA_SA_EEELi512ENS_10bfloat16_tEfNS_4arch4Sm90ELb1ELb0ELb1ELb1ELb0ELb1ELb1ELb0ELb0ELb1ELb1ELb0EEENS1_21CollectiveEpilogueFwdINS6_IJSA_NS7_ILi512EEESA_EEES9_SC_SE_Li256ELb1ELb1ELb1ELb0EEENS1_36VarlenDynamicPersistentTileSchedulerILi64ELi64ELi256ELi128ELb1ELb1ELb1ELb1ELb1ELb1EEEEEEEEEvNT_6ParamsE:
	.zero		3840


//--------------------- .nv.constant0._ZN7cutlass13device_kernelIN5flash11enable_sm90INS1_16FlashAttnFwdSm90INS1_25CollectiveMainloopFwdSm90ILi2EN4cute5tupleIJNS5_1CILi1EEES8_S8_EEENS6_IJNS7_ILi128EEENS7_ILi96EEENS7_ILi64EEEEEELi256ENS_10bfloat16_tEfNS_4arch4Sm90ELb0ELb0ELb1ELb0ELb0ELb0ELb0ELb1ELb0ELb1ELb1ELb0EEENS1_21CollectiveEpilogueFwdINS6_IJSA_NS7_ILi256EEESB_EEES9_SE_SG_Li256ELb0ELb1ELb1ELb0EEENS1_19SingleTileSchedulerILb0ELb1ELb1ELi128EEEEEEEEEvNT_6ParamsE --------------------------
	.section	.nv.constant0._ZN7cutlass13device_kernelIN5flash11enable_sm90INS1_16FlashAttnFwdSm90INS1_25CollectiveMainloopFwdSm90ILi2EN4cute5tupleIJNS5_1CILi1EEES8_S8_EEENS6_IJNS7_ILi128EEENS7_ILi96EEENS7_ILi64EEEEEELi256ENS_10bfloat16_tEfNS_4arch4Sm90ELb0ELb0ELb1ELb0ELb0ELb0ELb0ELb1ELb0ELb1ELb1ELb0EEENS1_21CollectiveEpilogueFwdINS6_IJSA_NS7_ILi256EEESB_EEES9_SE_SG_Li256ELb0ELb1ELb1ELb0EEENS1_19SingleTileSchedulerILb0ELb1ELb1ELi128EEEEEEEEEvNT_6ParamsE,"a",@progbits
	.sectionflags	@""
	.align	4
.nv.constant0._ZN7cutlass13device_kernelIN5flash11enable_sm90INS1_16FlashAttnFwdSm90INS1_25CollectiveMainloopFwdSm90ILi2EN4cute5tupleIJNS5_1CILi1EEES8_S8_EEENS6_IJNS7_ILi128EEENS7_ILi96EEENS7_ILi64EEEEEELi256ENS_10bfloat16_tEfNS_4arch4Sm90ELb0ELb0ELb1ELb0ELb0ELb0ELb0ELb1ELb0ELb1ELb1ELb0EEENS1_21CollectiveEpilogueFwdINS6_IJSA_NS7_ILi256EEESB_EEES9_SE_SG_Li256ELb0ELb1ELb1ELb0EEENS1_19SingleTileSchedulerILb0ELb1ELb1ELi128EEEEEEEEEvNT_6ParamsE:
	.zero		3456


//--------------------- .nv.constant0._ZN7cutlass13device_kernelIN5flash11enable_sm90INS1_16FlashAttnFwdSm90INS1_25CollectiveMainloopFwdSm90ILi2EN4cute5tupleIJNS5_1CILi1EEES8_S8_EEENS6_IJNS7_ILi128EEENS7_ILi96EEENS7_ILi64EEEEEELi256ENS_10bfloat16_tEfNS_4arch4Sm90ELb0ELb0ELb1ELb0ELb0ELb0ELb1ELb1ELb0ELb1ELb1ELb0EEENS1_21CollectiveEpilogueFwdINS6_IJSA_NS7_ILi256EEESB_EEES9_SE_SG_Li256ELb0ELb1ELb1ELb0EEENS1_19SingleTileSchedulerILb0ELb1ELb1ELi128EEEEEEEEEvNT_6ParamsE --------------------------
	.section	.nv.constant0._ZN7cutlass13device_kernelIN5flash11enable_sm90INS1_16FlashAttnFwdSm90INS1_25CollectiveMainloopFwdSm90ILi2EN4cute5tupleIJNS5_1CILi1EEES8_S8_EEENS6_IJNS7_ILi128EEENS7_ILi96EEENS7_ILi64EEEEEELi256ENS_10bfloat16_tEfNS_4arch4Sm90ELb0ELb0ELb1ELb0ELb0ELb0ELb1ELb1ELb0ELb1ELb1ELb0EEENS1_21CollectiveEpilogueFwdINS6_IJSA_NS7_ILi256EEESB_EEES9_SE_SG_Li256ELb0ELb1ELb1ELb0EEENS1_19SingleTileSchedulerILb0ELb1ELb1ELi128EEEEEEEEEvNT_6ParamsE,"a",@progbits
	.sectionflags	@""
	.align	4
.nv.constant0._ZN7cutlass13device_kernelIN5flash11enable_sm90INS1_16FlashAttnFwdSm90INS1_25CollectiveMainloopFwdSm90ILi2EN4cute5tupleIJNS5_1CILi1EEES8_S8_EEENS6_IJNS7_ILi128EEENS7_ILi96EEENS7_ILi64EEEEEELi256ENS_10bfloat16_tEfNS_4arch4Sm90ELb0ELb0ELb1ELb0ELb0ELb0ELb1ELb1ELb0ELb1ELb1ELb0EEENS1_21CollectiveEpilogueFwdINS6_IJSA_NS7_ILi256EEESB_EEES9_SE_SG_Li256ELb0ELb1ELb1ELb0EEENS1_19SingleTileSchedulerILb0ELb1ELb1ELi128EEEEEEEEEvNT_6ParamsE:
	.zero		3712


//--------------------- .nv.constant0._ZN7cutlass13device_kernelIN5flash11enable_sm90INS1_16FlashAttnFwdSm90INS1_25CollectiveMainloopFwdSm90ILi2EN4cute5tupleIJNS5_1CILi1EEES8_S8_EEENS6_IJNS7_ILi128EEENS7_ILi96EEENS7_ILi64EEEEEELi256ENS_10bfloat16_tEfNS_4arch4Sm90ELb0ELb0ELb1ELb1ELb0ELb0ELb0ELb1ELb0ELb1ELb1ELb0EEENS1_21CollectiveEpilogueFwdINS6_IJSA_NS7_ILi256EEESB_EEES9_SE_SG_Li256ELb1ELb1ELb1ELb0EEENS1_36VarlenDynamicPersistentTileSchedulerILi128ELi96ELi256ELi128ELb1ELb1ELb1ELb0ELb1ELb1EEEEEEEEEvNT_6ParamsE --------------------------
	.section	.nv.constant0._ZN7cutlass13device_kernelIN5flash11enable_sm90INS1_16FlashAttnFwdSm90INS1_25CollectiveMainloopFwdSm90ILi2EN4cute5tupleIJNS5_1CILi1EEES8_S8_EEENS6_IJNS7_ILi128EEENS7_ILi96EEENS7_ILi64EEEEEELi256ENS_10bfloat16_tEfNS_4arch4Sm90ELb0ELb0ELb1ELb1ELb0ELb0ELb0ELb1ELb0ELb1ELb1ELb0EEENS1_21CollectiveEpilogueFwdINS6_IJSA_NS7_ILi256EEESB_EEES9_SE_SG_Li256ELb1ELb1ELb1ELb0EEENS1_36VarlenDynamicPersistentTileSchedulerILi128ELi96ELi256ELi128ELb1ELb1ELb1ELb0ELb1ELb1EEEEEEEEEvNT_6ParamsE,"a",@progbits
	.sectionflags	@""
	.align	4
.nv.constant0._ZN7cutlass13device_kernelIN5flash11enable_sm90INS1_16FlashAttnFwdSm90INS1_25CollectiveMainloopFwdSm90ILi2EN4cute5tupleIJNS5_1CILi1EEES8_S8_EEENS6_IJNS7_ILi128EEENS7_ILi96EEENS7_ILi64EEEEEELi256ENS_10bfloat16_tEfNS_4arch4Sm90ELb0ELb0ELb1ELb1ELb0ELb0ELb0ELb1ELb0ELb1ELb1ELb0EEENS1_21CollectiveEpilogueFwdINS6_IJSA_NS7_ILi256EEESB_EEES9_SE_SG_Li256ELb1ELb1ELb1ELb0EEENS1_36VarlenDynamicPersistentTileSchedulerILi128ELi96ELi256ELi128ELb1ELb1ELb1ELb0ELb1ELb1EEEEEEEEEvNT_6ParamsE:
	.zero		3584


//--------------------- .nv.constant0._ZN7cutlass13device_kernelIN5flash11enable_sm90INS1_16FlashAttnFwdSm90INS1_25CollectiveMainloopFwdSm90ILi2EN4cute5tupleIJNS5_1CILi1EEES8_S8_EEENS6_IJNS7_ILi128EEENS7_ILi96EEENS7_ILi64EEEEEELi256ENS_10bfloat16_tEfNS_4arch4Sm90ELb0ELb0ELb1ELb1ELb0ELb1ELb0ELb1ELb0ELb1ELb1ELb0EEENS1_21CollectiveEpilogueFwdINS6_IJSA_NS7_ILi256EEESB_EEES9_SE_SG_Li256ELb1ELb1ELb1ELb0EEENS1_36VarlenDynamicPersistentTileSchedulerILi128ELi96ELi256ELi128ELb1ELb1ELb1ELb0ELb1ELb1EEEEEEEEEvNT_6ParamsE --------------------------
	.section	.nv.constant0._ZN7cutlass13device_kernelIN5flash11enable_sm90INS1_16FlashAttnFwdSm90INS1_25CollectiveMainloopFwdSm90ILi2EN4cute5tupleIJNS5_1CILi1EEES8_S8_EEENS6_IJNS7_ILi128EEENS7_ILi96EEENS7_ILi64EEEEEELi256ENS_10bfloat16_tEfNS_4arch4Sm90ELb0ELb0ELb1ELb1ELb0ELb1ELb0ELb1ELb0ELb1ELb1ELb0EEENS1_21CollectiveEpilogueFwdINS6_IJSA_NS7_ILi256EEESB_EEES9_SE_SG_Li256ELb1ELb1ELb1ELb0EEENS1_36VarlenDynamicPersistentTileSchedulerILi128ELi96ELi256ELi128ELb1ELb1ELb1ELb0ELb1ELb1EEEEEEEEEvNT_6ParamsE,"a",@progbits
	.sectionflags	@""
	.align	4
.nv.constant0._ZN7cutlass13device_kernelIN5flash11enable_sm90INS1_16FlashAttnFwdSm90INS1_25CollectiveMainloopFwdSm90ILi2EN4cute5tupleIJNS5_1CILi1EEES8_S8_EEENS6_IJNS7_ILi128EEENS7_ILi96EEENS7_ILi64EEEEEELi256ENS_10bfloat16_tEfNS_4arch4Sm90ELb0ELb0ELb1ELb1ELb0ELb1ELb0ELb1ELb0ELb1ELb1ELb0EEENS1_21CollectiveEpilogueFwdINS6_IJSA_NS7_ILi256EEESB_EEES9_SE_SG_Li256ELb1ELb1ELb1ELb0EEENS1_36VarlenDynamicPersistentTileSchedulerILi128ELi96ELi256ELi128ELb1ELb1ELb1ELb0ELb1ELb1EEEEEEEEEvNT_6ParamsE:
	.zero		3584


//--------------------- .nv.constant0._ZN7cutlass13device_kernelIN5flash11enable_sm90INS1_16FlashAttnFwdSm90INS1_25CollectiveMainloopFwdSm90ILi2EN4cute5tupleIJNS5_1CILi1EEES8_S8_EEENS6_IJNS7_ILi128EEENS7_ILi96EEENS7_ILi64EEEEEELi256ENS_10bfloat16_tEfNS_4arch4Sm90ELb0ELb0ELb1ELb1ELb0ELb0ELb1ELb1ELb0ELb1ELb1ELb0EEENS1_21CollectiveEpilogueFwdINS6_IJSA_NS7_ILi256EEESB_EEES9_SE_SG_Li256ELb1ELb1ELb1ELb0EEENS1_36VarlenDynamicPersistentTileSchedulerILi128ELi96ELi256ELi128ELb1ELb1ELb1ELb0ELb1ELb1EEEEEEEEEvNT_6ParamsE --------------------------
	.section	.nv.constant0._ZN7cutlass13device_kernelIN5flash11enable_sm90INS1_16FlashAttnFwdSm90INS1_25CollectiveMainloopFwdSm90ILi2EN4cute5tupleIJNS5_1CILi1EEES8_S8_EEENS6_IJNS7_ILi128EEENS7_ILi96EEENS7_ILi64EEEEEELi256ENS_10bfloat16_tEfNS_4arch4Sm90ELb0ELb0ELb1ELb1ELb0ELb0ELb1ELb1ELb0ELb1ELb1ELb0EEENS1_21CollectiveEpilogueFwdINS6_IJSA_NS7_ILi256EEESB_EEES9_SE_SG_Li256ELb1ELb1ELb1ELb0EEENS1_36VarlenDynamicPersistentTileSchedulerILi128ELi96ELi256ELi128ELb1ELb1ELb1ELb0ELb1ELb1EEEEEEEEEvNT_6ParamsE,"a",@progbits
	.sectionflags	@""
	.align	4
.nv.constant0._ZN7cutlass13device_kernelIN5flash11enable_sm90INS1_16FlashAttnFwdSm90INS1_25CollectiveMainloopFwdSm90ILi2EN4cute5tupleIJNS5_1CILi1EEES8_S8_EEENS6_IJNS7_ILi128EEENS7_ILi96EEENS7_ILi64EEEEEELi256ENS_10bfloat16_tEfNS_4arch4Sm90ELb0ELb0ELb1ELb1ELb0ELb0ELb1ELb1ELb0ELb1ELb1ELb0EEENS1_21CollectiveEpilogueFwdINS6_IJSA_NS7_ILi256EEESB_EEES9_SE_SG_Li256ELb1ELb1ELb1ELb0EEENS1_36VarlenDynamicPersistentTileSchedulerILi128ELi96ELi256ELi128ELb1ELb1ELb1ELb0ELb1ELb1EEEEEEEEEvNT_6ParamsE:
	.zero		3840


//--------------------- .nv.constant0._ZN7cutlass13device_kernelIN5flash11enable_sm90INS1_16FlashAttnFwdSm90INS1_25CollectiveMainloopFwdSm90ILi2EN4cute5tupleIJNS5_1CILi1EEES8_S8_EEENS6_IJNS7_ILi128EEENS7_ILi96EEENS7_ILi64EEEEEELi256ENS_10bfloat16_tEfNS_4arch4Sm90ELb0ELb0ELb1ELb1ELb0ELb1ELb1ELb1ELb0ELb1ELb1ELb0EEENS1_21CollectiveEpilogueFwdINS6_IJSA_NS7_ILi256EEESB_EEES9_SE_SG_Li256ELb1ELb1ELb1ELb0EEENS1_36VarlenDynamicPersistentTileSchedulerILi128ELi96ELi256ELi128ELb1ELb1ELb1ELb0ELb1ELb1EEEEEEEEEvNT_6ParamsE --------------------------
	.section	.nv.constant0._ZN7cutlass13device_kernelIN5flash11enable_sm90INS1_16FlashAttnFwdSm90INS1_25CollectiveMainloopFwdSm90ILi2EN4cute5tupleIJNS5_1CILi1EEES8_S8_EEENS6_IJNS7_ILi128EEENS7_ILi96EEENS7_ILi64EEEEEELi256ENS_10bfloat16_tEfNS_4arch4Sm90ELb0ELb0ELb1ELb1ELb0ELb1ELb1ELb1ELb0ELb1ELb1ELb0EEENS1_21CollectiveEpilogueFwdINS6_IJSA_NS7_ILi256EEESB_EEES9_SE_SG_Li256ELb1ELb1ELb1ELb0EEENS1_36VarlenDynamicPersistentTileSchedulerILi128ELi96ELi256ELi128ELb1ELb1ELb1ELb0ELb1ELb1EEEEEEEEEvNT_6ParamsE,"a",@progbits
	.sectionflags	@""
	.align	4
.nv.constant0._ZN7cutlass13device_kernelIN5flash11enable_sm90INS1_16FlashAttnFwdSm90INS1_25CollectiveMainloopFwdSm90ILi2EN4cute5tupleIJNS5_1CILi1EEES8_S8_EEENS6_IJNS7_ILi128EEENS7_ILi96EEENS7_ILi64EEEEEELi256ENS_10bfloat16_tEfNS_4arch4Sm90ELb0ELb0ELb1ELb1ELb0ELb1ELb1ELb1ELb0ELb1ELb1ELb0EEENS1_21CollectiveEpilogueFwdINS6_IJSA_NS7_ILi256EEESB_EEES9_SE_SG_Li256ELb1ELb1ELb1ELb0EEENS1_36VarlenDynamicPersistentTileSchedulerILi128ELi96ELi256ELi128ELb1ELb1ELb1ELb0ELb1ELb1EEEEEEEEEvNT_6ParamsE:
	.zero		3840


//--------------------- .nv.constant0._ZN7cutlass13device_kernelIN5flash11enable_sm90INS1_16FlashAttnFwdSm90INS1_25CollectiveMainloopFwdSm90ILi2EN4cute5tupleIJNS5_1CILi1EEES8_S8_EEENS6_IJNS7_ILi128EEENS7_ILi96EEENS7_ILi64EEEEEELi256ENS_10bfloat16_tEfNS_4arch4Sm90ELb0ELb1ELb1ELb0ELb0ELb0ELb0ELb1ELb0ELb1ELb1ELb0EEENS1_21CollectiveEpilogueFwdINS6_IJSA_NS7_ILi256EEESB_EEES9_SE_SG_Li256ELb0ELb1ELb1ELb0EEENS1_19SingleTileSchedulerILb0ELb1ELb1ELi128EEEEEEEEEvNT_6ParamsE --------------------------
	.section	.nv.constant0._ZN7cutlass13device_kernelIN5flash11enable_sm90INS1_16FlashAttnFwdSm90INS1_25CollectiveMainloopFwdSm90ILi2EN4cute5tupleIJNS5_1CILi1EEES8_S8_EEENS6_IJNS7_ILi128EEENS7_ILi96EEENS7_ILi64EEEEEELi256ENS_10bfloat16_tEfNS_4arch4Sm90ELb0ELb1ELb1ELb0ELb0ELb0ELb0ELb1ELb0ELb1ELb1ELb0EEENS1_21CollectiveEpilogueFwdINS6_IJSA_NS7_ILi256EEESB_EEES9_SE_SG_Li256ELb0ELb1ELb1ELb0EEENS1_19SingleTileSchedulerILb0ELb1ELb1ELi128EEEEEEEEEvNT_6ParamsE,"a",@progbits
	.sectionflags	@""
	.align	4
.nv.constant0._ZN7cutlass13device_kernelIN5flash11enable_sm90INS1_16FlashAttnFwdSm90INS1_25CollectiveMainloopFwdSm90ILi2EN4cute5tupleIJNS5_1CILi1EEES8_S8_EEENS6_IJNS7_ILi128EEENS7_ILi96EEENS7_ILi64EEEEEELi256ENS_10bfloat16_tEfNS_4arch4Sm90ELb0ELb1ELb1ELb0ELb0ELb0ELb0ELb1ELb0ELb1ELb1ELb0EEENS1_21CollectiveEpilogueFwdINS6_IJSA_NS7_ILi256EEESB_EEES9_SE_SG_Li256ELb0ELb1ELb1ELb0EEENS1_19SingleTileSchedulerILb0ELb1ELb1ELi128EEEEEEEEEvNT_6ParamsE:
	.zero		3456


//--------------------- .nv.constant0._ZN7cutlass13device_kernelIN5flash11enable_sm90INS1_16FlashAttnFwdSm90INS1_25CollectiveMainloopFwdSm90ILi2EN4cute5tupleIJNS5_1CILi1EEES8_S8_EEENS6_IJNS7_ILi128EEENS7_ILi96EEENS7_ILi64EEEEEELi256ENS_10bfloat16_tEfNS_4arch4Sm90ELb0ELb1ELb1ELb0ELb0ELb0ELb1ELb1ELb0ELb1ELb1ELb0EEENS1_21CollectiveEpilogueFwdINS6_IJSA_NS7_ILi256EEESB_EEES9_SE_SG_Li256ELb0ELb1ELb1ELb0EEENS1_19SingleTileSchedulerILb0ELb1ELb1ELi128EEEEEEEEEvNT_6ParamsE --------------------------
	.section	.nv.constant0._ZN7cutlass13device_kernelIN5flash11enable_sm90INS1_16FlashAttnFwdSm90INS1_25CollectiveMainloopFwdSm90ILi2EN4cute5tupleIJNS5_1CILi1EEES8_S8_EEENS6_IJNS7_ILi128EEENS7_ILi96EEENS7_ILi64EEEEEELi256ENS_10bfloat16_tEfNS_4arch4Sm90ELb0ELb1ELb1ELb0ELb0ELb0ELb1ELb1ELb0ELb1ELb1ELb0EEENS1_21CollectiveEpilogueFwdINS6_IJSA_NS7_ILi256EEESB_EEES9_SE_SG_Li256ELb0ELb1ELb1ELb0EEENS1_19SingleTileSchedulerILb0ELb1ELb1ELi128EEEEEEEEEvNT_6ParamsE,"a",@progbits
	.sectionflags	@""
	.align	4
.nv.constant0._ZN7cutlass13device_kernelIN5flash11enable_sm90INS1_16FlashAttnFwdSm90INS1_25CollectiveMainloopFwdSm90ILi2EN4cute5tupleIJNS5_1CILi1EEES8_S8_EEENS6_IJNS7_ILi128EEENS7_ILi96EEENS7_ILi64EEEEEELi256ENS_10bfloat16_tEfNS_4arch4Sm90ELb0ELb1ELb1ELb0ELb0ELb0ELb1ELb1ELb0ELb1ELb1ELb0EEENS1_21CollectiveEpilogueFwdINS6_IJSA_NS7_ILi256EEESB_EEES9_SE_SG_Li256ELb0ELb1ELb1ELb0EEENS1_19SingleTileSchedulerILb0ELb1ELb1ELi128EEEEEEEEEvNT_6ParamsE:
	.zero		3712


//--------------------- .nv.constant0._ZN7cutlass13device_kernelIN5flash11enable_sm90INS1_16FlashAttnFwdSm90INS1_25CollectiveMainloopFwdSm90ILi2EN4cute5tupleIJNS5_1CILi1EEES8_S8_EEENS6_IJNS7_ILi128EEENS7_ILi96EEENS7_ILi64EEEEEELi256ENS_10bfloat16_tEfNS_4arch4Sm90ELb0ELb1ELb1ELb1ELb0ELb0ELb0ELb1ELb0ELb1ELb1ELb0EEENS1_21CollectiveEpilogueFwdINS6_IJSA_NS7_ILi256EEESB_EEES9_SE_SG_Li256ELb1ELb1ELb1ELb0EEENS1_36VarlenDynamicPersistentTileSchedulerILi128ELi96ELi256ELi128ELb1ELb1ELb1ELb1ELb0ELb1EEEEEEEEEvNT_6ParamsE --------------------------
	.section	.nv.constant0._ZN7cutlass13device_kernelIN5flash11enable_sm90INS1_16FlashAttnFwdSm90INS1_25CollectiveMainloopFwdSm90ILi2EN4cute5tupleIJNS5_1CILi1EEES8_S8_EEENS6_IJNS7_ILi128EEENS7_ILi96EEENS7_ILi64EEEEEELi256ENS_10bfloat16_tEfNS_4arch4Sm90ELb0ELb1ELb1ELb1ELb0ELb0ELb0ELb1ELb0ELb1ELb1ELb0EEENS1_21CollectiveEpilogueFwdINS6_IJSA_NS7_ILi256EEESB_EEES9_SE_SG_Li256ELb1ELb1ELb1ELb0EEENS1_36VarlenDynamicPersistentTileSchedulerILi128ELi96ELi256ELi128ELb1ELb1ELb1ELb1ELb0ELb1EEEEEEEEEvNT_6ParamsE,"a",@progbits
	.sectionflags	@""
	.align	4
.nv.constant0._ZN7cutlass13device_kernelIN5flash11enable_sm90INS1_16FlashAttnFwdSm90INS1_25CollectiveMainloopFwdSm90ILi2EN4cute5tupleIJNS5_1CILi1EEES8_S8_EEENS6_IJNS7_ILi128EEENS7_ILi96EEENS7_ILi64EEEEEELi256ENS_10bfloat16_tEfNS_4arch4Sm90ELb0ELb1ELb1ELb1ELb0ELb0ELb0ELb1ELb0ELb1ELb1ELb0EEENS1_21CollectiveEpilogueFwdINS6_IJSA_NS7_ILi256EEESB_EEES9_SE_SG_Li256ELb1ELb1ELb1ELb0EEENS1_36VarlenDynamicPersistentTileSchedulerILi128ELi96ELi256ELi128ELb1ELb1ELb1ELb1ELb0ELb1EEEEEEEEEvNT_6ParamsE:
	.zero		3584


//--------------------- .nv.constant0._ZN7cutlass13device_kernelIN5flash11enable_sm90INS1_16FlashAttnFwdSm90INS1_25CollectiveMainloopFwdSm90ILi2EN4cute5tupleIJNS5_1CILi1EEES8_S8_EEENS6_IJNS7_ILi128EEENS7_ILi96EEENS7_ILi64EEEEEELi256ENS_10bfloat16_tEfNS_4arch4Sm90ELb0ELb1ELb1ELb1ELb0ELb1ELb0ELb1ELb0ELb1ELb1ELb0EEENS1_21CollectiveEpilogueFwdINS6_IJSA_NS7_ILi256EEESB_EEES9_SE_SG_Li256ELb1ELb1ELb1ELb0EEENS1_36VarlenDynamicPersistentTileSchedulerILi128ELi96ELi256ELi128ELb1ELb1ELb1ELb1ELb0ELb1EEEEEEEEEvNT_6ParamsE --------------------------
	.section	.nv.constant0._ZN7cutlass13device_kernelIN5flash11enable_sm90INS1_16FlashAttnFwdSm90INS1_25CollectiveMainloopFwdSm90ILi2EN4cute5tupleIJNS5_1CILi1EEES8_S8_EEENS6_IJNS7_ILi128EEENS7_ILi96EEENS7_ILi64EEEEEELi256ENS_10bfloat16_tEfNS_4arch4Sm90ELb0ELb1ELb1ELb1ELb0ELb1ELb0ELb1ELb0ELb1ELb1ELb0EEENS1_21CollectiveEpilogueFwdINS6_IJSA_NS7_ILi256EEESB_EEES9_SE_SG_Li256ELb1ELb1ELb1ELb0EEENS1_36VarlenDynamicPersistentTileSchedulerILi128ELi96ELi256ELi128ELb1ELb1ELb1ELb1ELb0ELb1EEEEEEEEEvNT_6ParamsE,"a",@progbits
	.sectionflags	@""
	.align	4
.nv.constant0._ZN7cutlass13device_kernelIN5flash11enable_sm90INS1_16FlashAttnFwdSm90INS1_25CollectiveMainloopFwdSm90ILi2EN4cute5tupleIJNS5_1CILi1EEES8_S8_EEENS6_IJNS7_ILi128EEENS7_ILi96EEENS7_ILi64EEEEEELi256ENS_10bfloat16_tEfNS_4arch4Sm90ELb0ELb1ELb1ELb1ELb0ELb1ELb0ELb1ELb0ELb1ELb1ELb0EEENS1_21CollectiveEpilogueFwdINS6_IJSA_NS7_ILi256EEESB_EEES9_SE_SG_Li256ELb1ELb1ELb1ELb0EEENS1_36VarlenDynamicPersistentTileSchedulerILi128ELi96ELi256ELi128ELb1ELb1ELb1ELb1ELb0ELb1EEEEEEEEEvNT_6ParamsE:
	.zero		3584


//--------------------- .nv.constant0._ZN7cutlass13device_kernelIN5flash11enable_sm90INS1_16FlashAttnFwdSm90INS1_25CollectiveMainloopFwdSm90ILi2EN4cute5tupleIJNS5_1CILi1EEES8_S8_EEENS6_IJNS7_ILi128EEENS7_ILi96EEENS7_ILi64EEEEEELi256ENS_10bfloat16_tEfNS_4arch4Sm90ELb0ELb1ELb1ELb1ELb0ELb0ELb1ELb1ELb0ELb1ELb1ELb0EEENS1_21CollectiveEpilogueFwdINS6_IJSA_NS7_ILi256EEESB_EEES9_SE_SG_Li256ELb1ELb1ELb1ELb0EEENS1_36VarlenDynamicPersistentTileSchedulerILi128ELi96ELi256ELi128ELb1ELb1ELb1ELb1ELb0ELb1EEEEEEEEEvNT_6ParamsE --------------------------
	.section	.nv.constant0._ZN7cutlass13device_kernelIN5flash11enable_sm90INS1_16FlashAttnFwdSm90INS1_25CollectiveMainloopFwdSm90ILi2EN4cute5tupleIJNS5_1CILi1EEES8_S8_EEENS6_IJNS7_ILi128EEENS7_ILi96EEENS7_ILi64EEEEEELi256ENS_10bfloat16_tEfNS_4arch4Sm90ELb0ELb1ELb1ELb1ELb0ELb0ELb1ELb1ELb0ELb1ELb1ELb0EEENS1_21CollectiveEpilogueFwdINS6_IJSA_NS7_ILi256EEESB_EEES9_SE_SG_Li256ELb1ELb1ELb1ELb0EEENS1_36VarlenDynamicPersistentTileSchedulerILi128ELi96ELi256ELi128ELb1ELb1ELb1ELb1ELb0ELb1EEEEEEEEEvNT_6ParamsE,"a",@progbits
	.sectionflags	@""
	.align	4
.nv.constant0._ZN7cutlass13device_kernelIN5flash11enable_sm90INS1_16FlashAttnFwdSm90INS1_25CollectiveMainloopFwdSm90ILi2EN4cute5tupleIJNS5_1CILi1EEES8_S8_EEENS6_IJNS7_ILi128EEENS7_ILi96EEENS7_ILi64EEEEEELi256ENS_10bfloat16_tEfNS_4arch4Sm90ELb0ELb1ELb1ELb1ELb0ELb0ELb1ELb1ELb0ELb1ELb1ELb0EEENS1_21CollectiveEpilogueFwdINS6_IJSA_NS7_ILi256EEESB_EEES9_SE_SG_Li256ELb1ELb1ELb1ELb0EEENS1_36VarlenDynamicPersistentTileSchedulerILi128ELi96ELi256ELi128ELb1ELb1ELb1ELb1ELb0ELb1EEEEEEEEEvNT_6ParamsE:
	.zero		3840


//--------------------- .nv.constant0._ZN7cutlass13device_kernelIN5flash11enable_sm90INS1_16FlashAttnFwdSm90INS1_25CollectiveMainloopFwdSm90ILi2EN4cute5tupleIJNS5_1CILi1EEES8_S8_EEENS6_IJNS7_ILi128EEENS7_ILi96EEENS7_ILi64EEEEEELi256ENS_10bfloat16_tEfNS_4arch4Sm90ELb0ELb1ELb1ELb1ELb0ELb1ELb1ELb1ELb0ELb1ELb1ELb0EEENS1_21CollectiveEpilogueFwdINS6_IJSA_NS7_ILi256EEESB_EEES9_SE_SG_Li256ELb1ELb1ELb1ELb0EEENS1_36VarlenDynamicPersistentTileSchedulerILi128ELi96ELi256ELi128ELb1ELb1ELb1ELb1ELb0ELb1EEEEEEEEEvNT_6ParamsE --------------------------
	.section	.nv.constant0._ZN7cutlass13device_kernelIN5flash11enable_sm90INS1_16FlashAttnFwdSm90INS1_25CollectiveMainloopFwdSm90ILi2EN4cute5tupleIJNS5_1CILi1EEES8_S8_EEENS6_IJNS7_ILi128EEENS7_ILi96EEENS7_ILi64EEEEEELi256ENS_10bfloat16_tEfNS_4arch4Sm90ELb0ELb1ELb1ELb1ELb0ELb1ELb1ELb1ELb0ELb1ELb1ELb0EEENS1_21CollectiveEpilogueFwdINS6_IJSA_NS7_ILi256EEESB_EEES9_SE_SG_Li256ELb1ELb1ELb1ELb0EEENS1_36VarlenDynamicPersistentTileSchedulerILi128ELi96ELi256ELi128ELb1ELb1ELb1ELb1ELb0ELb1EEEEEEEEEvNT_6ParamsE,"a",@progbits
	.sectionflags	@""
	.align	4
.nv.constant0._ZN7cutlass13device_kernelIN5flash11enable_sm90INS1_16FlashAttnFwdSm90INS1_25CollectiveMainloopFwdSm90ILi2EN4cute5tupleIJNS5_1CILi1EEES8_S8_EEENS6_IJNS7_ILi128EEENS7_ILi96EEENS7_ILi64EEEEEELi256ENS_10bfloat16_tEfNS_4arch4Sm90ELb0ELb1ELb1ELb1ELb0ELb1ELb1ELb1ELb0ELb1ELb1ELb0EEENS1_21CollectiveEpilogueFwdINS6_IJSA_NS7_ILi256EEESB_EEES9_SE_SG_Li256ELb1ELb1ELb1ELb0EEENS1_36VarlenDynamicPersistentTileSchedulerILi128ELi96ELi256ELi128ELb1ELb1ELb1ELb1ELb0ELb1EEEEEEEEEvNT_6ParamsE:
	.zero		3840


//--------------------- .nv.constant0._ZN7cutlass13device_kernelIN5flash11enable_sm90INS1_16FlashAttnFwdSm90INS1_25CollectiveMainloopFwdSm90ILi2EN4cute5tupleIJNS5_1CILi1EEES8_S8_EEENS6_IJNS7_ILi128EEENS7_ILi96EEENS7_ILi64EEEEEELi256ENS_10bfloat16_tEfNS_4arch4Sm90ELb1ELb0ELb1ELb0ELb0ELb0ELb0ELb1ELb0ELb1ELb1ELb0EEENS1_21CollectiveEpilogueFwdINS6_IJSA_NS7_ILi256EEESB_EEES9_SE_SG_Li256ELb0ELb1ELb1ELb0EEENS1_19SingleTileSchedulerILb0ELb1ELb1ELi128EEEEEEEEEvNT_6ParamsE --------------------------
	.section	.nv.constant0._ZN7cutlass13device_kernelIN5flash11enable_sm90INS1_16FlashAttnFwdSm90INS1_25CollectiveMainloopFwdSm90ILi2EN4cute5tupleIJNS5_1CILi1EEES8_S8_EEENS6_IJNS7_ILi128EEENS7_ILi96EEENS7_ILi64EEEEEELi256ENS_10bfloat16_tEfNS_4arch4Sm90ELb1ELb0ELb1ELb0ELb0ELb0ELb0ELb1ELb0ELb1ELb1ELb0EEENS1_21CollectiveEpilogueFwdINS6_IJSA_NS7_ILi256EEESB_EEES9_SE_SG_Li256ELb0ELb1ELb1ELb0EEENS1_19SingleTileSchedulerILb0ELb1ELb1ELi128EEEEEEEEEvNT_6ParamsE,"a",@progbits
	.sectionflags	@""
	.align	4
.nv.constant0._ZN7cutlass13device_kernelIN5flash11enable_sm90INS1_16FlashAttnFwdSm90INS1_25CollectiveMainloopFwdSm90ILi2EN4cute5tupleIJNS5_1CILi1EEES8_S8_EEENS6_IJNS7_ILi128EEENS7_ILi96EEENS7_ILi64EEEEEELi256ENS_10bfloat16_tEfNS_4arch4Sm90ELb1ELb0ELb1ELb0ELb0ELb0ELb0ELb1ELb0ELb1ELb1ELb0EEENS1_21CollectiveEpilogueFwdINS6_IJSA_NS7_ILi256EEESB_EEES9_SE_SG_Li256ELb0ELb1ELb1ELb0EEENS1_19SingleTileSchedulerILb0ELb1ELb1ELi128EEEEEEEEEvNT_6ParamsE:
	.zero		3456


//--------------------- .nv.constant0._ZN7cutlass13device_kernelIN5flash11enable_sm90INS1_16FlashAttnFwdSm90INS1_25CollectiveMainloopFwdSm90ILi2EN4cute5tupleIJNS5_1CILi1EEES8_S8_EEENS6_IJNS7_ILi128EEENS7_ILi96EEENS7_ILi64EEEEEELi256ENS_10bfloat16_tEfNS_4arch4Sm90ELb1ELb0ELb1ELb0ELb0ELb0ELb1ELb1ELb0ELb1ELb1ELb0EEENS1_21CollectiveEpilogueFwdINS6_IJSA_NS7_ILi256EEESB_EEES9_SE_SG_Li256ELb0ELb1ELb1ELb0EEENS1_19SingleTileSchedulerILb0ELb1ELb1ELi128EEEEEEEEEvNT_6ParamsE --------------------------
	.section	.nv.constant0._ZN7cutlass13device_kernelIN5flash11enable_sm90INS1_16FlashAttnFwdSm90INS1_25CollectiveMainloopFwdSm90ILi2EN4cute5tupleIJNS5_1CILi1EEES8_S8_EEENS6_IJNS7_ILi128EEENS7_ILi96EEENS7_ILi64EEEEEELi256ENS_10bfloat16_tEfNS_4arch4Sm90ELb1ELb0ELb1ELb0ELb0ELb0ELb1ELb1ELb0ELb1ELb1ELb0EEENS1_21CollectiveEpilogueFwdINS6_IJSA_NS7_ILi256EEESB_EEES9_SE_SG_Li256ELb0ELb1ELb1ELb0EEENS1_19SingleTileSchedulerILb0ELb1ELb1ELi128EEEEEEEEEvNT_6ParamsE,"a",@progbits
	.sectionflags	@""
	.align	4
.nv.constant0._ZN7cutlass13device_kernelIN5flash11enable_sm90INS1_16FlashAttnFwdSm90INS1_25CollectiveMainloopFwdSm90ILi2EN4cute5tupleIJNS5_1CILi1EEES8_S8_EEENS6_IJNS7_ILi128EEENS7_ILi96EEENS7_ILi64EEEEEELi256ENS_10bfloat16_tEfNS_4arch4Sm90ELb1ELb0ELb1ELb0ELb0ELb0ELb1ELb1ELb0ELb1ELb1ELb0EEENS1_21CollectiveEpilogueFwdINS6_IJSA_NS7_ILi256EEESB_EEES9_SE_SG_Li256ELb0ELb1ELb1ELb0EEENS1_19SingleTileSchedulerILb0ELb1ELb1ELi128EEEEEEEEEvNT_6ParamsE:
	.zero		3712


//--------------------- .nv.constant0._ZN7cutlass13device_kernelIN5flash11enable_sm90INS1_16FlashAttnFwdSm90INS1_25CollectiveMainloopFwdSm90ILi2EN4cute5tupleIJNS5_1CILi1EEES8_S8_EEENS6_IJNS7_ILi128EEENS7_ILi96EEENS7_ILi64EEEEEELi256ENS_10bfloat16_tEfNS_4arch4Sm90ELb1ELb0ELb1ELb1ELb0ELb0ELb0ELb1ELb0ELb1ELb1ELb0EEENS1_21CollectiveEpilogueFwdINS6_IJSA_NS7_ILi256EEESB_EEES9_SE_SG_Li256ELb1ELb1ELb1ELb0EEENS1_36VarlenDynamicPersistentTileSchedulerILi128ELi96ELi256ELi128ELb1ELb1ELb1ELb1ELb1ELb1EEEEEEEEEvNT_6ParamsE --------------------------
	.section	.nv.constant0._ZN7cutlass13device_kernelIN5flash11enable_sm90INS1_16FlashAttnFwdSm90INS1_25CollectiveMainloopFwdSm90ILi2EN4cute5tupleIJNS5_1CILi1EEES8_S8_EEENS6_IJNS7_ILi128EEENS7_ILi96EEENS7_ILi64EEEEEELi256ENS_10bfloat16_tEfNS_4arch4Sm90ELb1ELb0ELb1ELb1ELb0ELb0ELb0ELb1ELb0ELb1ELb1ELb0EEENS1_21CollectiveEpilogueFwdINS6_IJSA_NS7_ILi256EEESB_EEES9_SE_SG_Li256ELb1ELb1ELb1ELb0EEENS1_36VarlenDynamicPersistentTileSchedulerILi128ELi96ELi256ELi128ELb1ELb1ELb1ELb1ELb1ELb1EEEEEEEEEvNT_6ParamsE,"a",@progbits
	.sectionflags	@""
	.align	4
.nv.constant0._ZN7cutlass13device_kernelIN5flash11enable_sm90INS1_16FlashAttnFwdSm90INS1_25CollectiveMainloopFwdSm90ILi2EN4cute5tupleIJNS5_1CILi1EEES8_S8_EEENS6_IJNS7_ILi128EEENS7_ILi96EEENS7_ILi64EEEEEELi256ENS_10bfloat16_tEfNS_4arch4Sm90ELb1ELb0ELb1ELb1ELb0ELb0ELb0ELb1ELb0ELb1ELb1ELb0EEENS1_21CollectiveEpilogueFwdINS6_IJSA_NS7_ILi256EEESB_EEES9_SE_SG_Li256ELb1ELb1ELb1ELb0EEENS1_36VarlenDynamicPersistentTileSchedulerILi128ELi96ELi256ELi128ELb1ELb1ELb1ELb1ELb1ELb1EEEEEEEEEvNT_6ParamsE:
	.zero		3584


//--------------------- .nv.constant0._ZN7cutlass13device_kernelIN5flash11enable_sm90INS1_16FlashAttnFwdSm90INS1_25CollectiveMainloopFwdSm90ILi2EN4cute5tupleIJNS5_1CILi1EEES8_S8_EEENS6_IJNS7_ILi128EEENS7_ILi96EEENS7_ILi64EEEEEELi256ENS_10bfloat16_tEfNS_4arch4Sm90ELb1ELb0ELb1ELb1ELb0ELb1ELb0ELb1ELb0ELb1ELb1ELb0EEENS1_21CollectiveEpilogueFwdINS6_IJSA_NS7_ILi256EEESB_EEES9_SE_SG_Li256ELb1ELb1ELb1ELb0EEENS1_36VarlenDynamicPersistentTileSchedulerILi128ELi96ELi256ELi128ELb1ELb1ELb1ELb1ELb1ELb1EEEEEEEEEvNT_6ParamsE --------------------------
	.section	.nv.constant0._ZN7cutlass13device_kernelIN5flash11enable_sm90INS1_16FlashAttnFwdSm90INS1_25CollectiveMainloopFwdSm90ILi2EN4cute5tupleIJNS5_1CILi1EEES8_S8_EEENS6_IJNS7_ILi128EEENS7_ILi96EEENS7_ILi64EEEEEELi256ENS_10bfloat16_tEfNS_4arch4Sm90ELb1ELb0ELb1ELb1ELb0ELb1ELb0ELb1ELb0ELb1ELb1ELb0EEENS1_21CollectiveEpilogueFwdINS6_IJSA_NS7_ILi256EEESB_EEES9_SE_SG_Li256ELb1ELb1ELb1ELb0EEENS1_36VarlenDynamicPersistentTileSchedulerILi128ELi96ELi256ELi128ELb1ELb1ELb1ELb1ELb1ELb1EEEEEEEEEvNT_6ParamsE,"a",@progbits
	.sectionflags	@""
	.align	4
.nv.constant0._ZN7cutlass13device_kernelIN5flash11enable_sm90INS1_16FlashAttnFwdSm90INS1_25CollectiveMainloopFwdSm90ILi2EN4cute5tupleIJNS5_1CILi1EEES8_S8_EEENS6_IJNS7_ILi128EEENS7_ILi96EEENS7_ILi64EEEEEELi256ENS_10bfloat16_tEfNS_4arch4Sm90ELb1ELb0ELb1ELb1ELb0ELb1ELb0ELb1ELb0ELb1ELb1ELb0EEENS1_21CollectiveEpilogueFwdINS6_IJSA_NS7_ILi256EEESB_EEES9_SE_SG_Li256ELb1ELb1ELb1ELb0EEENS1_36VarlenDynamicPersistentTileSchedulerILi128ELi96ELi256ELi128ELb1ELb1ELb1ELb1ELb1ELb1EEEEEEEEEvNT_6ParamsE:
	.zero		3584


//--------------------- .nv.constant0._ZN7cutlass13device_kernelIN5flash11enable_sm90INS1_16FlashAttnFwdSm90INS1_25CollectiveMainloopFwdSm90ILi2EN4cute5tupleIJNS5_1CILi1EEES8_S8_EEENS6_IJNS7_ILi128EEENS7_ILi96EEENS7_ILi64EEEEEELi256ENS_10bfloat16_tEfNS_4arch4Sm90ELb1ELb0ELb1ELb1ELb0ELb0ELb1ELb1ELb0ELb1ELb1ELb0EEENS1_21CollectiveEpilogueFwdINS6_IJSA_NS7_ILi256EEESB_EEES9_SE_SG_Li256ELb1ELb1ELb1ELb0EEENS1_36VarlenDynamicPersistentTileSchedulerILi128ELi96ELi256ELi128ELb1ELb1ELb1ELb1ELb1ELb1EEEEEEEEEvNT_6ParamsE --------------------------
	.section	.nv.constant0._ZN7cutlass13device_kernelIN5flash11enable_sm90INS1_16FlashAttnFwdSm90INS1_25CollectiveMainloopFwdSm90ILi2EN4cute5tupleIJNS5_1CILi1EEES8_S8_EEENS6_IJNS7_ILi128EEENS7_ILi96EEENS7_ILi64EEEEEELi256ENS_10bfloat16_tEfNS_4arch4Sm90ELb1ELb0ELb1ELb1ELb0ELb0ELb1ELb1ELb0ELb1ELb1ELb0EEENS1_21CollectiveEpilogueFwdINS6_IJSA_NS7_ILi256EEESB_EEES9_SE_SG_Li256ELb1ELb1ELb1ELb0EEENS1_36VarlenDynamicPersistentTileSchedulerILi128ELi96ELi256ELi128ELb1ELb1ELb1ELb1ELb1ELb1EEEEEEEEEvNT_6ParamsE,"a",@progbits
	.sectionflags	@""
	.align	4
.nv.constant0._ZN7cutlass13device_kernelIN5flash11enable_sm90INS1_16FlashAttnFwdSm90INS1_25CollectiveMainloopFwdSm90ILi2EN4cute5tupleIJNS5_1CILi1EEES8_S8_EEENS6_IJNS7_ILi128EEENS7_ILi96EEENS7_ILi64EEEEEELi256ENS_10bfloat16_tEfNS_4arch4Sm90ELb1ELb0ELb1ELb1ELb0ELb0ELb1ELb1ELb0ELb1ELb1ELb0EEENS1_21CollectiveEpilogueFwdINS6_IJSA_NS7_ILi256EEESB_EEES9_SE_SG_Li256ELb1ELb1ELb1ELb0EEENS1_36VarlenDynamicPersistentTileSchedulerILi128ELi96ELi256ELi128ELb1ELb1ELb1ELb1ELb1ELb1EEEEEEEEEvNT_6ParamsE:
	.zero		3840


//--------------------- .nv.constant0._ZN7cutlass13device_kernelIN5flash11enable_sm90INS1_16FlashAttnFwdSm90INS1_25CollectiveMainloopFwdSm90ILi2EN4cute5tupleIJNS5_1CILi1EEES8_S8_EEENS6_IJNS7_ILi128EEENS7_ILi96EEENS7_ILi64EEEEEELi256ENS_10bfloat16_tEfNS_4arch4Sm90ELb1ELb0ELb1ELb1ELb0ELb1ELb1ELb1ELb0ELb1ELb1ELb0EEENS1_21CollectiveEpilogueFwdINS6_IJSA_NS7_ILi256EEESB_EEES9_SE_SG_Li256ELb1ELb1ELb1ELb0EEENS1_36VarlenDynamicPersistentTileSchedulerILi128ELi96ELi256ELi128ELb1ELb1ELb1ELb1ELb1ELb1EEEEEEEEEvNT_6ParamsE --------------------------
	.section	.nv.constant0._ZN7cutlass13device_kernelIN5flash11enable_sm90INS1_16FlashAttnFwdSm90INS1_25CollectiveMainloopFwdSm90ILi2EN4cute5tupleIJNS5_1CILi1EEES8_S8_EEENS6_IJNS7_ILi128EEENS7_ILi96EEENS7_ILi64EEEEEELi256ENS_10bfloat16_tEfNS_4arch4Sm90ELb1ELb0ELb1ELb1ELb0ELb1ELb1ELb1ELb0ELb1ELb1ELb0EEENS1_21CollectiveEpilogueFwdINS6_IJSA_NS7_ILi256EEESB_EEES9_SE_SG_Li256ELb1ELb1ELb1ELb0EEENS1_36VarlenDynamicPersistentTileSchedulerILi128ELi96ELi256ELi128ELb1ELb1ELb1ELb1ELb1ELb1EEEEEEEEEvNT_6ParamsE,"a",@progbits
	.sectionflags	@""
	.align	4
.nv.constant0._ZN7cutlass13device_kernelIN5flash11enable_sm90INS1_16FlashAttnFwdSm90INS1_25CollectiveMainloopFwdSm90ILi2EN4cute5tupleIJNS5_1CILi1EEES8_S8_EEENS6_IJNS7_ILi128EEENS7_ILi96EEENS7_ILi64EEEEEELi256ENS_10bfloat16_tEfNS_4arch4Sm90ELb1ELb0ELb1ELb1ELb0ELb1ELb1ELb1ELb0ELb1ELb1ELb0EEENS1_21CollectiveEpilogueFwdINS6_IJSA_NS7_ILi256EEESB_EEES9_SE_SG_Li256ELb1ELb1ELb1ELb0EEENS1_36VarlenDynamicPersistentTileSchedulerILi128ELi96ELi256ELi128ELb1ELb1ELb1ELb1ELb1ELb1EEEEEEEEEvNT_6ParamsE:
	.zero		3840


//--------------------- SYMBOLS --------------------------

	.type		.nv.reservedSmem.offset0,@object
	.size		.nv.reservedSmem.offset0,0x4
